	.target	sm_90a

	.elftype	@"ET_EXEC"


//--------------------- .note.nv.tkinfo           --------------------------
	.section	.note.nv.tkinfo,"",@"SHT_NOTE"
	.sectionflags	@"SHF_NOTE_NV_TKINFO"
	.tkinfo
        /*0018*/ 	.word	0x00000002
        /*0030*/ 	.string	""
        /*0030*/ 	.string	"ptxas"
        /*0030*/ 	.string	"Cuda compilation tools, release 13.0, V13.0.88"
        /*0030*/ 	.string	"Build cuda_13.0.r13.0/compiler.36424714_0"
        /*0030*/ 	.string	"-v  -suppress-debug-info  -lineinfo  -arch sm_90a "



//--------------------- .note.nv.cuinfo           --------------------------
	.section	.note.nv.cuinfo,"",@"SHT_NOTE"
	.sectionflags	@"SHF_NOTE_NV_CUINFO"
        /*0018*/ 	.short	0x0002
        /*001a*/ 	.short	0x005a
        /*001c*/ 	.short	0x0082
	.zero		2


//--------------------- .nv.info                  --------------------------
	.section	.nv.info,"",@"SHT_CUDA_INFO"
	.align	4


	//----- nvinfo : EIATTR_REGCOUNT
	.align		4
        /*0000*/ 	.byte	0x04, 0x2f
        /*0002*/ 	.short	(.L_1 - .L_0)
	.align		4
.L_0:
        /*0004*/ 	.word	index@(matmul_kernel)
        /*0008*/ 	.word	0x000000ff


	//----- nvinfo : EIATTR_FRAME_SIZE
	.align		4
.L_1:
        /*000c*/ 	.byte	0x04, 0x11
        /*000e*/ 	.short	(.L_3 - .L_2)
	.align		4
.L_2:
        /*0010*/ 	.word	index@(matmul_kernel)
        /*0014*/ 	.word	0x00000688


	//----- nvinfo : EIATTR_MIN_STACK_SIZE
	.align		4
.L_3:
        /*0018*/ 	.byte	0x04, 0x12
        /*001a*/ 	.short	(.L_5 - .L_4)
	.align		4
.L_4:
        /*001c*/ 	.word	index@(matmul_kernel)
        /*0020*/ 	.word	0x00000688
.L_5:


//--------------------- .nv.compat                --------------------------
	.section	.nv.compat,"",@"SHT_CUDA_COMPAT_INFO"
	.align	4
        /*0000*/ 	.byte	0x02, 0x09, 0x01, 0x00, 0x02, 0x02, 0x04, 0x00, 0x02, 0x05, 0x05, 0x00, 0x03, 0x07, 0x01, 0x01
        /*0010*/ 	.byte	0x02, 0x03, 0x00, 0x00, 0x02, 0x06, 0x01, 0x00, 0x04, 0x0b, 0x08, 0x00, 0x00, 0x00, 0x00, 0x00
        /*0020*/ 	.byte	0x00, 0x00, 0x00, 0x00


//--------------------- .nv.info.matmul_kernel    --------------------------
	.section	.nv.info.matmul_kernel,"",@"SHT_CUDA_INFO"
	.sectionflags	@""
	.align	4


	//----- nvinfo : EIATTR_CUDA_API_VERSION
	.align		4
        /*0000*/ 	.byte	0x04, 0x37
        /*0002*/ 	.short	(.L_7 - .L_6)
.L_6:
        /*0004*/ 	.word	0x00000082


	//----- nvinfo : EIATTR_KPARAM_INFO
	.align		4
.L_7:
        /*0008*/ 	.byte	0x04, 0x17
        /*000a*/ 	.short	(.L_9 - .L_8)
.L_8:
        /*000c*/ 	.word	0x00000000
        /*0010*/ 	.short	0x000d
        /*0012*/ 	.short	0x0048
        /*0014*/ 	.byte	0x00, 0xf4, 0x21, 0x00


	//----- nvinfo : EIATTR_KPARAM_INFO
	.align		4
.L_9:
        /*0018*/ 	.byte	0x04, 0x17
        /*001a*/ 	.short	(.L_11 - .L_10)
.L_10:
        /*001c*/ 	.word	0x00000000
        /*0020*/ 	.short	0x000c
        /*0022*/ 	.short	0x0040
        /*0024*/ 	.byte	0x00, 0xf4, 0x21, 0x00


	//----- nvinfo : EIATTR_KPARAM_INFO
	.align		4
.L_11:
        /*0028*/ 	.byte	0x04, 0x17
        /*002a*/ 	.short	(.L_13 - .L_12)
.L_12:
        /*002c*/ 	.word	0x00000000
        /*0030*/ 	.short	0x000b
        /*0032*/ 	.short	0x0038
        /*0034*/ 	.byte	0x00, 0xf0, 0x11, 0x00


	//----- nvinfo : EIATTR_KPARAM_INFO
	.align		4
.L_13:
        /*0038*/ 	.byte	0x04, 0x17
        /*003a*/ 	.short	(.L_15 - .L_14)
.L_14:
        /*003c*/ 	.word	0x00000000
        /*0040*/ 	.short	0x000a
        /*0042*/ 	.short	0x0034
        /*0044*/ 	.byte	0x00, 0xf0, 0x11, 0x00


	//----- nvinfo : EIATTR_KPARAM_INFO
	.align		4
.L_15:
        /*0048*/ 	.byte	0x04, 0x17
        /*004a*/ 	.short	(.L_17 - .L_16)
.L_16:
        /*004c*/ 	.word	0x00000000
        /*0050*/ 	.short	0x0009
        /*0052*/ 	.short	0x0030
        /*0054*/ 	.byte	0x00, 0xf0, 0x11, 0x00


	//----- nvinfo : EIATTR_KPARAM_INFO
	.align		4
.L_17:
        /*0058*/ 	.byte	0x04, 0x17
        /*005a*/ 	.short	(.L_19 - .L_18)
.L_18:
        /*005c*/ 	.word	0x00000000
        /*0060*/ 	.short	0x0008
        /*0062*/ 	.short	0x002c
        /*0064*/ 	.byte	0x00, 0xf0, 0x11, 0x00


	//----- nvinfo : EIATTR_KPARAM_INFO
	.align		4
.L_19:
        /*0068*/ 	.byte	0x04, 0x17
        /*006a*/ 	.short	(.L_21 - .L_20)
.L_20:
        /*006c*/ 	.word	0x00000000
        /*0070*/ 	.short	0x0007
        /*0072*/ 	.short	0x0028
        /*0074*/ 	.byte	0x00, 0xf0, 0x11, 0x00


	//----- nvinfo : EIATTR_KPARAM_INFO
	.align		4
.L_21:
        /*0078*/ 	.byte	0x04, 0x17
        /*007a*/ 	.short	(.L_23 - .L_22)
.L_22:
        /*007c*/ 	.word	0x00000000
        /*0080*/ 	.short	0x0006
        /*0082*/ 	.short	0x0024
        /*0084*/ 	.byte	0x00, 0xf0, 0x11, 0x00


	//----- nvinfo : EIATTR_KPARAM_INFO
	.align		4
.L_23:
        /*0088*/ 	.byte	0x04, 0x17
        /*008a*/ 	.short	(.L_25 - .L_24)
.L_24:
        /*008c*/ 	.word	0x00000000
        /*0090*/ 	.short	0x0005
        /*0092*/ 	.short	0x0020
        /*0094*/ 	.byte	0x00, 0xf0, 0x11, 0x00


	//----- nvinfo : EIATTR_KPARAM_INFO
	.align		4
.L_25:
        /*0098*/ 	.byte	0x04, 0x17
        /*009a*/ 	.short	(.L_27 - .L_26)
.L_26:
        /*009c*/ 	.word	0x00000000
        /*00a0*/ 	.short	0x0004
        /*00a2*/ 	.short	0x001c
        /*00a4*/ 	.byte	0x00, 0xf0, 0x11, 0x00


	//----- nvinfo : EIATTR_KPARAM_INFO
	.align		4
.L_27:
        /*00a8*/ 	.byte	0x04, 0x17
        /*00aa*/ 	.short	(.L_29 - .L_28)
.L_28:
        /*00ac*/ 	.word	0x00000000
        /*00b0*/ 	.short	0x0003
        /*00b2*/ 	.short	0x0018
        /*00b4*/ 	.byte	0x00, 0xf0, 0x11, 0x00


	//----- nvinfo : EIATTR_KPARAM_INFO
	.align		4
.L_29:
        /*00b8*/ 	.byte	0x04, 0x17
        /*00ba*/ 	.short	(.L_31 - .L_30)
.L_30:
        /*00bc*/ 	.word	0x00000000
        /*00c0*/ 	.short	0x0002
        /*00c2*/ 	.short	0x0010
        /*00c4*/ 	.byte	0x00, 0xf4, 0x21, 0x00


	//----- nvinfo : EIATTR_KPARAM_INFO
	.align		4
.L_31:
        /*00c8*/ 	.byte	0x04, 0x17
        /*00ca*/ 	.short	(.L_33 - .L_32)
.L_32:
        /*00cc*/ 	.word	0x00000000
        /*00d0*/ 	.short	0x0001
        /*00d2*/ 	.short	0x0008
        /*00d4*/ 	.byte	0x00, 0xf4, 0x21, 0x00


	//----- nvinfo : EIATTR_KPARAM_INFO
	.align		4
.L_33:
        /*00d8*/ 	.byte	0x04, 0x17
        /*00da*/ 	.short	(.L_35 - .L_34)
.L_34:
        /*00dc*/ 	.word	0x00000000
        /*00e0*/ 	.short	0x0000
        /*00e2*/ 	.short	0x0000
        /*00e4*/ 	.byte	0x00, 0xf4, 0x21, 0x00


	//----- nvinfo : EIATTR_SPARSE_MMA_MASK
	.align		4
.L_35:
        /*00e8*/ 	.byte	0x03, 0x50
        /*00ea*/ 	.short	0x0000


	//----- nvinfo : EIATTR_MAXREG_COUNT
	.align		4
        /*00ec*/ 	.byte	0x03, 0x1b
        /*00ee*/ 	.short	0x00ff


	//----- nvinfo : EIATTR_NUM_BARRIERS
	.align		4
        /*00f0*/ 	.byte	0x02, 0x4c
        /*00f2*/ 	.byte	0x01
	.zero		1


	//----- nvinfo : EIATTR_ANNOTATIONS
	.align		4
        /*00f4*/ 	.byte	0x04, 0x55
        /*00f6*/ 	.short	(.L_37 - .L_36)


	//   ....[0]....
.L_36:
        /*00f8*/ 	.word	0x00000001
        /*00fc*/ 	.byte	0xd0, 0x00, 0x00, 0x00, 0x01, 0x00, 0x00, 0x00, 0x50, 0x07, 0x00, 0x00, 0x01, 0x00, 0x00, 0x00
        /* <DEDUP_REMOVED lines=589> */
        /*25dc*/ 	.byte	0xc0, 0x80, 0x01, 0x00


	//----- nvinfo : EIATTR_MERCURY_ISA_VERSION
	.align		4
.L_37:
        /*25e0*/ 	.byte	0x03, 0x5f
        /*25e2*/ 	.short	0x0101


	//----- nvinfo : EIATTR_EXIT_INSTR_OFFSETS
	.align		4
        /*25e4*/ 	.byte	0x04, 0x1c
        /*25e6*/ 	.short	(.L_39 - .L_38)


	//   ....[0]....
.L_38:
        /*25e8*/ 	.word	0x00018240


	//   ....[1]....
        /*25ec*/ 	.word	0x00018260


	//----- nvinfo : EIATTR_REQNTID
	.align		4
.L_39:
        /*25f0*/ 	.byte	0x04, 0x10
        /*25f2*/ 	.short	(.L_41 - .L_40)
.L_40:
        /*25f4*/ 	.word	0x00000100
        /*25f8*/ 	.word	0x00000001
        /*25fc*/ 	.word	0x00000001


	//----- nvinfo : EIATTR_CBANK_PARAM_SIZE
	.align		4
.L_41:
        /*2600*/ 	.byte	0x03, 0x19
        /*2602*/ 	.short	0x0050


	//----- nvinfo : EIATTR_PARAM_CBANK
	.align		4
        /*2604*/ 	.byte	0x04, 0x0a
        /*2606*/ 	.short	(.L_43 - .L_42)
	.align		4
.L_42:
        /*2608*/ 	.word	index@(.nv.constant0.matmul_kernel)
        /*260c*/ 	.short	0x0210
        /*260e*/ 	.short	0x0050


	//----- nvinfo : EIATTR_SW_WAR
	.align		4
.L_43:
        /*2610*/ 	.byte	0x04, 0x36
        /*2612*/ 	.short	(.L_45 - .L_44)
.L_44:
        /*2614*/ 	.word	0x00000008
.L_45:


//--------------------- .nv.callgraph             --------------------------
	.section	.nv.callgraph,"",@"SHT_CUDA_CALLGRAPH"
	.align	4
	.sectionentsize	8
	.align		4
        /*0000*/ 	.word	0x00000000
	.align		4
        /*0004*/ 	.word	0xffffffff
	.align		4
        /*0008*/ 	.word	0x00000000
	.align		4
        /*000c*/ 	.word	0xfffffffe
	.align		4
        /*0010*/ 	.word	0x00000000
	.align		4
        /*0014*/ 	.word	0xfffffffd
	.align		4
        /*0018*/ 	.word	0x00000000
	.align		4
        /*001c*/ 	.word	0xfffffffc


//--------------------- .text.matmul_kernel       --------------------------
	.section	.text.matmul_kernel,"ax",@progbits
	.align	128
        .global         matmul_kernel
        .type           matmul_kernel,@function
        .size           matmul_kernel,(.L_x_3 - matmul_kernel)
        .other          matmul_kernel,@"STO_CUDA_ENTRY STV_DEFAULT"
matmul_kernel:
.text.matmul_kernel:
[----:B------:R-:W1:Y:S08]  /*0000*/  LDC R1, c[0x0][0x28] ;  /* 0x00000a00ff017b82 */ /* 0x000e700000000800 */
[----:B------:R-:W2:Y:S01]  /*0010*/  LDC.64 R2, c[0x0][0x228] ;  /* 0x00008a00ff027b82 */ /* 0x000ea20000000a00 */
[----:B-1----:R-:W-:Y:S01]  /*0020*/  VIADD R1, R1, 0xfffff978 ;  /* 0xfffff97801017836 */ /* 0x002fe20000000000 */
[----:B------:R-:W1:Y:S01]  /*0030*/  S2R R5, SR_CTAID.X ;  /* 0x0000000000057919 */ /* 0x000e620000002500 */
[----:B------:R-:W-:Y:S01]  /*0040*/  ULDC.64 UR8, c[0x0][0x210] ;  /* 0x0000840000087ab9 */ /* 0x000fe20000000a00 */
[----:B------:R-:W-:Y:S01]  /*0050*/  UMOV UR7, 0x400 ;  /* 0x0000040000077882 */ /* 0x000fe20000000000 */
[----:B------:R-:W-:Y:S01]  /*0060*/  ULDC.64 UR28, c[0x0][0x208] ;  /* 0x00008200001c7ab9 */ /* 0x000fe20000000a00 */
[----:B------:R-:W3:Y:S01]  /*0070*/  S2R R42, SR_TID.X ;  /* 0x00000000002a7919 */ /* 0x000ee20000002100 */
[----:B------:R-:W-:Y:S01]  /*0080*/  ULDC UR20, c[0x0][0x230] ;  /* 0x00008c0000147ab9 */ /* 0x000fe20000000800 */
[----:B------:R-:W4:Y:S01]  /*0090*/  S2UR UR4, SR_CgaCtaId ;  /* 0x00000000000479c3 */ /* 0x000f220000008800 */
[----:B------:R-:W-:Y:S01]  /*00a0*/  ULDC.64 UR10, c[0x0][0x218] ;  /* 0x00008600000a7ab9 */ /* 0x000fe20000000a00 */
[----:B------:R-:W-:Y:S01]  /*00b0*/  ULDC UR5, c[0x0][0x240] ;  /* 0x0000900000057ab9 */ /* 0x000fe20000000800 */
[----:B--2---:R-:W-:Y:S01]  /*00c0*/  IMAD.MOV.U32 R40, RZ, RZ, R3 ;  /* 0x000000ffff287224 */ /* 0x004fe200078e0003 */
[----:B------:R2:W-:Y:S01]  /*00d0*/  STL.64 [R1+0x2c8], R2 ;  /* 0x0002c80201007387 */ /* 0x0005e20000100a00 */
[----:B------:R-:W-:-:S02]  /*00e0*/  IMAD.MOV.U32 R54, RZ, RZ, R2 ;  /* 0x000000ffff367224 */ /* 0x000fc400078e0002 */
[----:B------:R-:W-:Y:S01]  /*00f0*/  VIADD R0, R40, 0x1ff ;  /* 0x000001ff28007836 */ /* 0x000fe20000000000 */
[----:B----4-:R-:W-:Y:S01]  /*0100*/  ULEA UR7, UR4, UR7, 0x18 ;  /* 0x0000000704077291 */ /* 0x010fe2000f8ec03f */
[----:B-1----:R-:W-:Y:S01]  /*0110*/  IABS R8, R5 ;  /* 0x0000000500087213 */ /* 0x002fe20000000000 */
[----:B------:R-:W-:Y:S02]  /*0120*/  UIADD3 UR4, UR20, -0x20, URZ ;  /* 0xffffffe014047890 */ /* 0x000fe4000fffe03f */
[----:B--2---:R-:W-:-:S04]  /*0130*/  SHF.R.S32.HI R3, RZ, 0x1f, R0 ;  /* 0x0000001fff037819 */ /* 0x004fc80000011400 */
[----:B------:R-:W-:-:S04]  /*0140*/  LEA.HI R3, R3, R0, RZ, 0x9 ;  /* 0x0000000003037211 */ /* 0x000fc800078f48ff */
[----:B------:R-:W-:-:S05]  /*0150*/  SHF.R.S32.HI R3, RZ, 0x9, R3 ;  /* 0x00000009ff037819 */ /* 0x000fca0000011403 */
[----:B------:R-:W-:-:S05]  /*0160*/  IMAD.SHL.U32 R4, R3, 0x8, RZ ;  /* 0x0000000803047824 */ /* 0x000fca00078e00ff */
[-C--:B------:R-:W-:Y:S02]  /*0170*/  IABS R7, R4.reuse ;  /* 0x0000000400077213 */ /* 0x080fe40000000000 */
[----:B------:R-:W-:Y:S02]  /*0180*/  IABS R10, R4 ;  /* 0x00000004000a7213 */ /* 0x000fe40000000000 */
[----:B------:R-:W1:Y:S08]  /*0190*/  I2F.RP R0, R7 ;  /* 0x0000000700007306 */ /* 0x000e700000209400 */
[----:B-1----:R-:W1:Y:S02]  /*01a0*/  MUFU.RCP R0, R0 ;  /* 0x0000000000007308 */ /* 0x002e640000001000 */
[----:B-1----:R-:W-:-:S02]  /*01b0*/  VIADD R2, R0, 0xffffffe ;  /* 0x0ffffffe00027836 */ /* 0x002fc40000000000 */
[----:B------:R-:W-:-:S04]  /*01c0*/  IMAD.MOV R0, RZ, RZ, -R10 ;  /* 0x000000ffff007224 */ /* 0x000fc800078e0a0a */
[----:B------:R1:W2:Y:S02]  /*01d0*/  F2I.FTZ.U32.TRUNC.NTZ R3, R2 ;  /* 0x0000000200037305 */ /* 0x0002a4000021f000 */
[----:B-1----:R-:W-:Y:S02]  /*01e0*/  IMAD.MOV.U32 R2, RZ, RZ, RZ ;  /* 0x000000ffff027224 */ /* 0x002fe400078e00ff */
[----:B--2---:R-:W-:-:S04]  /*01f0*/  IMAD.MOV R6, RZ, RZ, -R3 ;  /* 0x000000ffff067224 */ /* 0x004fc800078e0a03 */
[----:B------:R-:W-:Y:S02]  /*0200*/  IMAD R9, R6, R7, RZ ;  /* 0x0000000706097224 */ /* 0x000fe400078e02ff */
[----:B------:R-:W-:Y:S02]  /*0210*/  IMAD.MOV.U32 R6, RZ, RZ, R8 ;  /* 0x000000ffff067224 */ /* 0x000fe400078e0008 */
[----:B------:R-:W-:-:S06]  /*0220*/  IMAD.HI.U32 R3, R3, R9, R2 ;  /* 0x0000000903037227 */ /* 0x000fcc00078e0002 */
[----:B------:R-:W-:-:S04]  /*0230*/  IMAD.HI.U32 R3, R3, R6, RZ ;  /* 0x0000000603037227 */ /* 0x000fc800078e00ff */
[----:B------:R-:W-:-:S05]  /*0240*/  IMAD R0, R3, R0, R6 ;  /* 0x0000000003007224 */ /* 0x000fca00078e0206 */
[----:B------:R-:W-:-:S13]  /*0250*/  ISETP.GT.U32.AND P1, PT, R7, R0, PT ;  /* 0x000000000700720c */ /* 0x000fda0003f24070 */
[----:B------:R-:W-:Y:S02]  /*0260*/  @!P1 IMAD.IADD R0, R0, 0x1, -R7 ;  /* 0x0000000100009824 */ /* 0x000fe400078e0a07 */
[----:B------:R-:W-:Y:S01]  /*0270*/  @!P1 VIADD R3, R3, 0x1 ;  /* 0x0000000103039836 */ /* 0x000fe20000000000 */
[----:B------:R-:W-:Y:S02]  /*0280*/  ISETP.NE.AND P1, PT, R4, RZ, PT ;  /* 0x000000ff0400720c */ /* 0x000fe40003f25270 */
[----:B------:R-:W-:Y:S02]  /*0290*/  ISETP.GE.U32.AND P0, PT, R0, R7, PT ;  /* 0x000000070000720c */ /* 0x000fe40003f06070 */
[----:B------:R-:W-:-:S04]  /*02a0*/  LOP3.LUT R0, R5, R4, RZ, 0x3c, !PT ;  /* 0x0000000405007212 */ /* 0x000fc800078e3cff */
[----:B------:R-:W-:Y:S01]  /*02b0*/  ISETP.GE.AND P2, PT, R0, RZ, PT ;  /* 0x000000ff0000720c */ /* 0x000fe20003f46270 */
[----:B------:R-:W-:-:S06]  /*02c0*/  VIADD R0, R54, 0x7f ;  /* 0x0000007f36007836 */ /* 0x000fcc0000000000 */
[----:B------:R-:W-:-:S04]  /*02d0*/  @P0 VIADD R3, R3, 0x1 ;  /* 0x0000000103030836 */ /* 0x000fc80000000000 */
[----:B------:R-:W-:Y:S01]  /*02e0*/  IMAD.MOV.U32 R2, RZ, RZ, R3 ;  /* 0x000000ffff027224 */ /* 0x000fe200078e0003 */
[----:B------:R-:W-:-:S03]  /*02f0*/  SHF.R.S32.HI R3, RZ, 0x1f, R0 ;  /* 0x0000001fff037819 */ /* 0x000fc60000011400 */
[----:B------:R-:W-:Y:S01]  /*0300*/  @!P2 IMAD.MOV R2, RZ, RZ, -R2 ;  /* 0x000000ffff02a224 */ /* 0x000fe200078e0a02 */
[----:B------:R-:W-:Y:S02]  /*0310*/  @!P1 LOP3.LUT R2, RZ, R4, RZ, 0x33, !PT ;  /* 0x00000004ff029212 */ /* 0x000fe400078e33ff */
[----:B------:R-:W-:-:S03]  /*0320*/  LEA.HI R3, R3, R0, RZ, 0x7 ;  /* 0x0000000003037211 */ /* 0x000fc600078f38ff */
[----:B------:R-:W-:Y:S02]  /*0330*/  IMAD.SHL.U32 R12, R2, 0x8, RZ ;  /* 0x00000008020c7824 */ /* 0x000fe400078e00ff */
[----:B------:R-:W-:-:S03]  /*0340*/  IMAD.MOV R2, RZ, RZ, -R2 ;  /* 0x000000ffff027224 */ /* 0x000fc600078e0a02 */
[----:B------:R-:W-:Y:S01]  /*0350*/  LEA.HI.SX32 R3, R3, -R12, 0x19 ;  /* 0x8000000c03037211 */ /* 0x000fe200078fcaff */
[----:B------:R-:W-:Y:S02]  /*0360*/  IMAD R14, R4, R2, R5 ;  /* 0x00000002040e7224 */ /* 0x000fe400078e0205 */
[----:B------:R-:W-:Y:S01]  /*0370*/  IMAD.MOV.U32 R2, RZ, RZ, RZ ;  /* 0x000000ffff027224 */ /* 0x000fe200078e00ff */
[----:B------:R-:W-:Y:S02]  /*0380*/  VIMNMX R15, R3, 0x8, PT ;  /* 0x00000008030f7848 */ /* 0x000fe40003fe0100 */
[----:B------:R-:W-:Y:S02]  /*0390*/  IABS R4, R14 ;  /* 0x0000000e00047213 */ /* 0x000fe40000000000 */
[----:B------:R-:W-:-:S04]  /*03a0*/  IABS R7, R15 ;  /* 0x0000000f00077213 */ /* 0x000fc80000000000 */
[----:B------:R-:W1:Y:S08]  /*03b0*/  I2F.RP R0, R7 ;  /* 0x0000000700007306 */ /* 0x000e700000209400 */
[----:B-1----:R-:W1:Y:S02]  /*03c0*/  MUFU.RCP R0, R0 ;  /* 0x0000000000007308 */ /* 0x002e640000001000 */
[----:B-1----:R-:W-:Y:S01]  /*03d0*/  VIADD R3, R0, 0xffffffe ;  /* 0x0ffffffe00037836 */ /* 0x002fe20000000000 */
[----:B------:R-:W-:-:S05]  /*03e0*/  IABS R0, R40 ;  /* 0x0000002800007213 */ /* 0x000fca0000000000 */
[----:B------:R-:W1:Y:S02]  /*03f0*/  F2I.FTZ.U32.TRUNC.NTZ R3, R3 ;  /* 0x0000000300037305 */ /* 0x000e64000021f000 */
[----:B-1----:R-:W-:-:S04]  /*0400*/  IMAD.MOV R6, RZ, RZ, -R3 ;  /* 0x000000ffff067224 */ /* 0x002fc800078e0a03 */
[----:B------:R-:W-:Y:S01]  /*0410*/  IMAD R5, R6, R7, RZ ;  /* 0x0000000706057224 */ /* 0x000fe200078e02ff */
[----:B------:R-:W-:-:S03]  /*0420*/  IABS R6, R15 ;  /* 0x0000000f00067213 */ /* 0x000fc60000000000 */
[----:B------:R-:W-:Y:S02]  /*0430*/  IMAD.HI.U32 R2, R3, R5, R2 ;  /* 0x0000000503027227 */ /* 0x000fe400078e0002 */
[----:B------:R-:W1:Y:S02]  /*0440*/  I2F.RP R5, R0 ;  /* 0x0000000000057306 */ /* 0x000e640000209400 */
[----:B------:R-:W-:Y:S02]  /*0450*/  IMAD.MOV.U32 R3, RZ, RZ, R4 ;  /* 0x000000ffff037224 */ /* 0x000fe400078e0004 */
[----:B------:R-:W-:Y:S02]  /*0460*/  IMAD.MOV R4, RZ, RZ, -R6 ;  /* 0x000000ffff047224 */ /* 0x000fe400078e0a06 */
[----:B------:R-:W-:-:S04]  /*0470*/  IMAD.HI.U32 R2, R2, R3, RZ ;  /* 0x0000000302027227 */ /* 0x000fc800078e00ff */
[----:B------:R-:W-:Y:S01]  /*0480*/  IMAD R4, R2, R4, R3 ;  /* 0x0000000402047224 */ /* 0x000fe200078e0203 */
[----:B------:R-:W-:-:S04]  /*0490*/  IABS R3, R54 ;  /* 0x0000003600037213 */ /* 0x000fc80000000000 */
[----:B------:R-:W-:Y:S01]  /*04a0*/  ISETP.GT.U32.AND P1, PT, R7, R4, PT ;  /* 0x000000040700720c */ /* 0x000fe20003f24070 */
[----:B-1----:R-:W1:-:S12]  /*04b0*/  MUFU.RCP R5, R5 ;  /* 0x0000000500057308 */ /* 0x002e580000001000 */
[----:B------:R-:W-:Y:S02]  /*04c0*/  @!P1 IMAD.IADD R4, R4, 0x1, -R7 ;  /* 0x0000000104049824 */ /* 0x000fe400078e0a07 */
[----:B------:R-:W-:Y:S01]  /*04d0*/  @!P1 VIADD R2, R2, 0x1 ;  /* 0x0000000102029836 */ /* 0x000fe20000000000 */
[----:B------:R-:W-:Y:S02]  /*04e0*/  ISETP.NE.AND P1, PT, R15, RZ, PT ;  /* 0x000000ff0f00720c */ /* 0x000fe40003f25270 */
[----:B------:R-:W-:Y:S01]  /*04f0*/  ISETP.GE.U32.AND P0, PT, R4, R7, PT ;  /* 0x000000070400720c */ /* 0x000fe20003f06070 */
[----:B-1----:R-:W-:Y:S01]  /*0500*/  VIADD R8, R5, 0xffffffe ;  /* 0x0ffffffe05087836 */ /* 0x002fe20000000000 */
[----:B------:R-:W1:Y:S01]  /*0510*/  I2F.RP R7, R3 ;  /* 0x0000000300077306 */ /* 0x000e620000209400 */
[----:B------:R-:W-:Y:S02]  /*0520*/  LOP3.LUT R4, R14, R15, RZ, 0x3c, !PT ;  /* 0x0000000f0e047212 */ /* 0x000fe400078e3cff */
[----:B---3--:R-:W-:-:S02]  /*0530*/  SHF.R.U32.HI R5, RZ, 0x5, R42 ;  /* 0x00000005ff057819 */ /* 0x008fc4000001162a */
[----:B------:R-:W-:Y:S02]  /*0540*/  ISETP.GE.AND P2, PT, R4, RZ, PT ;  /* 0x000000ff0400720c */ /* 0x000fe40003f46270 */
[----:B------:R-:W-:Y:S01]  /*0550*/  SGXT.U32 R5, R5, 0x3 ;  /* 0x000000030505781a */ /* 0x000fe20000000000 */
[----:B------:R2:W3:Y:S03]  /*0560*/  F2I.FTZ.U32.TRUNC.NTZ R9, R8 ;  /* 0x0000000800097305 */ /* 0x0004e6000021f000 */
[----:B------:R-:W-:-:S04]  /*0570*/  @P0 VIADD R2, R2, 0x1 ;  /* 0x0000000102020836 */ /* 0x000fc80000000000 */
[----:B------:R-:W-:Y:S01]  /*0580*/  IMAD.MOV.U32 R16, RZ, RZ, R2 ;  /* 0x000000ffff107224 */ /* 0x000fe200078e0002 */
[----:B-1----:R-:W1:Y:S01]  /*0590*/  MUFU.RCP R7, R7 ;  /* 0x0000000700077308 */ /* 0x002e620000001000 */
[----:B--2---:R-:W-:Y:S01]  /*05a0*/  IMAD.MOV.U32 R8, RZ, RZ, RZ ;  /* 0x000000ffff087224 */ /* 0x004fe200078e00ff */
[----:B------:R-:W-:Y:S01]  /*05b0*/  LOP3.LUT R2, R42, 0xff, RZ, 0xc0, !PT ;  /* 0x000000ff2a027812 */ /* 0x000fe200078ec0ff */
[----:B------:R-:W-:Y:S01]  /*05c0*/  @!P2 IMAD.MOV R16, RZ, RZ, -R16 ;  /* 0x000000ffff10a224 */ /* 0x000fe200078e0a10 */
[----:B------:R-:W-:Y:S01]  /*05d0*/  @!P1 LOP3.LUT R16, RZ, R15, RZ, 0x33, !PT ;  /* 0x0000000fff109212 */ /* 0x000fe200078e33ff */
[----:B---3--:R-:W-:-:S04]  /*05e0*/  IMAD.MOV R11, RZ, RZ, -R9 ;  /* 0x000000ffff0b7224 */ /* 0x008fc800078e0a09 */
[----:B------:R-:W-:Y:S02]  /*05f0*/  IMAD.SHL.U32 R6, R16, 0x200, RZ ;  /* 0x0000020010067824 */ /* 0x000fe400078e00ff */
[----:B------:R-:W-:-:S03]  /*0600*/  IMAD.SHL.U32 R2, R2, 0x4, RZ ;  /* 0x0000000402027824 */ /* 0x000fc600078e00ff */
[----:B------:R-:W-:Y:S01]  /*0610*/  LOP3.LUT R5, R6, R5, RZ, 0xfc, !PT ;  /* 0x0000000506057212 */ /* 0x000fe200078efcff */
[----:B-1----:R-:W-:-:S03]  /*0620*/  VIADD R10, R7, 0xffffffe ;  /* 0x0ffffffe070a7836 */ /* 0x002fc60000000000 */
[----:B------:R-:W-:Y:S01]  /*0630*/  IABS R37, R5 ;  /* 0x0000000500257213 */ /* 0x000fe20000000000 */
[----:B------:R-:W-:Y:S01]  /*0640*/  IMAD R7, R11, R0, RZ ;  /* 0x000000000b077224 */ /* 0x000fe200078e02ff */
[C---:B------:R-:W-:Y:S02]  /*0650*/  LOP3.LUT R17, R5.reuse, 0x1f8, RZ, 0xfc, !PT ;  /* 0x000001f805117812 */ /* 0x040fe400078efcff */
[----:B------:R-:W-:Y:S01]  /*0660*/  LOP3.LUT R18, R5, 0x10, RZ, 0xfc, !PT ;  /* 0x0000001005127812 */ /* 0x000fe200078efcff */
[----:B------:R-:W-:Y:S01]  /*0670*/  IMAD.HI.U32 R4, R9, R7, R8 ;  /* 0x0000000709047227 */ /* 0x000fe200078e0008 */
[----:B------:R-:W-:Y:S01]  /*0680*/  IABS R13, R17 ;  /* 0x00000011000d7213 */ /* 0x000fe20000000000 */
[----:B------:R1:W2:Y:S01]  /*0690*/  F2I.FTZ.U32.TRUNC.NTZ R9, R10 ;  /* 0x0000000a00097305 */ /* 0x0002a2000021f000 */
[----:B------:R-:W-:Y:S02]  /*06a0*/  LOP3.LUT R7, R42, 0xe0, RZ, 0xc0, !PT ;  /* 0x000000e02a077812 */ /* 0x000fe400078ec0ff */
[----:B------:R-:W-:Y:S01]  /*06b0*/  ISETP.GE.AND P6, PT, R18, RZ, PT ;  /* 0x000000ff1200720c */ /* 0x000fe20003fc6270 */
[----:B------:R-:W-:Y:S01]  /*06c0*/  IMAD.HI.U32 R8, R4, R37, RZ ;  /* 0x0000002504087227 */ /* 0x000fe200078e00ff */
[----:B------:R-:W-:-:S02]  /*06d0*/  SHF.R.U32.HI R7, RZ, 0x1, R7 ;  /* 0x00000001ff077819 */ /* 0x000fc40000011607 */
[----:B------:R-:W-:Y:S01]  /*06e0*/  ISETP.GE.AND P2, PT, R17, RZ, PT ;  /* 0x000000ff1100720c */ /* 0x000fe20003f46270 */
[----:B------:R-:W-:Y:S01]  /*06f0*/  IMAD.MOV R8, RZ, RZ, -R8 ;  /* 0x000000ffff087224 */ /* 0x000fe200078e0a08 */
[----:B------:R-:W-:Y:S01]  /*0700*/  LOP3.LUT R2, R2, R7, RZ, 0x3c, !PT ;  /* 0x0000000702027212 */ /* 0x000fe200078e3cff */
[----:B------:R-:W-:Y:S01]  /*0710*/  IMAD.HI.U32 R11, R4, R13, RZ ;  /* 0x0000000d040b7227 */ /* 0x000fe200078e00ff */
[C---:B-1----:R-:W-:Y:S02]  /*0720*/  LOP3.LUT R10, R5.reuse, 0x8, RZ, 0xfc, !PT ;  /* 0x00000008050a7812 */ /* 0x042fe400078efcff */
[C---:B------:R-:W-:Y:S01]  /*0730*/  LOP3.LUT R17, R5.reuse, 0x48, RZ, 0xfc, !PT ;  /* 0x0000004805117812 */ /* 0x040fe200078efcff */
[C---:B------:R-:W-:Y:S01]  /*0740*/  IMAD R37, R0.reuse, R8, R37 ;  /* 0x0000000800257224 */ /* 0x040fe200078e0225 */
[----:B------:R1:W-:Y:S01]  /*0750*/  STL [R1+0x260], R2 ;  /* 0x0002600201007387 */ /* 0x0003e20000100800 */
[----:B------:R-:W-:Y:S01]  /*0760*/  IMAD.MOV R11, RZ, RZ, -R11 ;  /* 0x000000ffff0b7224 */ /* 0x000fe200078e0a0b */
[----:B------:R-:W-:Y:S01]  /*0770*/  IABS R19, R10 ;  /* 0x0000000a00137213 */ /* 0x000fe20000000000 */
[----:B--2---:R-:W-:Y:S01]  /*0780*/  IMAD.MOV R8, RZ, RZ, -R9 ;  /* 0x000000ffff087224 */ /* 0x004fe200078e0a09 */
[C---:B------:R-:W-:Y:S01]  /*0790*/  ISETP.GT.U32.AND P0, PT, R0.reuse, R37, PT ;  /* 0x000000250000720c */ /* 0x040fe20003f04070 */
[----:B------:R-:W-:Y:S01]  /*07a0*/  IMAD R11, R0, R11, R13 ;  /* 0x0000000b000b7224 */ /* 0x000fe200078e020d */
[----:B------:R-:W-:Y:S01]  /*07b0*/  IABS R13, R18 ;  /* 0x00000012000d7213 */ /* 0x000fe20000000000 */
[----:B------:R-:W-:Y:S01]  /*07c0*/  IMAD R7, R8, R3, RZ ;  /* 0x0000000308077224 */ /* 0x000fe200078e02ff */
[----:B------:R-:W-:Y:S01]  /*07d0*/  ISETP.GE.AND P5, PT, R10, RZ, PT ;  /* 0x000000ff0a00720c */ /* 0x000fe20003fa6270 */
[----:B------:R-:W-:Y:S01]  /*07e0*/  IMAD.MOV.U32 R8, RZ, RZ, RZ ;  /* 0x000000ffff087224 */ /* 0x000fe200078e00ff */
[----:B------:R-:W-:Y:S01]  /*07f0*/  ISETP.GT.U32.AND P1, PT, R0, R11, PT ;  /* 0x0000000b0000720c */ /* 0x000fe20003f24070 */
[----:B-1----:R-:W-:Y:S01]  /*0800*/  IMAD.MOV R2, RZ, RZ, -R16 ;  /* 0x000000ffff027224 */ /* 0x002fe200078e0a10 */
[----:B------:R-:W-:Y:S01]  /*0810*/  LOP3.LUT R16, R5, 0x40, RZ, 0xfc, !PT ;  /* 0x0000004005107812 */ /* 0x000fe200078efcff */
[----:B------:R-:W-:Y:S01]  /*0820*/  IMAD.HI.U32 R7, R9, R7, R8 ;  /* 0x0000000709077227 */ /* 0x000fe200078e0008 */
[----:B------:R-:W-:-:S02]  /*0830*/  IABS R251, R17 ;  /* 0x0000001100fb7213 */ /* 0x000fc40000000000 */
[----:B------:R-:W-:Y:S01]  /*0840*/  LOP3.LUT R18, R5, 0x60, RZ, 0xfc, !PT ;  /* 0x0000006005127812 */ /* 0x000fe200078efcff */
[----:B------:R-:W-:Y:S01]  /*0850*/  @!P0 IMAD.IADD R37, R37, 0x1, -R0 ;  /* 0x0000000125258824 */ /* 0x000fe200078e0a00 */
[C---:B------:R-:W-:Y:S01]  /*0860*/  LOP3.LUT R24, R5.reuse, 0x68, RZ, 0xfc, !PT ;  /* 0x0000006805187812 */ /* 0x040fe200078efcff */
[----:B------:R-:W-:Y:S01]  /*0870*/  IMAD.HI.U32 R9, R4, R13, RZ ;  /* 0x0000000d04097227 */ /* 0x000fe200078e00ff */
[----:B------:R-:W-:Y:S02]  /*0880*/  LOP3.LUT R26, R5, 0x1c0, RZ, 0xfc, !PT ;  /* 0x000001c0051a7812 */ /* 0x000fe400078efcff */
[----:B------:R-:W-:Y:S01]  /*0890*/  ISETP.GT.U32.AND P0, PT, R0, R37, PT ;  /* 0x000000250000720c */ /* 0x000fe20003f04070 */
[----:B------:R-:W-:Y:S01]  /*08a0*/  IMAD R2, R15, R2, R14 ;  /* 0x000000020f027224 */ /* 0x000fe200078e020e */
[C---:B------:R-:W-:Y:S01]  /*08b0*/  LOP3.LUT R14, R5.reuse, 0x28, RZ, 0xfc, !PT ;  /* 0x00000028050e7812 */ /* 0x040fe200078efcff */
[----:B------:R-:W-:Y:S01]  /*08c0*/  IMAD.MOV R9, RZ, RZ, -R9 ;  /* 0x000000ffff097224 */ /* 0x000fe200078e0a09 */
[----:B------:R-:W-:Y:S01]  /*08d0*/  IABS R15, R16 ;  /* 0x00000010000f7213 */ /* 0x000fe20000000000 */
[----:B------:R-:W-:Y:S01]  /*08e0*/  IMAD.IADD R8, R12, 0x1, R2 ;  /* 0x000000010c087824 */ /* 0x000fe200078e0202 */
[----:B------:R-:W-:Y:S01]  /*08f0*/  LOP3.LUT R12, R5, 0x20, RZ, 0xfc, !PT ;  /* 0x00000020050c7812 */ /* 0x000fe200078efcff */
[----:B------:R-:W-:Y:S01]  /*0900*/  IMAD R20, R0, R9, R13 ;  /* 0x0000000900147224 */ /* 0x000fe200078e020d */
[----:B------:R-:W-:Y:S01]  /*0910*/  IABS R23, R14 ;  /* 0x0000000e00177213 */ /* 0x000fe20000000000 */
[----:B------:R-:W-:Y:S01]  /*0920*/  IMAD.HI.U32 R2, R4, R19, RZ ;  /* 0x0000001304027227 */ /* 0x000fe200078e00ff */
[----:B------:R-:W-:-:S02]  /*0930*/  IABS R13, R12 ;  /* 0x0000000c000d7213 */ /* 0x000fc40000000000 */
[----:B------:R-:W-:Y:S01]  /*0940*/  IABS R247, R24 ;  /* 0x0000001800f77213 */ /* 0x000fe20000000000 */
[----:B------:R-:W-:Y:S01]  /*0950*/  @!P0 IMAD.IADD R37, R37, 0x1, -R0 ;  /* 0x0000000125258824 */ /* 0x000fe200078e0a00 */
[C---:B------:R-:W-:Y:S01]  /*0960*/  ISETP.GT.U32.AND P0, PT, R0.reuse, R20, PT ;  /* 0x000000140000720c */ /* 0x040fe20003f04070 */
[----:B------:R-:W-:Y:S01]  /*0970*/  IMAD.MOV R2, RZ, RZ, -R2 ;  /* 0x000000ffff027224 */ /* 0x000fe200078e0a02 */
[----:B------:R-:W-:Y:S01]  /*0980*/  IABS R47, R26 ;  /* 0x0000001a002f7213 */ /* 0x000fe20000000000 */
[----:B------:R-:W-:Y:S01]  /*0990*/  @!P1 IMAD.IADD R11, R11, 0x1, -R0 ;  /* 0x000000010b0b9824 */ /* 0x000fe200078e0a00 */
[C---:B------:R-:W-:Y:S01]  /*09a0*/  LOP3.LUT R28, R5.reuse, 0x1c8, RZ, 0xfc, !PT ;  /* 0x000001c8051c7812 */ /* 0x040fe200078efcff */
[----:B------:R-:W-:Y:S01]  /*09b0*/  IMAD R19, R0, R2, R19 ;  /* 0x0000000200137224 */ /* 0x000fe200078e0213 */
[----:B------:R-:W-:Y:S01]  /*09c0*/  LOP3.LUT R2, R5, 0x18, RZ, 0xfc, !PT ;  /* 0x0000001805027812 */ /* 0x000fe200078efcff */
[----:B------:R-:W-:Y:S01]  /*09d0*/  IMAD.HI.U32 R10, R4, R13, RZ ;  /* 0x0000000d040a7227 */ /* 0x000fe200078e00ff */
[----:B------:R-:W-:-:S02]  /*09e0*/  ISETP.GT.U32.AND P3, PT, R0, R11, PT ;  /* 0x0000000b0000720c */ /* 0x000fc40003f64070 */
[----:B------:R-:W-:Y:S01]  /*09f0*/  ISETP.GT.U32.AND P4, PT, R0, R19, PT ;  /* 0x000000130000720c */ /* 0x000fe20003f84070 */
[----:B------:R-:W-:Y:S01]  /*0a00*/  IMAD.MOV R10, RZ, RZ, -R10 ;  /* 0x000000ffff0a7224 */ /* 0x000fe200078e0a0a */
[----:B------:R-:W-:Y:S01]  /*0a10*/  IABS R21, R2 ;  /* 0x0000000200157213 */ /* 0x000fe20000000000 */
[--C-:B------:R-:W-:Y:S01]  /*0a20*/  @!P0 IMAD.IADD R20, R20, 0x1, -R0.reuse ;  /* 0x0000000114148824 */ /* 0x100fe200078e0a00 */
[----:B------:R-:W-:Y:S01]  /*0a30*/  ISETP.GE.AND P1, PT, R2, RZ, PT ;  /* 0x000000ff0200720c */ /* 0x000fe20003f26270 */
[----:B------:R-:W-:Y:S01]  /*0a40*/  IMAD R22, R0, R10, R13 ;  /* 0x0000000a00167224 */ /* 0x000fe200078e020d */
[----:B------:R-:W-:Y:S01]  /*0a50*/  IABS R49, R28 ;  /* 0x0000001c00317213 */ /* 0x000fe20000000000 */
[----:B------:R-:W-:Y:S01]  /*0a60*/  IMAD.HI.U32 R9, R4, R21, RZ ;  /* 0x0000001504097227 */ /* 0x000fe200078e00ff */
[C---:B------:R-:W-:Y:S02]  /*0a70*/  ISETP.GT.U32.AND P0, PT, R0.reuse, R20, PT ;  /* 0x000000140000720c */ /* 0x040fe40003f04070 */
[----:B------:R-:W-:Y:S01]  /*0a80*/  LOP3.LUT R32, R5, 0x1d0, RZ, 0xfc, !PT ;  /* 0x000001d005207812 */ /* 0x000fe200078efcff */
[--C-:B------:R-:W-:Y:S01]  /*0a90*/  @!P3 IMAD.IADD R11, R11, 0x1, -R0.reuse ;  /* 0x000000010b0bb824 */ /* 0x100fe200078e0a00 */
[----:B------:R-:W-:Y:S01]  /*0aa0*/  ISETP.GE.AND P3, PT, R5, RZ, PT ;  /* 0x000000ff0500720c */ /* 0x000fe20003f66270 */
[--C-:B------:R-:W-:Y:S01]  /*0ab0*/  @!P4 IMAD.IADD R19, R19, 0x1, -R0.reuse ;  /* 0x000000011313c824 */ /* 0x100fe200078e0a00 */
[----:B------:R-:W-:Y:S01]  /*0ac0*/  IABS R51, R32 ;  /* 0x0000002000337213 */ /* 0x000fe20000000000 */
[----:B------:R-:W-:Y:S01]  /*0ad0*/  IMAD.MOV R9, RZ, RZ, -R9 ;  /* 0x000000ffff097224 */ /* 0x000fe200078e0a09 */
[C---:B------:R-:W-:Y:S01]  /*0ae0*/  LOP3.LUT R34, R5.reuse, 0x1d8, RZ, 0xfc, !PT ;  /* 0x000001d805227812 */ /* 0x040fe200078efcff */
[----:B------:R-:W-:Y:S01]  /*0af0*/  IMAD.MOV.U32 R2, RZ, RZ, R11 ;  /* 0x000000ffff027224 */ /* 0x000fe200078e000b */
[C---:B------:R-:W-:Y:S01]  /*0b00*/  ISETP.GT.U32.AND P4, PT, R0.reuse, R19, PT ;  /* 0x000000130000720c */ /* 0x040fe20003f84070 */
[----:B------:R-:W-:Y:S01]  /*0b10*/  IMAD R21, R0, R9, R21 ;  /* 0x0000000900157224 */ /* 0x000fe200078e0215 */
[----:B------:R-:W-:Y:S01]  /*0b20*/  LOP3.LUT R9, R5, 0x30, RZ, 0xfc, !PT ;  /* 0x0000003005097812 */ /* 0x000fe200078efcff */
[----:B------:R-:W-:Y:S01]  /*0b30*/  @!P0 IMAD.IADD R20, R20, 0x1, -R0 ;  /* 0x0000000114148824 */ /* 0x000fe200078e0a00 */
[----:B------:R-:W-:Y:S01]  /*0b40*/  ISETP.GT.U32.AND P0, PT, R0, R22, PT ;  /* 0x000000160000720c */ /* 0x000fe20003f04070 */
[----:B------:R-:W-:Y:S01]  /*0b50*/  IMAD.HI.U32 R11, R4, R23, RZ ;  /* 0x00000017040b7227 */ /* 0x000fe200078e00ff */
[----:B------:R-:W-:-:S02]  /*0b60*/  IABS R13, R9 ;  /* 0x00000009000d7213 */ /* 0x000fc40000000000 */
[----:B------:R-:W-:Y:S01]  /*0b70*/  IABS R53, R34 ;  /* 0x0000002200357213 */ /* 0x000fe20000000000 */
[----:B------:R-:W-:Y:S01]  /*0b80*/  @!P3 IMAD.MOV R37, RZ, RZ, -R37 ;  /* 0x000000ffff25b224 */ /* 0x000fe200078e0a25 */
[----:B------:R-:W-:Y:S01]  /*0b90*/  ISETP.GE.AND P3, PT, R14, RZ, PT ;  /* 0x000000ff0e00720c */ /* 0x000fe20003f66270 */
[----:B------:R-:W-:Y:S01]  /*0ba0*/  IMAD.MOV R11, RZ, RZ, -R11 ;  /* 0x000000ffff0b7224 */ /* 0x000fe200078e0a0b */
[----:B------:R-:W-:Y:S01]  /*0bb0*/  LOP3.LUT R14, R5, 0x38, RZ, 0xfc, !PT ;  /* 0x00000038050e7812 */ /* 0x000fe200078efcff */
[--C-:B------:R-:W-:Y:S01]  /*0bc0*/  @!P4 IMAD.IADD R19, R19, 0x1, -R0.reuse ;  /* 0x000000011313c824 */ /* 0x100fe200078e0a00 */
[C---:B------:R-:W-:Y:S01]  /*0bd0*/  ISETP.GT.U32.AND P4, PT, R0.reuse, R21, PT ;  /* 0x000000150000720c */ /* 0x040fe20003f84070 */
[----:B------:R-:W-:Y:S01]  /*0be0*/  IMAD R23, R0, R11, R23 ;  /* 0x0000000b00177224 */ /* 0x000fe200078e0217 */
[----:B------:R-:W-:Y:S01]  /*0bf0*/  IABS R31, R14 ;  /* 0x0000000e001f7213 */ /* 0x000fe20000000000 */
[----:B------:R-:W-:Y:S01]  /*0c00*/  @!P0 IMAD.IADD R22, R22, 0x1, -R0 ;  /* 0x0000000116168824 */ /* 0x000fe200078e0a00 */
[----:B------:R-:W-:Y:S01]  /*0c10*/  LOP3.LUT R38, R5, 0x1e8, RZ, 0xfc, !PT ;  /* 0x000001e805267812 */ /* 0x000fe200078efcff */
[----:B------:R-:W-:Y:S01]  /*0c20*/  @!P5 IMAD.MOV R19, RZ, RZ, -R19 ;  /* 0x000000ffff13d224 */ /* 0x000fe200078e0a13 */
[----:B------:R-:W-:Y:S01]  /*0c30*/  ISETP.GE.AND P5, PT, R9, RZ, PT ;  /* 0x000000ff0900720c */ /* 0x000fe20003fa6270 */
[----:B------:R-:W-:Y:S01]  /*0c40*/  IMAD.HI.U32 R9, R4, R13, RZ ;  /* 0x0000000d04097227 */ /* 0x000fe200078e00ff */
[----:B------:R-:W-:-:S02]  /*0c50*/  ISETP.GT.U32.AND P0, PT, R0, R22, PT ;  /* 0x000000160000720c */ /* 0x000fc40003f04070 */
[----:B------:R-:W-:Y:S01]  /*0c60*/  IABS R57, R38 ;  /* 0x0000002600397213 */ /* 0x000fe20000000000 */
[----:B------:R-:W-:Y:S01]  /*0c70*/  @!P6 IMAD.MOV R20, RZ, RZ, -R20 ;  /* 0x000000ffff14e224 */ /* 0x000fe200078e0a14 */
[----:B------:R-:W-:Y:S01]  /*0c80*/  ISETP.GT.U32.AND P6, PT, R0, R23, PT ;  /* 0x000000170000720c */ /* 0x000fe20003fc4070 */
[----:B------:R-:W-:Y:S01]  /*0c90*/  @!P4 IMAD.IADD R21, R21, 0x1, -R0 ;  /* 0x000000011515c824 */ /* 0x000fe200078e0a00 */
[----:B------:R-:W-:Y:S01]  /*0ca0*/  LOP3.LUT R36, R5, 0x1e0, RZ, 0xfc, !PT ;  /* 0x000001e005247812 */ /* 0x000fe200078efcff */
[----:B------:R-:W-:-:S03]  /*0cb0*/  IMAD.HI.U32 R10, R4, R31, RZ ;  /* 0x0000001f040a7227 */ /* 0x000fc600078e00ff */
[C---:B------:R-:W-:Y:S01]  /*0cc0*/  ISETP.GT.U32.AND P4, PT, R0.reuse, R21, PT ;  /* 0x000000150000720c */ /* 0x040fe20003f84070 */
[----:B------:R-:W-:Y:S01]  /*0cd0*/  IMAD.MOV R9, RZ, RZ, -R9 ;  /* 0x000000ffff097224 */ /* 0x000fe200078e0a09 */
[----:B------:R-:W-:Y:S01]  /*0ce0*/  IABS R55, R36 ;  /* 0x0000002400377213 */ /* 0x000fe20000000000 */
[----:B------:R-:W-:Y:S02]  /*0cf0*/  IMAD.MOV R10, RZ, RZ, -R10 ;  /* 0x000000ffff0a7224 */ /* 0x000fe400078e0a0a */
[C---:B------:R-:W-:Y:S01]  /*0d00*/  IMAD R30, R0.reuse, R9, R13 ;  /* 0x00000009001e7224 */ /* 0x040fe200078e020d */
[----:B------:R-:W-:Y:S01]  /*0d10*/  IABS R13, R18 ;  /* 0x00000012000d7213 */ /* 0x000fe20000000000 */
[----:B------:R-:W-:Y:S02]  /*0d20*/  IMAD R31, R0, R10, R31 ;  /* 0x0000000a001f7224 */ /* 0x000fe400078e021f */
[--C-:B------:R-:W-:Y:S01]  /*0d30*/  @!P0 IMAD.IADD R22, R22, 0x1, -R0.reuse ;  /* 0x0000000116168824 */ /* 0x100fe200078e0a00 */
[C---:B------:R-:W-:Y:S01]  /*0d40*/  ISETP.GT.U32.AND P0, PT, R0.reuse, R30, PT ;  /* 0x0000001e0000720c */ /* 0x040fe20003f04070 */
[----:B------:R-:W-:Y:S01]  /*0d50*/  @!P6 IMAD.IADD R23, R23, 0x1, -R0 ;  /* 0x000000011717e824 */ /* 0x000fe200078e0a00 */
[----:B------:R-:W-:Y:S01]  /*0d60*/  ISETP.GT.U32.AND P6, PT, R0, R31, PT ;  /* 0x0000001f0000720c */ /* 0x000fe20003fc4070 */
[----:B------:R-:W-:-:S04]  /*0d70*/  IMAD.HI.U32 R11, R4, R15, RZ ;  /* 0x0000000f040b7227 */ /* 0x000fc800078e00ff */
[----:B------:R-:W-:Y:S01]  /*0d80*/  @!P4 IMAD.IADD R21, R21, 0x1, -R0 ;  /* 0x000000011515c824 */ /* 0x000fe200078e0a00 */
[----:B------:R-:W-:Y:S01]  /*0d90*/  ISETP.GE.AND P4, PT, R14, RZ, PT ;  /* 0x000000ff0e00720c */ /* 0x000fe20003f86270 */
[----:B------:R-:W-:Y:S01]  /*0da0*/  IMAD.MOV R11, RZ, RZ, -R11 ;  /* 0x000000ffff0b7224 */ /* 0x000fe200078e0a0b */
[C---:B------:R-:W-:Y:S01]  /*0db0*/  LOP3.LUT R14, R5.reuse, 0x50, RZ, 0xfc, !PT ;  /* 0x00000050050e7812 */ /* 0x040fe200078efcff */
[----:B------:R-:W-:Y:S01]  /*0dc0*/  @!P2 IMAD.MOV R2, RZ, RZ, -R2 ;  /* 0x000000ffff02a224 */ /* 0x000fe200078e0a02 */
[----:B------:R-:W-:Y:S01]  /*0dd0*/  ISETP.GE.AND P2, PT, R12, RZ, PT ;  /* 0x000000ff0c00720c */ /* 0x000fe20003f46270 */
[----:B------:R-:W-:Y:S01]  /*0de0*/  IMAD R252, R0, R11, R15 ;  /* 0x0000000b00fc7224 */ /* 0x000fe200078e020f */
[----:B------:R-:W-:Y:S01]  /*0df0*/  LOP3.LUT R15, R5, 0x58, RZ, 0xfc, !PT ;  /* 0x00000058050f7812 */ /* 0x000fe200078efcff */
[----:B------:R-:W-:Y:S01]  /*0e00*/  @!P0 IMAD.IADD R30, R30, 0x1, -R0 ;  /* 0x000000011e1e8824 */ /* 0x000fe200078e0a00 */
[----:B------:R-:W-:Y:S01]  /*0e10*/  IABS R11, R14 ;  /* 0x0000000e000b7213 */ /* 0x000fe20000000000 */
[----:B------:R-:W-:Y:S01]  /*0e20*/  IMAD.HI.U32 R12, R4, R251, RZ ;  /* 0x000000fb040c7227 */ /* 0x000fe200078e00ff */
[----:B------:R-:W-:-:S02]  /*0e30*/  ISETP.GT.U32.AND P0, PT, R0, R23, PT ;  /* 0x000000170000720c */ /* 0x000fc40003f04070 */
[----:B------:R-:W-:Y:S01]  /*0e40*/  IABS R249, R15 ;  /* 0x0000000f00f97213 */ /* 0x000fe20000000000 */
[----:B------:R-:W-:Y:S02]  /*0e50*/  @!P6 IMAD.IADD R31, R31, 0x1, -R0 ;  /* 0x000000011f1fe824 */ /* 0x000fe400078e0a00 */
[----:B------:R-:W-:Y:S01]  /*0e60*/  @!P1 IMAD.MOV R21, RZ, RZ, -R21 ;  /* 0x000000ffff159224 */ /* 0x000fe200078e0a15 */
[C---:B------:R-:W-:Y:S01]  /*0e70*/  ISETP.GT.U32.AND P1, PT, R0.reuse, R30, PT ;  /* 0x0000001e0000720c */ /* 0x040fe20003f24070 */
[----:B------:R-:W-:Y:S01]  /*0e80*/  IMAD.MOV R12, RZ, RZ, -R12 ;  /* 0x000000ffff0c7224 */ /* 0x000fe200078e0a0c */
[----:B------:R-:W-:Y:S01]  /*0e90*/  ISETP.GT.U32.AND P6, PT, R0, R31, PT ;  /* 0x0000001f0000720c */ /* 0x000fe20003fc4070 */
[----:B------:R-:W-:-:S04]  /*0ea0*/  IMAD.HI.U32 R9, R4, R11, RZ ;  /* 0x0000000b04097227 */ /* 0x000fc800078e00ff */
[----:B------:R-:W-:Y:S02]  /*0eb0*/  IMAD R251, R0, R12, R251 ;  /* 0x0000000c00fb7224 */ /* 0x000fe400078e02fb */
[----:B------:R-:W-:-:S04]  /*0ec0*/  IMAD.HI.U32 R10, R4, R249, RZ ;  /* 0x000000f9040a7227 */ /* 0x000fc800078e00ff */
[----:B------:R-:W-:Y:S02]  /*0ed0*/  IMAD.MOV R9, RZ, RZ, -R9 ;  /* 0x000000ffff097224 */ /* 0x000fe400078e0a09 */
[----:B------:R-:W-:Y:S02]  /*0ee0*/  IMAD.MOV R12, RZ, RZ, -R10 ;  /* 0x000000ffff0c7224 */ /* 0x000fe400078e0a0a */
[----:B------:R-:W-:Y:S01]  /*0ef0*/  @!P2 IMAD.MOV R22, RZ, RZ, -R22 ;  /* 0x000000ffff16a224 */ /* 0x000fe200078e0a16 */
[C---:B------:R-:W-:Y:S01]  /*0f00*/  ISETP.GT.U32.AND P2, PT, R0.reuse, R252, PT ;  /* 0x000000fc0000720c */ /* 0x040fe20003f44070 */
[--C-:B------:R-:W-:Y:S01]  /*0f10*/  @!P0 IMAD.IADD R23, R23, 0x1, -R0.reuse ;  /* 0x0000000117178824 */ /* 0x100fe200078e0a00 */
[C---:B------:R-:W-:Y:S01]  /*0f20*/  ISETP.GT.U32.AND P0, PT, R0.reuse, R251, PT ;  /* 0x000000fb0000720c */ /* 0x040fe20003f04070 */
[C---:B------:R-:W-:Y:S02]  /*0f30*/  IMAD R250, R0.reuse, R9, R11 ;  /* 0x0000000900fa7224 */ /* 0x040fe400078e020b */
[----:B------:R-:W-:Y:S01]  /*0f40*/  IMAD R249, R0, R12, R249 ;  /* 0x0000000c00f97224 */ /* 0x000fe200078e02f9 */
[----:B------:R-:W-:Y:S01]  /*0f50*/  LOP3.LUT R12, R5, 0x70, RZ, 0xfc, !PT ;  /* 0x00000070050c7812 */ /* 0x000fe200078efcff */
[--C-:B------:R-:W-:Y:S01]  /*0f60*/  @!P1 IMAD.IADD R30, R30, 0x1, -R0.reuse ;  /* 0x000000011e1e9824 */ /* 0x100fe200078e0a00 */
[C---:B------:R-:W-:Y:S01]  /*0f70*/  ISETP.GT.U32.AND P1, PT, R0.reuse, R250, PT ;  /* 0x000000fa0000720c */ /* 0x040fe20003f24070 */
[--C-:B------:R-:W-:Y:S01]  /*0f80*/  @!P6 IMAD.IADD R31, R31, 0x1, -R0.reuse ;  /* 0x000000011f1fe824 */ /* 0x100fe200078e0a00 */
[----:B------:R-:W-:Y:S01]  /*0f90*/  ISETP.GT.U32.AND P6, PT, R0, R249, PT ;  /* 0x000000f90000720c */ /* 0x000fe20003fc4070 */
[----:B------:R-:W-:Y:S01]  /*0fa0*/  @!P3 IMAD.MOV R23, RZ, RZ, -R23 ;  /* 0x000000ffff17b224 */ /* 0x000fe200078e0a17 */
[----:B------:R-:W-:Y:S01]  /*0fb0*/  IABS R11, R12 ;  /* 0x0000000c000b7213 */ /* 0x000fe20000000000 */
[--C-:B------:R-:W-:Y:S01]  /*0fc0*/  @!P2 IMAD.IADD R252, R252, 0x1, -R0.reuse ;  /* 0x00000001fcfca824 */ /* 0x100fe200078e0a00 */
[----:B------:R-:W-:Y:S01]  /*0fd0*/  ISETP.GE.AND P2, PT, R16, RZ, PT ;  /* 0x000000ff1000720c */ /* 0x000fe20003f46270 */
[----:B------:R-:W-:Y:S01]  /*0fe0*/  @!P0 IMAD.IADD R251, R251, 0x1, -R0 ;  /* 0x00000001fbfb8824 */ /* 0x000fe200078e0a00 */
[----:B------:R-:W-:Y:S01]  /*0ff0*/  ISETP.GE.AND P0, PT, R17, RZ, PT ;  /* 0x000000ff1100720c */ /* 0x000fe20003f06270 */
[----:B------:R-:W-:Y:S01]  /*1000*/  IMAD.HI.U32 R9, R4, R13, RZ ;  /* 0x0000000d04097227 */ /* 0x000fe200078e00ff */
[----:B------:R-:W-:-:S02]  /*1010*/  LOP3.LUT R16, R5, 0xc0, RZ, 0xfc, !PT ;  /* 0x000000c005107812 */ /* 0x000fc400078efcff */
[----:B------:R-:W-:Y:S01]  /*1020*/  ISETP.GT.U32.AND P3, PT, R0, R251, PT ;  /* 0x000000fb0000720c */ /* 0x000fe20003f64070 */
[----:B------:R-:W-:Y:S01]  /*1030*/  @!P1 IMAD.IADD R250, R250, 0x1, -R0 ;  /* 0x00000001fafa9824 */ /* 0x000fe200078e0a00 */
[----:B------:R-:W-:Y:S01]  /*1040*/  ISETP.GT.U32.AND P1, PT, R0, R252, PT ;  /* 0x000000fc0000720c */ /* 0x000fe20003f24070 */
[----:B------:R-:W-:Y:S01]  /*1050*/  IMAD.HI.U32 R10, R4, R247, RZ ;  /* 0x000000f7040a7227 */ /* 0x000fe200078e00ff */
[----:B------:R-:W-:-:S03]  /*1060*/  IABS R235, R16 ;  /* 0x0000001000eb7213 */ /* 0x000fc60000000000 */
[----:B------:R-:W-:Y:S01]  /*1070*/  @!P6 IMAD.IADD R249, R249, 0x1, -R0 ;  /* 0x00000001f9f9e824 */ /* 0x000fe200078e0a00 */
[C---:B------:R-:W-:Y:S01]  /*1080*/  ISETP.GT.U32.AND P6, PT, R0.reuse, R250, PT ;  /* 0x000000fa0000720c */ /* 0x040fe20003fc4070 */
[----:B------:R-:W-:Y:S02]  /*1090*/  IMAD.MOV R9, RZ, RZ, -R9 ;  /* 0x000000ffff097224 */ /* 0x000fe400078e0a09 */
[----:B------:R-:W-:Y:S02]  /*10a0*/  IMAD.MOV R10, RZ, RZ, -R10 ;  /* 0x000000ffff0a7224 */ /* 0x000fe400078e0a0a */
[C---:B------:R-:W-:Y:S01]  /*10b0*/  IMAD R248, R0.reuse, R9, R13 ;  /* 0x0000000900f87224 */ /* 0x040fe200078e020d */
[----:B------:R-:W-:Y:S01]  /*10c0*/  LOP3.LUT R13, R5, 0x78, RZ, 0xfc, !PT ;  /* 0x00000078050d7812 */ /* 0x000fe200078efcff */
[C---:B------:R-:W-:Y:S02]  /*10d0*/  IMAD R247, R0.reuse, R10, R247 ;  /* 0x0000000a00f77224 */ /* 0x040fe400078e02f7 */
[----:B------:R-:W-:Y:S01]  /*10e0*/  @!P5 IMAD.MOV R30, RZ, RZ, -R30 ;  /* 0x000000ffff1ed224 */ /* 0x000fe200078e0a1e */
[----:B------:R-:W-:Y:S01]  /*10f0*/  ISETP.GT.U32.AND P5, PT, R0, R249, PT ;  /* 0x000000f90000720c */ /* 0x000fe20003fa4070 */
[--C-:B------:R-:W-:Y:S01]  /*1100*/  @!P1 IMAD.IADD R252, R252, 0x1, -R0.reuse ;  /* 0x00000001fcfc9824 */ /* 0x100fe200078e0a00 */
[----:B------:R-:W-:Y:S01]  /*1110*/  IABS R245, R13 ;  /* 0x0000000d00f57213 */ /* 0x000fe20000000000 */
[----:B------:R-:W-:Y:S01]  /*1120*/  @!P3 IMAD.IADD R251, R251, 0x1, -R0 ;  /* 0x00000001fbfbb824 */ /* 0x000fe200078e0a00 */
[----:B------:R-:W-:Y:S01]  /*1130*/  ISETP.GE.AND P1, PT, R14, RZ, PT ;  /* 0x000000ff0e00720c */ /* 0x000fe20003f26270 */
[----:B------:R-:W-:Y:S01]  /*1140*/  IMAD.HI.U32 R9, R4, R11, RZ ;  /* 0x0000000b04097227 */ /* 0x000fe200078e00ff */
[----:B------:R-:W-:-:S02]  /*1150*/  ISETP.GT.U32.AND P3, PT, R0, R247, PT ;  /* 0x000000f70000720c */ /* 0x000fc40003f64070 */
[----:B------:R-:W-:Y:S01]  /*1160*/  LOP3.LUT R14, R5, 0xb0, RZ, 0xfc, !PT ;  /* 0x000000b0050e7812 */ /* 0x000fe200078efcff */
[----:B------:R-:W-:Y:S01]  /*1170*/  @!P6 IMAD.IADD R250, R250, 0x1, -R0 ;  /* 0x00000001fafae824 */ /* 0x000fe200078e0a00 */
[----:B------:R-:W-:Y:S01]  /*1180*/  ISETP.GE.AND P6, PT, R15, RZ, PT ;  /* 0x000000ff0f00720c */ /* 0x000fe20003fc6270 */
[----:B------:R-:W-:Y:S01]  /*1190*/  IMAD.HI.U32 R10, R4, R245, RZ ;  /* 0x000000f5040a7227 */ /* 0x000fe200078e00ff */
[----:B------:R-:W-:-:S03]  /*11a0*/  LOP3.LUT R15, R5, 0xb8, RZ, 0xfc, !PT ;  /* 0x000000b8050f7812 */ /* 0x000fc600078efcff */
[----:B------:R-:W-:Y:S02]  /*11b0*/  IMAD.MOV R9, RZ, RZ, -R9 ;  /* 0x000000ffff097224 */ /* 0x000fe400078e0a09 */
[----:B------:R-:W-:Y:S01]  /*11c0*/  @!P4 IMAD.MOV R31, RZ, RZ, -R31 ;  /* 0x000000ffff1fc224 */ /* 0x000fe200078e0a1f */
[C---:B------:R-:W-:Y:S01]  /*11d0*/  ISETP.GT.U32.AND P4, PT, R0.reuse, R248, PT ;  /* 0x000000f80000720c */ /* 0x040fe20003f84070 */
[----:B------:R-:W-:Y:S02]  /*11e0*/  IMAD.MOV R10, RZ, RZ, -R10 ;  /* 0x000000ffff0a7224 */ /* 0x000fe400078e0a0a */
[----:B------:R-:W-:Y:S01]  /*11f0*/  IMAD R246, R0, R9, R11 ;  /* 0x0000000900f67224 */ /* 0x000fe200078e020b */
[----:B------:R-:W-:Y:S01]  /*1200*/  LOP3.LUT R9, R5, 0x80, RZ, 0xfc, !PT ;  /* 0x0000008005097812 */ /* 0x000fe200078efcff */
[--C-:B------:R-:W-:Y:S01]  /*1210*/  @!P5 IMAD.IADD R249, R249, 0x1, -R0.reuse ;  /* 0x00000001f9f9d824 */ /* 0x100fe200078e0a00 */
[----:B------:R-:W-:Y:S01]  /*1220*/  ISETP.GE.AND P5, PT, R18, RZ, PT ;  /* 0x000000ff1200720c */ /* 0x000fe20003fa6270 */
[----:B------:R-:W-:Y:S01]  /*1230*/  @!P3 IMAD.IADD R247, R247, 0x1, -R0 ;  /* 0x00000001f7f7b824 */ /* 0x000fe200078e0a00 */
[----:B------:R-:W-:Y:S01]  /*1240*/  IABS R11, R9 ;  /* 0x00000009000b7213 */ /* 0x000fe20000000000 */
[C---:B------:R-:W-:Y:S01]  /*1250*/  IMAD R245, R0.reuse, R10, R245 ;  /* 0x0000000a00f57224 */ /* 0x040fe200078e02f5 */
[----:B------:R-:W-:Y:S01]  /*1260*/  LOP3.LUT R10, R5, 0x88, RZ, 0xfc, !PT ;  /* 0x00000088050a7812 */ /* 0x000fe200078efcff */
[----:B------:R-:W-:Y:S01]  /*1270*/  @!P1 IMAD.MOV R250, RZ, RZ, -R250 ;  /* 0x000000fffffa9224 */ /* 0x000fe200078e0afa */
[C---:B------:R-:W-:Y:S01]  /*1280*/  ISETP.GT.U32.AND P1, PT, R0.reuse, R246, PT ;  /* 0x000000f60000720c */ /* 0x040fe20003f24070 */
[----:B------:R-:W-:Y:S01]  /*1290*/  @!P0 IMAD.MOV R251, RZ, RZ, -R251 ;  /* 0x000000fffffb8224 */ /* 0x000fe200078e0afb */
[C---:B------:R-:W-:Y:S01]  /*12a0*/  ISETP.GT.U32.AND P0, PT, R0.reuse, R247, PT ;  /* 0x000000f70000720c */ /* 0x040fe20003f04070 */
[----:B------:R-:W-:Y:S01]  /*12b0*/  @!P6 IMAD.MOV R249, RZ, RZ, -R249 ;  /* 0x000000fffff9e224 */ /* 0x000fe200078e0af9 */
[----:B------:R-:W-:Y:S01]  /*12c0*/  ISETP.GT.U32.AND P6, PT, R0, R245, PT ;  /* 0x000000f50000720c */ /* 0x000fe20003fc4070 */
[----:B------:R-:W-:Y:S01]  /*12d0*/  @!P4 IMAD.IADD R248, R248, 0x1, -R0 ;  /* 0x00000001f8f8c824 */ /* 0x000fe200078e0a00 */
[----:B------:R-:W-:Y:S01]  /*12e0*/  ISETP.GE.AND P4, PT, R24, RZ, PT ;  /* 0x000000ff1800720c */ /* 0x000fe20003f86270 */
[----:B------:R-:W-:Y:S01]  /*12f0*/  @!P2 IMAD.MOV R252, RZ, RZ, -R252 ;  /* 0x000000fffffca224 */ /* 0x000fe200078e0afc */
[----:B------:R-:W-:-:S02]  /*1300*/  IABS R243, R10 ;  /* 0x0000000a00f37213 */ /* 0x000fc40000000000 */
[----:B------:R-:W-:Y:S02]  /*1310*/  ISETP.GT.U32.AND P2, PT, R0, R248, PT ;  /* 0x000000f80000720c */ /* 0x000fe40003f44070 */
[----:B------:R-:W-:Y:S01]  /*1320*/  ISETP.GE.AND P3, PT, R12, RZ, PT ;  /* 0x000000ff0c00720c */ /* 0x000fe20003f66270 */
[--C-:B------:R-:W-:Y:S01]  /*1330*/  @!P1 IMAD.IADD R246, R246, 0x1, -R0.reuse ;  /* 0x00000001f6f69824 */ /* 0x100fe200078e0a00 */
[----:B------:R-:W-:Y:S01]  /*1340*/  ISETP.GE.AND P1, PT, R10, RZ, PT ;  /* 0x000000ff0a00720c */ /* 0x000fe20003f26270 */
[--C-:B------:R-:W-:Y:S01]  /*1350*/  @!P0 IMAD.IADD R247, R247, 0x1, -R0.reuse ;  /* 0x00000001f7f78824 */ /* 0x100fe200078e0a00 */
[----:B------:R-:W-:Y:S01]  /*1360*/  ISETP.GE.AND P0, PT, R9, RZ, PT ;  /* 0x000000ff0900720c */ /* 0x000fe20003f06270 */
[----:B------:R-:W-:Y:S01]  /*1370*/  @!P6 IMAD.IADD R245, R245, 0x1, -R0 ;  /* 0x00000001f5f5e824 */ /* 0x000fe200078e0a00 */
[----:B------:R-:W-:Y:S01]  /*1380*/  ISETP.GT.U32.AND P6, PT, R0, R246, PT ;  /* 0x000000f60000720c */ /* 0x000fe20003fc4070 */
[----:B------:R-:W-:Y:S01]  /*1390*/  IMAD.HI.U32 R9, R4, R11, RZ ;  /* 0x0000000b04097227 */ /* 0x000fe200078e00ff */
[----:B------:R-:W-:-:S02]  /*13a0*/  LOP3.LUT R12, R5, 0x90, RZ, 0xfc, !PT ;  /* 0x00000090050c7812 */ /* 0x000fc400078efcff */
[C---:B------:R-:W-:Y:S01]  /*13b0*/  LOP3.LUT R18, R5.reuse, 0x158, RZ, 0xfc, !PT ;  /* 0x0000015805127812 */ /* 0x040fe200078efcff */
[----:B------:R-:W-:Y:S01]  /*13c0*/  IMAD.MOV R9, RZ, RZ, -R9 ;  /* 0x000000ffff097224 */ /* 0x000fe200078e0a09 */
[----:B------:R-:W-:Y:S01]  /*13d0*/  LOP3.LUT R24, R5, 0x1b8, RZ, 0xfc, !PT ;  /* 0x000001b805187812 */ /* 0x000fe200078efcff */
[----:B------:R-:W-:Y:S01]  /*13e0*/  @!P2 IMAD.IADD R248, R248, 0x1, -R0 ;  /* 0x00000001f8f8a824 */ /* 0x000fe200078e0a00 */
[----:B------:R-:W-:Y:S01]  /*13f0*/  ISETP.GE.AND P2, PT, R13, RZ, PT ;  /* 0x000000ff0d00720c */ /* 0x000fe20003f46270 */
[----:B------:R-:W-:Y:S01]  /*1400*/  IMAD R244, R0, R9, R11 ;  /* 0x0000000900f47224 */ /* 0x000fe200078e020b */
[C---:B------:R-:W-:Y:S01]  /*1410*/  LOP3.LUT R9, R5.reuse, 0x98, RZ, 0xfc, !PT ;  /* 0x0000009805097812 */ /* 0x040fe200078efcff */
[----:B------:R-:W-:Y:S01]  /*1420*/  IMAD.HI.U32 R10, R4, R243, RZ ;  /* 0x000000f3040a7227 */ /* 0x000fe200078e00ff */
[----:B------:R-:W-:Y:S02]  /*1430*/  IABS R13, R14 ;  /* 0x0000000e000d7213 */ /* 0x000fe40000000000 */
[----:B------:R-:W-:Y:S01]  /*1440*/  IABS R241, R9 ;  /* 0x0000000900f17213 */ /* 0x000fe20000000000 */
[----:B------:R-:W-:Y:S01]  /*1450*/  @!P5 IMAD.MOV R248, RZ, RZ, -R248 ;  /* 0x000000fffff8d224 */ /* 0x000fe200078e0af8 */
[----:B------:R-:W-:Y:S01]  /*1460*/  ISETP.GT.U32.AND P5, PT, R0, R245, PT ;  /* 0x000000f50000720c */ /* 0x000fe20003fa4070 */
[----:B------:R-:W-:Y:S01]  /*1470*/  @!P6 IMAD.IADD R246, R246, 0x1, -R0 ;  /* 0x00000001f6f6e824 */ /* 0x000fe200078e0a00 */
[----:B------:R-:W-:Y:S01]  /*1480*/  ISETP.GT.U32.AND P6, PT, R0, R244, PT ;  /* 0x000000f40000720c */ /* 0x000fe20003fc4070 */
[----:B------:R-:W-:Y:S01]  /*1490*/  IMAD.MOV R10, RZ, RZ, -R10 ;  /* 0x000000ffff0a7224 */ /* 0x000fe200078e0a0a */
[----:B------:R-:W-:Y:S01]  /*14a0*/  IABS R17, R18 ;  /* 0x0000001200117213 */ /* 0x000fe20000000000 */
[----:B------:R-:W-:Y:S01]  /*14b0*/  @!P4 IMAD.MOV R247, RZ, RZ, -R247 ;  /* 0x000000fffff7c224 */ /* 0x000fe200078e0af7 */
[----:B------:R-:W-:Y:S01]  /*14c0*/  ISETP.GE.AND P4, PT, R12, RZ, PT ;  /* 0x000000ff0c00720c */ /* 0x000fe20003f86270 */
[----:B------:R-:W-:Y:S01]  /*14d0*/  IMAD R243, R0, R10, R243 ;  /* 0x0000000a00f37224 */ /* 0x000fe200078e02f3 */
[----:B------:R-:W-:Y:S01]  /*14e0*/  IABS R12, R12 ;  /* 0x0000000c000c7213 */ /* 0x000fe20000000000 */
[----:B------:R-:W-:Y:S01]  /*14f0*/  @!P3 IMAD.MOV R246, RZ, RZ, -R246 ;  /* 0x000000fffff6b224 */ /* 0x000fe200078e0af6 */
[----:B------:R-:W-:-:S02]  /*1500*/  LOP3.LUT R10, R5, 0xa0, RZ, 0xfc, !PT ;  /* 0x000000a0050a7812 */ /* 0x000fc400078efcff */
[----:B------:R-:W-:Y:S01]  /*1510*/  ISETP.GT.U32.AND P3, PT, R0, R243, PT ;  /* 0x000000f30000720c */ /* 0x000fe20003f64070 */
[----:B------:R-:W-:Y:S01]  /*1520*/  IMAD.MOV.U32 R11, RZ, RZ, R12 ;  /* 0x000000ffff0b7224 */ /* 0x000fe200078e000c */
[----:B------:R-:W-:Y:S01]  /*1530*/  LOP3.LUT R12, R5, 0xa8, RZ, 0xfc, !PT ;  /* 0x000000a8050c7812 */ /* 0x000fe200078efcff */
[--C-:B------:R-:W-:Y:S01]  /*1540*/  @!P5 IMAD.IADD R245, R245, 0x1, -R0.reuse ;  /* 0x00000001f5f5d824 */ /* 0x100fe200078e0a00 */
[----:B------:R-:W-:Y:S01]  /*1550*/  ISETP.GE.AND P5, PT, R9, RZ, PT ;  /* 0x000000ff0900720c */ /* 0x000fe20003fa6270 */
[----:B------:R-:W-:Y:S01]  /*1560*/  @!P6 IMAD.IADD R244, R244, 0x1, -R0 ;  /* 0x00000001f4f4e824 */ /* 0x000fe200078e0a00 */
[----:B------:R-:W-:Y:S01]  /*1570*/  IABS R239, R12 ;  /* 0x0000000c00ef7213 */ /* 0x000fe20000000000 */
[----:B------:R-:W-:Y:S01]  /*1580*/  IMAD.HI.U32 R9, R4, R11, RZ ;  /* 0x0000000b04097227 */ /* 0x000fe200078e00ff */
[----:B------:R-:W-:Y:S02]  /*1590*/  IABS R45, R24 ;  /* 0x00000018002d7213 */ /* 0x000fe40000000000 */
[----:B------:R-:W-:Y:S01]  /*15a0*/  ISETP.GT.U32.AND P6, PT, R0, R244, PT ;  /* 0x000000f40000720c */ /* 0x000fe20003fc4070 */
[----:B------:R-:W-:Y:S01]  /*15b0*/  @!P2 IMAD.MOV R245, RZ, RZ, -R245 ;  /* 0x000000fffff5a224 */ /* 0x000fe200078e0af5 */
[----:B------:R-:W-:Y:S01]  /*15c0*/  ISETP.GE.AND P2, PT, R10, RZ, PT ;  /* 0x000000ff0a00720c */ /* 0x000fe20003f46270 */
[----:B------:R-:W-:Y:S01]  /*15d0*/  IMAD.MOV R242, RZ, RZ, -R9 ;  /* 0x000000fffff27224 */ /* 0x000fe200078e0a09 */
[----:B------:R-:W-:Y:S01]  /*15e0*/  IABS R10, R10 ;  /* 0x0000000a000a7213 */ /* 0x000fe20000000000 */
[----:B------:R-:W-:-:S04]  /*15f0*/  IMAD.HI.U32 R9, R4, R241, RZ ;  /* 0x000000f104097227 */ /* 0x000fc800078e00ff */
[----:B------:R-:W-:Y:S02]  /*1600*/  @!P3 IMAD.IADD R243, R243, 0x1, -R0 ;  /* 0x00000001f3f3b824 */ /* 0x000fe400078e0a00 */
[C---:B------:R-:W-:Y:S02]  /*1610*/  IMAD R242, R0.reuse, R242, R11 ;  /* 0x000000f200f27224 */ /* 0x040fe400078e020b */
[----:B------:R-:W-:Y:S01]  /*1620*/  IMAD.MOV R9, RZ, RZ, -R9 ;  /* 0x000000ffff097224 */ /* 0x000fe200078e0a09 */
[C---:B------:R-:W-:Y:S01]  /*1630*/  ISETP.GT.U32.AND P3, PT, R0.reuse, R243, PT ;  /* 0x000000f30000720c */ /* 0x040fe20003f64070 */
[----:B------:R-:W-:Y:S02]  /*1640*/  IMAD.MOV.U32 R11, RZ, RZ, R10 ;  /* 0x000000ffff0b7224 */ /* 0x000fe400078e000a */
[----:B------:R-:W-:Y:S02]  /*1650*/  IMAD R241, R0, R9, R241 ;  /* 0x0000000900f17224 */ /* 0x000fe400078e02f1 */
[----:B------:R-:W-:-:S04]  /*1660*/  IMAD.HI.U32 R9, R4, R11, RZ ;  /* 0x0000000b04097227 */ /* 0x000fc800078e00ff */
[----:B------:R-:W-:Y:S01]  /*1670*/  @!P6 IMAD.IADD R244, R244, 0x1, -R0 ;  /* 0x00000001f4f4e824 */ /* 0x000fe200078e0a00 */
[----:B------:R-:W-:Y:S01]  /*1680*/  ISETP.GT.U32.AND P6, PT, R0, R242, PT ;  /* 0x000000f20000720c */ /* 0x000fe20003fc4070 */
[----:B------:R-:W-:-:S04]  /*1690*/  IMAD.HI.U32 R10, R4, R239, RZ ;  /* 0x000000ef040a7227 */ /* 0x000fc800078e00ff */
[----:B------:R-:W-:Y:S02]  /*16a0*/  IMAD.MOV R9, RZ, RZ, -R9 ;  /* 0x000000ffff097224 */ /* 0x000fe400078e0a09 */
[----:B------:R-:W-:Y:S02]  /*16b0*/  IMAD.MOV R10, RZ, RZ, -R10 ;  /* 0x000000ffff0a7224 */ /* 0x000fe400078e0a0a */
[C---:B------:R-:W-:Y:S01]  /*16c0*/  IMAD R240, R0.reuse, R9, R11 ;  /* 0x0000000900f07224 */ /* 0x040fe200078e020b */
[----:B------:R-:W-:Y:S01]  /*16d0*/  IABS R11, R15 ;  /* 0x0000000f000b7213 */ /* 0x000fe20000000000 */
[C---:B------:R-:W-:Y:S02]  /*16e0*/  IMAD R239, R0.reuse, R10, R239 ;  /* 0x0000000a00ef7224 */ /* 0x040fe400078e02ef */
[--C-:B------:R-:W-:Y:S01]  /*16f0*/  @!P3 IMAD.IADD R243, R243, 0x1, -R0.reuse ;  /* 0x00000001f3f3b824 */ /* 0x100fe200078e0a00 */
[----:B------:R-:W-:Y:S01]  /*1700*/  ISETP.GT.U32.AND P3, PT, R0, R240, PT ;  /* 0x000000f00000720c */ /* 0x000fe20003f64070 */
[----:B------:R-:W-:Y:S01]  /*1710*/  @!P6 IMAD.IADD R242, R242, 0x1, -R0 ;  /* 0x00000001f2f2e824 */ /* 0x000fe200078e0a00 */
[C---:B------:R-:W-:Y:S01]  /*1720*/  ISETP.GT.U32.AND P6, PT, R0.reuse, R239, PT ;  /* 0x000000ef0000720c */ /* 0x040fe20003fc4070 */
[----:B------:R-:W-:Y:S01]  /*1730*/  @!P0 IMAD.MOV R244, RZ, RZ, -R244 ;  /* 0x000000fffff48224 */ /* 0x000fe200078e0af4 */
[----:B------:R-:W-:Y:S01]  /*1740*/  ISETP.GT.U32.AND P0, PT, R0, R241, PT ;  /* 0x000000f10000720c */ /* 0x000fe20003f04070 */
[----:B------:R-:W-:-:S04]  /*1750*/  IMAD.HI.U32 R9, R4, R13, RZ ;  /* 0x0000000d04097227 */ /* 0x000fc800078e00ff */
[----:B------:R-:W-:Y:S02]  /*1760*/  IMAD.MOV R9, RZ, RZ, -R9 ;  /* 0x000000ffff097224 */ /* 0x000fe400078e0a09 */
[----:B------:R-:W-:Y:S02]  /*1770*/  @!P1 IMAD.MOV R243, RZ, RZ, -R243 ;  /* 0x000000fffff39224 */ /* 0x000fe400078e0af3 */
[--C-:B------:R-:W-:Y:S02]  /*1780*/  @!P3 IMAD.IADD R240, R240, 0x1, -R0.reuse ;  /* 0x00000001f0f0b824 */ /* 0x100fe400078e0a00 */
[----:B------:R-:W-:Y:S02]  /*1790*/  @!P6 IMAD.IADD R239, R239, 0x1, -R0 ;  /* 0x00000001efefe824 */ /* 0x000fe400078e0a00 */
[C---:B------:R-:W-:Y:S01]  /*17a0*/  IMAD R238, R0.reuse, R9, R13 ;  /* 0x0000000900ee7224 */ /* 0x040fe200078e020d */
[----:B------:R-:W-:Y:S01]  /*17b0*/  ISETP.GT.U32.AND P6, PT, R0, R240, PT ;  /* 0x000000f00000720c */ /* 0x000fe20003fc4070 */
[----:B------:R-:W-:Y:S01]  /*17c0*/  IMAD.HI.U32 R9, R4, R11, RZ ;  /* 0x0000000b04097227 */ /* 0x000fe200078e00ff */
[----:B------:R-:W-:-:S02]  /*17d0*/  LOP3.LUT R13, R5, 0xc8, RZ, 0xfc, !PT ;  /* 0x000000c8050d7812 */ /* 0x000fc400078efcff */
[C---:B------:R-:W-:Y:S01]  /*17e0*/  ISETP.GT.U32.AND P1, PT, R0.reuse, R239, PT ;  /* 0x000000ef0000720c */ /* 0x040fe20003f24070 */
[--C-:B------:R-:W-:Y:S01]  /*17f0*/  @!P0 IMAD.IADD R241, R241, 0x1, -R0.reuse ;  /* 0x00000001f1f18824 */ /* 0x100fe200078e0a00 */
[C---:B------:R-:W-:Y:S01]  /*1800*/  ISETP.GT.U32.AND P0, PT, R0.reuse, R242, PT ;  /* 0x000000f20000720c */ /* 0x040fe20003f04070 */
[----:B------:R-:W-:Y:S01]  /*1810*/  IMAD.MOV R9, RZ, RZ, -R9 ;  /* 0x000000ffff097224 */ /* 0x000fe200078e0a09 */
[----:B------:R-:W-:Y:S02]  /*1820*/  IABS R233, R13 ;  /* 0x0000000d00e97213 */ /* 0x000fe40000000000 */
[C---:B------:R-:W-:Y:S01]  /*1830*/  ISETP.GT.U32.AND P3, PT, R0.reuse, R241, PT ;  /* 0x000000f10000720c */ /* 0x040fe20003f64070 */
[----:B------:R-:W-:Y:S02]  /*1840*/  IMAD R236, R0, R9, R11 ;  /* 0x0000000900ec7224 */ /* 0x000fe400078e020b */
[----:B------:R-:W-:Y:S02]  /*1850*/  @!P6 IMAD.IADD R240, R240, 0x1, -R0 ;  /* 0x00000001f0f0e824 */ /* 0x000fe400078e0a00 */
[----:B------:R-:W-:Y:S01]  /*1860*/  IMAD.HI.U32 R9, R4, R235, RZ ;  /* 0x000000eb04097227 */ /* 0x000fe200078e00ff */
[----:B------:R-:W-:-:S03]  /*1870*/  ISETP.GT.U32.AND P6, PT, R0, R236, PT ;  /* 0x000000ec0000720c */ /* 0x000fc60003fc4070 */
[----:B------:R-:W-:Y:S02]  /*1880*/  IMAD.MOV R9, RZ, RZ, -R9 ;  /* 0x000000ffff097224 */ /* 0x000fe400078e0a09 */
[--C-:B------:R-:W-:Y:S01]  /*1890*/  @!P0 IMAD.IADD R242, R242, 0x1, -R0.reuse ;  /* 0x00000001f2f28824 */ /* 0x100fe200078e0a00 */
[----:B------:R-:W-:Y:S01]  /*18a0*/  ISETP.GT.U32.AND P0, PT, R0, R238, PT ;  /* 0x000000ee0000720c */ /* 0x000fe20003f04070 */
[----:B------:R-:W-:Y:S01]  /*18b0*/  @!P3 IMAD.IADD R241, R241, 0x1, -R0 ;  /* 0x00000001f1f1b824 */ /* 0x000fe200078e0a00 */
[----:B------:R-:W-:Y:S01]  /*18c0*/  ISETP.GE.AND P3, PT, R12, RZ, PT ;  /* 0x000000ff0c00720c */ /* 0x000fe20003f66270 */
[----:B------:R-:W-:Y:S01]  /*18d0*/  IMAD R235, R0, R9, R235 ;  /* 0x0000000900eb7224 */ /* 0x000fe200078e02eb */
[----:B------:R-:W-:Y:S01]  /*18e0*/  LOP3.LUT R12, R5, 0xd0, RZ, 0xfc, !PT ;  /* 0x000000d0050c7812 */ /* 0x000fe200078efcff */
[----:B------:R-:W-:-:S03]  /*18f0*/  IMAD.HI.U32 R10, R4, R233, RZ ;  /* 0x000000e9040a7227 */ /* 0x000fc600078e00ff */
[----:B------:R-:W-:Y:S01]  /*1900*/  IABS R11, R12 ;  /* 0x0000000c000b7213 */ /* 0x000fe20000000000 */
[----:B------:R-:W-:Y:S02]  /*1910*/  @!P6 IMAD.IADD R236, R236, 0x1, -R0 ;  /* 0x00000001ecece824 */ /* 0x000fe400078e0a00 */
[----:B------:R-:W-:Y:S02]  /*1920*/  IMAD.MOV R10, RZ, RZ, -R10 ;  /* 0x000000ffff0a7224 */ /* 0x000fe400078e0a0a */
[----:B------:R-:W-:Y:S01]  /*1930*/  IMAD.HI.U32 R9, R4, R11, RZ ;  /* 0x0000000b04097227 */ /* 0x000fe200078e00ff */
[----:B------:R-:W-:-:S03]  /*1940*/  ISETP.GT.U32.AND P6, PT, R0, R236, PT ;  /* 0x000000ec0000720c */ /* 0x000fc60003fc4070 */
[----:B------:R-:W-:Y:S02]  /*1950*/  IMAD.MOV R9, RZ, RZ, -R9 ;  /* 0x000000ffff097224 */ /* 0x000fe400078e0a09 */
[--C-:B------:R-:W-:Y:S01]  /*1960*/  @!P1 IMAD.IADD R239, R239, 0x1, -R0.reuse ;  /* 0x00000001efef9824 */ /* 0x100fe200078e0a00 */
[----:B------:R-:W-:Y:S01]  /*1970*/  ISETP.GE.AND P1, PT, R14, RZ, PT ;  /* 0x000000ff0e00720c */ /* 0x000fe20003f26270 */
[----:B------:R-:W-:Y:S01]  /*1980*/  IMAD R232, R0, R9, R11 ;  /* 0x0000000900e87224 */ /* 0x000fe200078e020b */
[C---:B------:R-:W-:Y:S01]  /*1990*/  LOP3.LUT R14, R5.reuse, 0xd8, RZ, 0xfc, !PT ;  /* 0x000000d8050e7812 */ /* 0x040fe200078efcff */
[--C-:B------:R-:W-:Y:S01]  /*19a0*/  @!P0 IMAD.IADD R238, R238, 0x1, -R0.reuse ;  /* 0x00000001eeee8824 */ /* 0x100fe200078e0a00 */
[----:B------:R-:W-:Y:S01]  /*19b0*/  LOP3.LUT R11, R5, 0xe0, RZ, 0xfc, !PT ;  /* 0x000000e0050b7812 */ /* 0x000fe200078efcff */
[----:B------:R-:W-:Y:S01]  /*19c0*/  IMAD R233, R0, R10, R233 ;  /* 0x0000000a00e97224 */ /* 0x000fe200078e02e9 */
[----:B------:R-:W-:Y:S01]  /*19d0*/  IABS R231, R14 ;  /* 0x0000000e00e77213 */ /* 0x000fe20000000000 */
[----:B------:R-:W-:Y:S01]  /*19e0*/  @!P6 IMAD.IADD R236, R236, 0x1, -R0 ;  /* 0x00000001ecece824 */ /* 0x000fe200078e0a00 */
[C---:B------:R-:W-:Y:S01]  /*19f0*/  ISETP.GT.U32.AND P6, PT, R0.reuse, R232, PT ;  /* 0x000000e80000720c */ /* 0x040fe20003fc4070 */
[----:B------:R-:W-:Y:S01]  /*1a00*/  @!P4 IMAD.MOV R242, RZ, RZ, -R242 ;  /* 0x000000fffff2c224 */ /* 0x000fe200078e0af2 */
[C---:B------:R-:W-:Y:S01]  /*1a10*/  ISETP.GT.U32.AND P4, PT, R0.reuse, R238, PT ;  /* 0x000000ee0000720c */ /* 0x040fe20003f84070 */
[----:B------:R-:W-:Y:S01]  /*1a20*/  @!P3 IMAD.MOV R239, RZ, RZ, -R239 ;  /* 0x000000ffffefb224 */ /* 0x000fe200078e0aef */
[----:B------:R-:W-:Y:S01]  /*1a30*/  ISETP.GT.U32.AND P3, PT, R0, R233, PT ;  /* 0x000000e90000720c */ /* 0x000fe20003f64070 */
[----:B------:R-:W-:Y:S01]  /*1a40*/  IMAD.HI.U32 R9, R4, R231, RZ ;  /* 0x000000e704097227 */ /* 0x000fe200078e00ff */
[----:B------:R-:W-:-:S02]  /*1a50*/  IABS R227, R11 ;  /* 0x0000000b00e37213 */ /* 0x000fc40000000000 */
[----:B------:R-:W-:Y:S01]  /*1a60*/  ISETP.GE.AND P0, PT, R15, RZ, PT ;  /* 0x000000ff0f00720c */ /* 0x000fe20003f06270 */
[----:B------:R-:W-:Y:S01]  /*1a70*/  @!P5 IMAD.MOV R241, RZ, RZ, -R241 ;  /* 0x000000fffff1d224 */ /* 0x000fe200078e0af1 */
[----:B------:R-:W-:Y:S01]  /*1a80*/  ISETP.GT.U32.AND P5, PT, R0, R235, PT ;  /* 0x000000eb0000720c */ /* 0x000fe20003fa4070 */
[----:B------:R-:W-:Y:S01]  /*1a90*/  IMAD.MOV R10, RZ, RZ, -R9 ;  /* 0x000000ffff0a7224 */ /* 0x000fe200078e0a09 */
[----:B------:R-:W-:Y:S01]  /*1aa0*/  LOP3.LUT R15, R5, 0x100, RZ, 0xfc, !PT ;  /* 0x00000100050f7812 */ /* 0x000fe200078efcff */
[----:B------:R-:W-:Y:S02]  /*1ab0*/  @!P6 IMAD.IADD R232, R232, 0x1, -R0 ;  /* 0x00000001e8e8e824 */ /* 0x000fe400078e0a00 */
[----:B------:R-:W-:-:S03]  /*1ac0*/  IMAD.HI.U32 R9, R4, R227, RZ ;  /* 0x000000e304097227 */ /* 0x000fc600078e00ff */
[----:B------:R-:W-:Y:S01]  /*1ad0*/  ISETP.GT.U32.AND P6, PT, R0, R232, PT ;  /* 0x000000e80000720c */ /* 0x000fe20003fc4070 */
[--C-:B------:R-:W-:Y:S01]  /*1ae0*/  @!P4 IMAD.IADD R238, R238, 0x1, -R0.reuse ;  /* 0x00000001eeeec824 */ /* 0x100fe200078e0a00 */
[----:B------:R-:W-:Y:S01]  /*1af0*/  ISETP.GE.AND P4, PT, R13, RZ, PT ;  /* 0x000000ff0d00720c */ /* 0x000fe20003f86270 */
[----:B------:R-:W-:Y:S01]  /*1b00*/  @!P3 IMAD.IADD R233, R233, 0x1, -R0 ;  /* 0x00000001e9e9b824 */ /* 0x000fe200078e0a00 */
[----:B------:R-:W-:Y:S01]  /*1b10*/  LOP3.LUT R13, R5, 0xf0, RZ, 0xfc, !PT ;  /* 0x000000f0050d7812 */ /* 0x000fe200078efcff */
[----:B------:R-:W-:Y:S02]  /*1b20*/  IMAD.MOV R9, RZ, RZ, -R9 ;  /* 0x000000ffff097224 */ /* 0x000fe400078e0a09 */
[----:B------:R-:W-:Y:S01]  /*1b30*/  @!P1 IMAD.MOV R238, RZ, RZ, -R238 ;  /* 0x000000ffffee9224 */ /* 0x000fe200078e0aee */
[C---:B------:R-:W-:Y:S01]  /*1b40*/  ISETP.GT.U32.AND P1, PT, R0.reuse, R233, PT ;  /* 0x000000e90000720c */ /* 0x040fe20003f24070 */
[----:B------:R-:W-:Y:S01]  /*1b50*/  IMAD R227, R0, R9, R227 ;  /* 0x0000000900e37224 */ /* 0x000fe200078e02e3 */
[----:B------:R-:W-:Y:S01]  /*1b60*/  IABS R219, R13 ;  /* 0x0000000d00db7213 */ /* 0x000fe20000000000 */
[--C-:B------:R-:W-:Y:S01]  /*1b70*/  @!P5 IMAD.IADD R235, R235, 0x1, -R0.reuse ;  /* 0x00000001ebebd824 */ /* 0x100fe200078e0a00 */
[----:B------:R-:W-:Y:S01]  /*1b80*/  ISETP.GE.AND P5, PT, R12, RZ, PT ;  /* 0x000000ff0c00720c */ /* 0x000fe20003fa6270 */
[----:B------:R-:W-:Y:S01]  /*1b90*/  @!P6 IMAD.IADD R232, R232, 0x1, -R0 ;  /* 0x00000001e8e8e824 */ /* 0x000fe200078e0a00 */
[C---:B------:R-:W-:Y:S01]  /*1ba0*/  ISETP.GT.U32.AND P6, PT, R0.reuse, R227, PT ;  /* 0x000000e30000720c */ /* 0x040fe20003fc4070 */
[C---:B------:R-:W-:Y:S01]  /*1bb0*/  IMAD R231, R0.reuse, R10, R231 ;  /* 0x0000000a00e77224 */ /* 0x040fe200078e02e7 */
[----:B------:R-:W-:Y:S01]  /*1bc0*/  LOP3.LUT R12, R5, 0xe8, RZ, 0xfc, !PT ;  /* 0x000000e8050c7812 */ /* 0x000fe200078efcff */
[----:B------:R-:W-:Y:S01]  /*1bd0*/  @!P2 IMAD.MOV R240, RZ, RZ, -R240 ;  /* 0x000000fffff0a224 */ /* 0x000fe200078e0af0 */
[----:B------:R-:W-:Y:S01]  /*1be0*/  ISETP.GT.U32.AND P3, PT, R0, R235, PT ;  /* 0x000000eb0000720c */ /* 0x000fe20003f64070 */
[----:B------:R-:W-:Y:S01]  /*1bf0*/  IMAD.HI.U32 R10, R4, R219, RZ ;  /* 0x000000db040a7227 */ /* 0x000fe200078e00ff */
[----:B------:R-:W-:-:S02]  /*1c00*/  IABS R223, R12 ;  /* 0x0000000c00df7213 */ /* 0x000fc40000000000 */
[----:B------:R-:W-:Y:S01]  /*1c10*/  ISETP.GE.AND P2, PT, R16, RZ, PT ;  /* 0x000000ff1000720c */ /* 0x000fe20003f46270 */
[--C-:B------:R-:W-:Y:S01]  /*1c20*/  @!P1 IMAD.IADD R233, R233, 0x1, -R0.reuse ;  /* 0x00000001e9e99824 */ /* 0x100fe200078e0a00 */
[----:B------:R-:W-:Y:S01]  /*1c30*/  ISETP.GE.AND P1, PT, R14, RZ, PT ;  /* 0x000000ff0e00720c */ /* 0x000fe20003f26270 */
[----:B------:R-:W-:Y:S01]  /*1c40*/  IMAD.HI.U32 R9, R4, R223, RZ ;  /* 0x000000df04097227 */ /* 0x000fe200078e00ff */
[C---:B------:R-:W-:Y:S02]  /*1c50*/  LOP3.LUT R14, R5.reuse, 0xf8, RZ, 0xfc, !PT ;  /* 0x000000f8050e7812 */ /* 0x040fe400078efcff */
[----:B------:R-:W-:Y:S01]  /*1c60*/  LOP3.LUT R16, R5, 0x150, RZ, 0xfc, !PT ;  /* 0x0000015005107812 */ /* 0x000fe200078efcff */
[--C-:B------:R-:W-:Y:S01]  /*1c70*/  @!P6 IMAD.IADD R227, R227, 0x1, -R0.reuse ;  /* 0x00000001e3e3e824 */ /* 0x100fe200078e0a00 */
[----:B------:R-:W-:Y:S01]  /*1c80*/  IABS R215, R14 ;  /* 0x0000000e00d77213 */ /* 0x000fe20000000000 */
[----:B------:R-:W-:Y:S02]  /*1c90*/  IMAD.MOV R9, RZ, RZ, -R9 ;  /* 0x000000ffff097224 */ /* 0x000fe400078e0a09 */
[----:B------:R-:W-:Y:S01]  /*1ca0*/  @!P3 IMAD.IADD R235, R235, 0x1, -R0 ;  /* 0x00000001ebebb824 */ /* 0x000fe200078e0a00 */
[C---:B------:R-:W-:Y:S01]  /*1cb0*/  ISETP.GT.U32.AND P6, PT, R0.reuse, R227, PT ;  /* 0x000000e30000720c */ /* 0x040fe20003fc4070 */
[C---:B------:R-:W-:Y:S01]  /*1cc0*/  IMAD R223, R0.reuse, R9, R223 ;  /* 0x0000000900df7224 */ /* 0x040fe200078e02df */
[----:B------:R-:W-:Y:S01]  /*1cd0*/  ISETP.GT.U32.AND P3, PT, R0, R231, PT ;  /* 0x000000e70000720c */ /* 0x000fe20003f64070 */
[----:B------:R-:W-:-:S04]  /*1ce0*/  IMAD.HI.U32 R9, R4, R215, RZ ;  /* 0x000000d704097227 */ /* 0x000fc800078e00ff */
[----:B------:R-:W-:Y:S02]  /*1cf0*/  IMAD.MOV R9, RZ, RZ, -R9 ;  /* 0x000000ffff097224 */ /* 0x000fe400078e0a09 */
[----:B------:R-:W-:Y:S02]  /*1d00*/  IMAD.MOV R10, RZ, RZ, -R10 ;  /* 0x000000ffff0a7224 */ /* 0x000fe400078e0a0a */
[C---:B------:R-:W-:Y:S02]  /*1d10*/  IMAD R215, R0.reuse, R9, R215 ;  /* 0x0000000900d77224 */ /* 0x040fe400078e02d7 */
[--C-:B------:R-:W-:Y:S02]  /*1d20*/  @!P6 IMAD.IADD R227, R227, 0x1, -R0.reuse ;  /* 0x00000001e3e3e824 */ /* 0x100fe400078e0a00 */
[----:B------:R-:W-:Y:S01]  /*1d30*/  @!P3 IMAD.IADD R231, R231, 0x1, -R0 ;  /* 0x00000001e7e7b824 */ /* 0x000fe200078e0a00 */
[C---:B------:R-:W-:Y:S01]  /*1d40*/  ISETP.GT.U32.AND P6, PT, R0.reuse, R215, PT ;  /* 0x000000d70000720c */ /* 0x040fe20003fc4070 */
[C---:B------:R-:W-:Y:S01]  /*1d50*/  IMAD R219, R0.reuse, R10, R219 ;  /* 0x0000000a00db7224 */ /* 0x040fe200078e02db */
[----:B------:R-:W-:Y:S01]  /*1d60*/  ISETP.GE.AND P3, PT, R11, RZ, PT ;  /* 0x000000ff0b00720c */ /* 0x000fe20003f66270 */
[----:B------:R-:W-:Y:S01]  /*1d70*/  @!P2 IMAD.MOV R235, RZ, RZ, -R235 ;  /* 0x000000ffffeba224 */ /* 0x000fe200078e0aeb */
[----:B------:R-:W-:Y:S01]  /*1d80*/  IABS R11, R15 ;  /* 0x0000000f000b7213 */ /* 0x000fe20000000000 */
[----:B------:R-:W-:Y:S01]  /*1d90*/  @!P5 IMAD.MOV R232, RZ, RZ, -R232 ;  /* 0x000000ffffe8d224 */ /* 0x000fe200078e0ae8 */
[----:B------:R-:W-:Y:S01]  /*1da0*/  LOP3.LUT R10, R5, 0x108, RZ, 0xfc, !PT ;  /* 0x00000108050a7812 */ /* 0x000fe200078efcff */
[----:B------:R-:W-:Y:S01]  /*1db0*/  @!P0 IMAD.MOV R236, RZ, RZ, -R236 ;  /* 0x000000ffffec8224 */ /* 0x000fe200078e0aec */
[----:B------:R-:W-:Y:S01]  /*1dc0*/  ISETP.GT.U32.AND P2, PT, R0, R223, PT ;  /* 0x000000df0000720c */ /* 0x000fe20003f44070 */
[----:B------:R-:W-:Y:S01]  /*1dd0*/  IMAD.HI.U32 R9, R4, R11, RZ ;  /* 0x0000000b04097227 */ /* 0x000fe200078e00ff */
[----:B------:R-:W-:-:S02]  /*1de0*/  IABS R213, R10 ;  /* 0x0000000a00d57213 */ /* 0x000fc40000000000 */
[C---:B------:R-:W-:Y:S01]  /*1df0*/  ISETP.GT.U32.AND P5, PT, R0.reuse, R219, PT ;  /* 0x000000db0000720c */ /* 0x040fe20003fa4070 */
[----:B------:R-:W-:Y:S01]  /*1e00*/  @!P6 IMAD.IADD R215, R215, 0x1, -R0 ;  /* 0x00000001d7d7e824 */ /* 0x000fe200078e0a00 */
[C---:B------:R-:W-:Y:S01]  /*1e10*/  ISETP.GT.U32.AND P0, PT, R0.reuse, R231, PT ;  /* 0x000000e70000720c */ /* 0x040fe20003f04070 */
[----:B------:R-:W-:Y:S02]  /*1e20*/  IMAD.MOV R9, RZ, RZ, -R9 ;  /* 0x000000ffff097224 */ /* 0x000fe400078e0a09 */
[----:B------:R-:W-:Y:S01]  /*1e30*/  @!P4 IMAD.MOV R233, RZ, RZ, -R233 ;  /* 0x000000ffffe9c224 */ /* 0x000fe200078e0ae9 */
[C---:B------:R-:W-:Y:S01]  /*1e40*/  ISETP.GT.U32.AND P6, PT, R0.reuse, R215, PT ;  /* 0x000000d70000720c */ /* 0x040fe20003fc4070 */
[----:B------:R-:W-:Y:S01]  /*1e50*/  IMAD R214, R0, R9, R11 ;  /* 0x0000000900d67224 */ /* 0x000fe200078e020b */
[----:B------:R-:W-:Y:S01]  /*1e60*/  ISETP.GE.AND P4, PT, R12, RZ, PT ;  /* 0x000000ff0c00720c */ /* 0x000fe20003f86270 */
[----:B------:R-:W-:Y:S01]  /*1e70*/  IMAD.HI.U32 R9, R4, R213, RZ ;  /* 0x000000d504097227 */ /* 0x000fe200078e00ff */
[----:B------:R-:W-:-:S03]  /*1e80*/  LOP3.LUT R12, R5, 0x110, RZ, 0xfc, !PT ;  /* 0x00000110050c7812 */ /* 0x000fc600078efcff */
[----:B------:R-:W-:Y:S01]  /*1e90*/  IMAD.MOV R9, RZ, RZ, -R9 ;  /* 0x000000ffff097224 */ /* 0x000fe200078e0a09 */
[----:B------:R-:W-:Y:S01]  /*1ea0*/  IABS R11, R12 ;  /* 0x0000000c000b7213 */ /* 0x000fe20000000000 */
[--C-:B------:R-:W-:Y:S01]  /*1eb0*/  @!P2 IMAD.IADD R223, R223, 0x1, -R0.reuse ;  /* 0x00000001dfdfa824 */ /* 0x100fe200078e0a00 */
[----:B------:R-:W-:Y:S01]  /*1ec0*/  ISETP.GE.AND P2, PT, R14, RZ, PT ;  /* 0x000000ff0e00720c */ /* 0x000fe20003f46270 */
[C---:B------:R-:W-:Y:S01]  /*1ed0*/  IMAD R213, R0.reuse, R9, R213 ;  /* 0x0000000900d57224 */ /* 0x040fe200078e02d5 */
[----:B------:R-:W-:Y:S01]  /*1ee0*/  LOP3.LUT R14, R5, 0x120, RZ, 0xfc, !PT ;  /* 0x00000120050e7812 */ /* 0x000fe200078efcff */
[--C-:B------:R-:W-:Y:S01]  /*1ef0*/  @!P5 IMAD.IADD R219, R219, 0x1, -R0.reuse ;  /* 0x00000001dbdbd824 */ /* 0x100fe200078e0a00 */
[C---:B------:R-:W-:Y:S01]  /*1f00*/  ISETP.GT.U32.AND P5, PT, R0.reuse, R223, PT ;  /* 0x000000df0000720c */ /* 0x040fe20003fa4070 */
[--C-:B------:R-:W-:Y:S01]  /*1f10*/  @!P6 IMAD.IADD R215, R215, 0x1, -R0.reuse ;  /* 0x00000001d7d7e824 */ /* 0x100fe200078e0a00 */
[----:B------:R-:W-:Y:S01]  /*1f20*/  ISETP.GT.U32.AND P6, PT, R0, R213, PT ;  /* 0x000000d50000720c */ /* 0x000fe20003fc4070 */
[----:B------:R-:W-:Y:S01]  /*1f30*/  @!P0 IMAD.IADD R231, R231, 0x1, -R0 ;  /* 0x00000001e7e78824 */ /* 0x000fe200078e0a00 */
[----:B------:R-:W-:Y:S01]  /*1f40*/  ISETP.GE.AND P0, PT, R13, RZ, PT ;  /* 0x000000ff0d00720c */ /* 0x000fe20003f06270 */
[----:B------:R-:W-:Y:S01]  /*1f50*/  IMAD.HI.U32 R9, R4, R11, RZ ;  /* 0x0000000b04097227 */ /* 0x000fe200078e00ff */
[----:B------:R-:W-:-:S03]  /*1f60*/  LOP3.LUT R13, R5, 0x118, RZ, 0xfc, !PT ;  /* 0x00000118050d7812 */ /* 0x000fc600078efcff */
[----:B------:R-:W-:Y:S01]  /*1f70*/  @!P1 IMAD.MOV R231, RZ, RZ, -R231 ;  /* 0x000000ffffe79224 */ /* 0x000fe200078e0ae7 */
[C---:B------:R-:W-:Y:S01]  /*1f80*/  ISETP.GT.U32.AND P1, PT, R0.reuse, R219, PT ;  /* 0x000000db0000720c */ /* 0x040fe20003f24070 */
[----:B------:R-:W-:Y:S01]  /*1f90*/  IMAD.MOV R9, RZ, RZ, -R9 ;  /* 0x000000ffff097224 */ /* 0x000fe200078e0a09 */
[----:B------:R-:W-:Y:S01]  /*1fa0*/  IABS R207, R13 ;  /* 0x0000000d00cf7213 */ /* 0x000fe20000000000 */
[--C-:B------:R-:W-:Y:S01]  /*1fb0*/  @!P5 IMAD.IADD R223, R223, 0x1, -R0.reuse ;  /* 0x00000001dfdfd824 */ /* 0x100fe200078e0a00 */
[C---:B------:R-:W-:Y:S01]  /*1fc0*/  ISETP.GT.U32.AND P5, PT, R0.reuse, R214, PT ;  /* 0x000000d60000720c */ /* 0x040fe20003fa4070 */
[----:B------:R-:W-:Y:S02]  /*1fd0*/  @!P6 IMAD.IADD R213, R213, 0x1, -R0 ;  /* 0x00000001d5d5e824 */ /* 0x000fe400078e0a00 */
[----:B------:R-:W-:Y:S02]  /*1fe0*/  IMAD R208, R0, R9, R11 ;  /* 0x0000000900d07224 */ /* 0x000fe400078e020b */
[----:B------:R-:W-:Y:S01]  /*1ff0*/  IMAD.HI.U32 R9, R4, R207, RZ ;  /* 0x000000cf04097227 */ /* 0x000fe200078e00ff */
[----:B------:R-:W-:-:S03]  /*2000*/  ISETP.GT.U32.AND P6, PT, R0, R213, PT ;  /* 0x000000d50000720c */ /* 0x000fc60003fc4070 */
[----:B------:R-:W-:Y:S02]  /*2010*/  IMAD.MOV R9, RZ, RZ, -R9 ;  /* 0x000000ffff097224 */ /* 0x000fe400078e0a09 */
[--C-:B------:R-:W-:Y:S01]  /*2020*/  @!P1 IMAD.IADD R219, R219, 0x1, -R0.reuse ;  /* 0x00000001dbdb9824 */ /* 0x100fe200078e0a00 */
[----:B------:R-:W-:Y:S01]  /*2030*/  ISETP.GE.AND P1, PT, R10, RZ, PT ;  /* 0x000000ff0a00720c */ /* 0x000fe20003f26270 */
[--C-:B------:R-:W-:Y:S01]  /*2040*/  @!P5 IMAD.IADD R214, R214, 0x1, -R0.reuse ;  /* 0x00000001d6d6d824 */ /* 0x100fe200078e0a00 */
[----:B------:R-:W-:Y:S01]  /*2050*/  IABS R10, R14 ;  /* 0x0000000e000a7213 */ /* 0x000fe20000000000 */
[C---:B------:R-:W-:Y:S02]  /*2060*/  IMAD R207, R0.reuse, R9, R207 ;  /* 0x0000000900cf7224 */ /* 0x040fe400078e02cf */
[----:B------:R-:W-:Y:S01]  /*2070*/  @!P3 IMAD.MOV R227, RZ, RZ, -R227 ;  /* 0x000000ffffe3b224 */ /* 0x000fe200078e0ae3 */
[C---:B------:R-:W-:Y:S01]  /*2080*/  ISETP.GT.U32.AND P5, PT, R0.reuse, R214, PT ;  /* 0x000000d60000720c */ /* 0x040fe20003fa4070 */
[----:B------:R-:W-:Y:S01]  /*2090*/  @!P6 IMAD.IADD R213, R213, 0x1, -R0 ;  /* 0x00000001d5d5e824 */ /* 0x000fe200078e0a00 */
[----:B------:R-:W-:Y:S01]  /*20a0*/  ISETP.GT.U32.AND P6, PT, R0, R207, PT ;  /* 0x000000cf0000720c */ /* 0x000fe20003fc4070 */
[----:B------:R-:W-:Y:S01]  /*20b0*/  IMAD.MOV.U32 R11, RZ, RZ, R10 ;  /* 0x000000ffff0b7224 */ /* 0x000fe200078e000a */
[----:B------:R-:W-:Y:S01]  /*20c0*/  ISETP.GE.AND P3, PT, R15, RZ, PT ;  /* 0x000000ff0f00720c */ /* 0x000fe20003f66270 */
[----:B------:R-:W-:Y:S01]  /*20d0*/  @!P4 IMAD.MOV R223, RZ, RZ, -R223 ;  /* 0x000000ffffdfc224 */ /* 0x000fe200078e0adf */
[----:B------:R-:W-:Y:S01]  /*20e0*/  ISETP.GE.AND P4, PT, R12, RZ, PT ;  /* 0x000000ff0c00720c */ /* 0x000fe20003f86270 */
[----:B------:R-:W-:Y:S01]  /*20f0*/  IMAD.HI.U32 R10, R4, R11, RZ ;  /* 0x0000000b040a7227 */ /* 0x000fe200078e00ff */
[----:B------:R-:W-:-:S03]  /*2100*/  LOP3.LUT R12, R5, 0x128, RZ, 0xfc, !PT ;  /* 0x00000128050c7812 */ /* 0x000fc600078efcff */
[----:B------:R-:W-:Y:S01]  /*2110*/  @!P0 IMAD.MOV R219, RZ, RZ, -R219 ;  /* 0x000000ffffdb8224 */ /* 0x000fe200078e0adb */
[----:B------:R-:W-:Y:S01]  /*2120*/  ISETP.GT.U32.AND P0, PT, R0, R208, PT ;  /* 0x000000d00000720c */ /* 0x000fe20003f04070 */
[----:B------:R-:W-:Y:S01]  /*2130*/  IMAD.MOV R10, RZ, RZ, -R10 ;  /* 0x000000ffff0a7224 */ /* 0x000fe200078e0a0a */
[----:B------:R-:W-:Y:S01]  /*2140*/  IABS R205, R12 ;  /* 0x0000000c00cd7213 */ /* 0x000fe20000000000 */
[--C-:B------:R-:W-:Y:S01]  /*2150*/  @!P5 IMAD.IADD R214, R214, 0x1, -R0.reuse ;  /* 0x00000001d6d6d824 */ /* 0x100fe200078e0a00 */
[----:B------:R-:W-:Y:S01]  /*2160*/  ISETP.GE.AND P5, PT, R14, RZ, PT ;  /* 0x000000ff0e00720c */ /* 0x000fe20003fa6270 */
[----:B------:R-:W-:Y:S01]  /*2170*/  IMAD R206, R0, R10, R11 ;  /* 0x0000000a00ce7224 */ /* 0x000fe200078e020b */
[----:B------:R-:W-:Y:S01]  /*2180*/  LOP3.LUT R10, R5, 0x130, RZ, 0xfc, !PT ;  /* 0x00000130050a7812 */ /* 0x000fe200078efcff */
[----:B------:R-:W-:Y:S01]  /*2190*/  @!P6 IMAD.IADD R207, R207, 0x1, -R0 ;  /* 0x00000001cfcfe824 */ /* 0x000fe200078e0a00 */
[----:B------:R-:W-:Y:S01]  /*21a0*/  LOP3.LUT R14, R5, 0x138, RZ, 0xfc, !PT ;  /* 0x00000138050e7812 */ /* 0x000fe200078efcff */
[----:B------:R-:W-:Y:S01]  /*21b0*/  @!P2 IMAD.MOV R215, RZ, RZ, -R215 ;  /* 0x000000ffffd7a224 */ /* 0x000fe200078e0ad7 */
[----:B------:R-:W-:Y:S01]  /*21c0*/  ISETP.GE.AND P2, PT, R13, RZ, PT ;  /* 0x000000ff0d00720c */ /* 0x000fe20003f46270 */
[----:B------:R-:W-:Y:S01]  /*21d0*/  @!P3 IMAD.MOV R214, RZ, RZ, -R214 ;  /* 0x000000ffffd6b224 */ /* 0x000fe200078e0ad6 */
[----:B------:R-:W-:Y:S01]  /*21e0*/  IABS R13, R10 ;  /* 0x0000000a000d7213 */ /* 0x000fe20000000000 */
[----:B------:R-:W-:Y:S01]  /*21f0*/  IMAD.HI.U32 R9, R4, R205, RZ ;  /* 0x000000cd04097227 */ /* 0x000fe200078e00ff */
[----:B------:R-:W-:-:S02]  /*2200*/  ISETP.GT.U32.AND P3, PT, R0, R206, PT ;  /* 0x000000ce0000720c */ /* 0x000fc40003f64070 */
[----:B------:R-:W-:Y:S01]  /*2210*/  ISETP.GT.U32.AND P6, PT, R0, R207, PT ;  /* 0x000000cf0000720c */ /* 0x000fe20003fc4070 */
[----:B------:R-:W-:Y:S01]  /*2220*/  @!P0 IMAD.IADD R208, R208, 0x1, -R0 ;  /* 0x00000001d0d08824 */ /* 0x000fe200078e0a00 */
[----:B------:R-:W-:Y:S01]  /*2230*/  IABS R15, R14 ;  /* 0x0000000e000f7213 */ /* 0x000fe20000000000 */
[----:B------:R-:W-:Y:S02]  /*2240*/  IMAD.MOV R11, RZ, RZ, -R9 ;  /* 0x000000ffff0b7224 */ /* 0x000fe400078e0a09 */
[----:B------:R-:W-:Y:S01]  /*2250*/  IMAD.HI.U32 R9, R4, R13, RZ ;  /* 0x0000000d04097227 */ /* 0x000fe200078e00ff */
[----:B------:R-:W-:-:S03]  /*2260*/  ISETP.GT.U32.AND P0, PT, R0, R208, PT ;  /* 0x000000d00000720c */ /* 0x000fc60003f04070 */
[----:B------:R-:W-:Y:S02]  /*2270*/  IMAD R205, R0, R11, R205 ;  /* 0x0000000b00cd7224 */ /* 0x000fe400078e02cd */
[----:B------:R-:W-:Y:S02]  /*2280*/  IMAD.MOV R9, RZ, RZ, -R9 ;  /* 0x000000ffff097224 */ /* 0x000fe400078e0a09 */
[--C-:B------:R-:W-:Y:S02]  /*2290*/  @!P3 IMAD.IADD R206, R206, 0x1, -R0.reuse ;  /* 0x00000001ceceb824 */ /* 0x100fe400078e0a00 */
[--C-:B------:R-:W-:Y:S01]  /*22a0*/  @!P6 IMAD.IADD R207, R207, 0x1, -R0.reuse ;  /* 0x00000001cfcfe824 */ /* 0x100fe200078e0a00 */
[C---:B------:R-:W-:Y:S01]  /*22b0*/  ISETP.GT.U32.AND P6, PT, R0.reuse, R205, PT ;  /* 0x000000cd0000720c */ /* 0x040fe20003fc4070 */
[C---:B------:R-:W-:Y:S01]  /*22c0*/  IMAD R204, R0.reuse, R9, R13 ;  /* 0x0000000900cc7224 */ /* 0x040fe200078e020d */
[----:B------:R-:W-:Y:S01]  /*22d0*/  ISETP.GT.U32.AND P3, PT, R0, R206, PT ;  /* 0x000000ce0000720c */ /* 0x000fe20003f64070 */
[----:B------:R-:W-:Y:S01]  /*22e0*/  @!P2 IMAD.MOV R207, RZ, RZ, -R207 ;  /* 0x000000ffffcfa224 */ /* 0x000fe200078e0acf */
[----:B------:R-:W-:Y:S01]  /*22f0*/  LOP3.LUT R9, R5, 0x140, RZ, 0xfc, !PT ;  /* 0x0000014005097812 */ /* 0x000fe200078efcff */
[----:B------:R-:W-:Y:S01]  /*2300*/  @!P0 IMAD.IADD R208, R208, 0x1, -R0 ;  /* 0x00000001d0d08824 */ /* 0x000fe200078e0a00 */
[----:B------:R-:W-:Y:S01]  /*2310*/  ISETP.GT.U32.AND P2, PT, R0, R204, PT ;  /* 0x000000cc0000720c */ /* 0x000fe20003f44070 */
[----:B------:R-:W-:Y:S01]  /*2320*/  @!P1 IMAD.MOV R213, RZ, RZ, -R213 ;  /* 0x000000ffffd59224 */ /* 0x000fe200078e0ad5 */
[----:B------:R-:W-:Y:S01]  /*2330*/  ISETP.GE.AND P0, PT, R10, RZ, PT ;  /* 0x000000ff0a00720c */ /* 0x000fe20003f06270 */
[----:B------:R-:W-:Y:S01]  /*2340*/  IMAD.HI.U32 R10, R4, R15, RZ ;  /* 0x0000000f040a7227 */ /* 0x000fe200078e00ff */
[----:B------:R-:W-:-:S02]  /*2350*/  IABS R11, R9 ;  /* 0x00000009000b7213 */ /* 0x000fc40000000000 */
[----:B------:R-:W-:Y:S01]  /*2360*/  ISETP.GE.AND P1, PT, R12, RZ, PT ;  /* 0x000000ff0c00720c */ /* 0x000fe20003f26270 */
[----:B------:R-:W-:Y:S01]  /*2370*/  @!P4 IMAD.MOV R208, RZ, RZ, -R208 ;  /* 0x000000ffffd0c224 */ /* 0x000fe200078e0ad0 */
[----:B------:R-:W-:Y:S01]  /*2380*/  ISETP.GE.AND P4, PT, R14, RZ, PT ;  /* 0x000000ff0e00720c */ /* 0x000fe20003f86270 */
[----:B------:R-:W-:Y:S01]  /*2390*/  IMAD.MOV R10, RZ, RZ, -R10 ;  /* 0x000000ffff0a7224 */ /* 0x000fe200078e0a0a */
[----:B------:R-:W-:Y:S01]  /*23a0*/  LOP3.LUT R14, R5, 0x148, RZ, 0xfc, !PT ;  /* 0x00000148050e7812 */ /* 0x000fe200078efcff */
[--C-:B------:R-:W-:Y:S02]  /*23b0*/  @!P6 IMAD.IADD R205, R205, 0x1, -R0.reuse ;  /* 0x00000001cdcde824 */ /* 0x100fe400078e0a00 */
[----:B------:R-:W-:Y:S01]  /*23c0*/  IMAD R200, R0, R10, R15 ;  /* 0x0000000a00c87224 */ /* 0x000fe200078e020f */
[----:B------:R-:W-:Y:S01]  /*23d0*/  IABS R13, R14 ;  /* 0x0000000e000d7213 */ /* 0x000fe20000000000 */
[--C-:B------:R-:W-:Y:S01]  /*23e0*/  @!P3 IMAD.IADD R206, R206, 0x1, -R0.reuse ;  /* 0x00000001ceceb824 */ /* 0x100fe200078e0a00 */
[----:B------:R-:W-:Y:S01]  /*23f0*/  ISETP.GT.U32.AND P6, PT, R0, R205, PT ;  /* 0x000000cd0000720c */ /* 0x000fe20003fc4070 */
[----:B------:R-:W-:Y:S01]  /*2400*/  @!P2 IMAD.IADD R204, R204, 0x1, -R0 ;  /* 0x00000001cccca824 */ /* 0x000fe200078e0a00 */
[----:B------:R-:W-:Y:S01]  /*2410*/  ISETP.GE.AND P3, PT, R9, RZ, PT ;  /* 0x000000ff0900720c */ /* 0x000fe20003f66270 */
[----:B------:R-:W-:Y:S01]  /*2420*/  @!P5 IMAD.MOV R206, RZ, RZ, -R206 ;  /* 0x000000ffffced224 */ /* 0x000fe200078e0ace */
[----:B------:R-:W-:Y:S01]  /*2430*/  ISETP.GT.U32.AND P5, PT, R0, R200, PT ;  /* 0x000000c80000720c */ /* 0x000fe20003fa4070 */
[----:B------:R-:W-:Y:S01]  /*2440*/  IMAD.HI.U32 R9, R4, R11, RZ ;  /* 0x0000000b04097227 */ /* 0x000fe200078e00ff */
[----:B------:R-:W-:-:S02]  /*2450*/  ISETP.GT.U32.AND P2, PT, R0, R204, PT ;  /* 0x000000cc0000720c */ /* 0x000fc40003f44070 */
[----:B------:R-:W-:Y:S01]  /*2460*/  IABS R15, R16 ;  /* 0x00000010000f7213 */ /* 0x000fe20000000000 */
[----:B------:R-:W-:-:S04]  /*2470*/  IMAD.HI.U32 R10, R4, R13, RZ ;  /* 0x0000000d040a7227 */ /* 0x000fc800078e00ff */
[----:B------:R-:W-:Y:S02]  /*2480*/  IMAD.MOV R9, RZ, RZ, -R9 ;  /* 0x000000ffff097224 */ /* 0x000fe400078e0a09 */
[----:B------:R-:W-:Y:S02]  /*2490*/  IMAD.MOV R12, RZ, RZ, -R10 ;  /* 0x000000ffff0c7224 */ /* 0x000fe400078e0a0a */
[----:B------:R-:W-:Y:S02]  /*24a0*/  IMAD R9, R0, R9, R11 ;  /* 0x0000000900097224 */ /* 0x000fe400078e020b */
[--C-:B------:R-:W-:Y:S01]  /*24b0*/  @!P6 IMAD.IADD R205, R205, 0x1, -R0.reuse ;  /* 0x00000001cdcde824 */ /* 0x100fe200078e0a00 */
[----:B------:R-:W-:Y:S01]  /*24c0*/  ISETP.GE.AND P6, PT, R14, RZ, PT ;  /* 0x000000ff0e00720c */ /* 0x000fe20003fc6270 */
[----:B------:R-:W-:Y:S01]  /*24d0*/  IMAD R11, R0, R12, R13 ;  /* 0x0000000c000b7224 */ /* 0x000fe200078e020d */
[----:B------:R-:W-:Y:S01]  /*24e0*/  LOP3.LUT R14, R5, 0x160, RZ, 0xfc, !PT ;  /* 0x00000160050e7812 */ /* 0x000fe200078efcff */
[--C-:B------:R-:W-:Y:S01]  /*24f0*/  @!P2 IMAD.IADD R204, R204, 0x1, -R0.reuse ;  /* 0x00000001cccca824 */ /* 0x100fe200078e0a00 */
[----:B------:R-:W-:Y:S01]  /*2500*/  ISETP.GT.U32.AND P2, PT, R0, R9, PT ;  /* 0x000000090000720c */ /* 0x000fe20003f44070 */
[----:B------:R-:W-:-:S02]  /*2510*/  @!P5 IMAD.IADD R200, R200, 0x1, -R0 ;  /* 0x00000001c8c8d824 */ /* 0x000fc400078e0a00 */
[----:B------:R-:W-:Y:S01]  /*2520*/  @!P1 IMAD.MOV R205, RZ, RZ, -R205 ;  /* 0x000000ffffcd9224 */ /* 0x000fe200078e0acd */
[----:B------:R-:W-:Y:S01]  /*2530*/  ISETP.GT.U32.AND P1, PT, R0, R11, PT ;  /* 0x0000000b0000720c */ /* 0x000fe20003f24070 */
[----:B------:R-:W-:Y:S01]  /*2540*/  IMAD.HI.U32 R10, R4, R15, RZ ;  /* 0x0000000f040a7227 */ /* 0x000fe200078e00ff */
[----:B------:R-:W-:-:S03]  /*2550*/  ISETP.GT.U32.AND P5, PT, R0, R200, PT ;  /* 0x000000c80000720c */ /* 0x000fc60003fa4070 */
[----:B------:R-:W-:-:S04]  /*2560*/  IMAD.HI.U32 R12, R4, R17, RZ ;  /* 0x00000011040c7227 */ /* 0x000fc800078e00ff */
[----:B------:R-:W-:Y:S02]  /*2570*/  IMAD.MOV R10, RZ, RZ, -R10 ;  /* 0x000000ffff0a7224 */ /* 0x000fe400078e0a0a */
[----:B------:R-:W-:Y:S02]  /*2580*/  IMAD.MOV R12, RZ, RZ, -R12 ;  /* 0x000000ffff0c7224 */ /* 0x000fe400078e0a0c */
[C---:B------:R-:W-:Y:S02]  /*2590*/  IMAD R13, R0.reuse, R10, R15 ;  /* 0x0000000a000d7224 */ /* 0x040fe400078e020f */
[----:B------:R-:W-:Y:S01]  /*25a0*/  IMAD R15, R0, R12, R17 ;  /* 0x0000000c000f7224 */ /* 0x000fe200078e0211 */
[----:B------:R-:W-:Y:S01]  /*25b0*/  IABS R17, R14 ;  /* 0x0000000e00117213 */ /* 0x000fe20000000000 */
[--C-:B------:R-:W-:Y:S01]  /*25c0*/  @!P2 IMAD.IADD R9, R9, 0x1, -R0.reuse ;  /* 0x000000010909a824 */ /* 0x100fe200078e0a00 */
[----:B------:R-:W-:Y:S01]  /*25d0*/  LOP3.LUT R12, R5, 0x168, RZ, 0xfc, !PT ;  /* 0x00000168050c7812 */ /* 0x000fe200078efcff */
[----:B------:R-:W-:-:S02]  /*25e0*/  @!P1 IMAD.IADD R11, R11, 0x1, -R0 ;  /* 0x000000010b0b9824 */ /* 0x000fc400078e0a00 */
[----:B------:R-:W-:Y:S01]  /*25f0*/  @!P5 IMAD.IADD R200, R200, 0x1, -R0 ;  /* 0x00000001c8c8d824 */ /* 0x000fe200078e0a00 */
[----:B------:R-:W-:Y:S01]  /*2600*/  ISETP.GT.U32.AND P2, PT, R0, R9, PT ;  /* 0x000000090000720c */ /* 0x000fe20003f44070 */
[----:B------:R-:W-:Y:S01]  /*2610*/  IMAD.HI.U32 R10, R4, R17, RZ ;  /* 0x00000011040a7227 */ /* 0x000fe200078e00ff */
[C---:B------:R-:W-:Y:S02]  /*2620*/  ISETP.GT.U32.AND P1, PT, R0.reuse, R11, PT ;  /* 0x0000000b0000720c */ /* 0x040fe40003f24070 */
[----:B------:R-:W-:Y:S01]  /*2630*/  IABS R25, R12 ;  /* 0x0000000c00197213 */ /* 0x000fe20000000000 */
[----:B------:R-:W-:Y:S01]  /*2640*/  @!P4 IMAD.MOV R200, RZ, RZ, -R200 ;  /* 0x000000ffffc8c224 */ /* 0x000fe200078e0ac8 */
[C---:B------:R-:W-:Y:S01]  /*2650*/  ISETP.GT.U32.AND P4, PT, R0.reuse, R15, PT ;  /* 0x0000000f0000720c */ /* 0x040fe20003f84070 */
[----:B------:R-:W-:Y:S01]  /*2660*/  IMAD.MOV R10, RZ, RZ, -R10 ;  /* 0x000000ffff0a7224 */ /* 0x000fe200078e0a0a */
[----:B------:R-:W-:Y:S01]  /*2670*/  ISETP.GT.U32.AND P5, PT, R0, R13, PT ;  /* 0x0000000d0000720c */ /* 0x000fe20003fa4070 */
[----:B------:R-:W-:Y:S01]  /*2680*/  @!P0 IMAD.MOV R204, RZ, RZ, -R204 ;  /* 0x000000ffffcc8224 */ /* 0x000fe200078e0acc */
[----:B------:R-:W-:Y:S01]  /*2690*/  ISETP.GE.AND P0, PT, R16, RZ, PT ;  /* 0x000000ff1000720c */ /* 0x000fe20003f06270 */
[----:B------:R-:W-:Y:S01]  /*26a0*/  IMAD R17, R0, R10, R17 ;  /* 0x0000000a00117224 */ /* 0x000fe200078e0211 */
[----:B------:R-:W-:Y:S01]  /*26b0*/  LOP3.LUT R16, R5, 0x170, RZ, 0xfc, !PT ;  /* 0x0000017005107812 */ /* 0x000fe200078efcff */
[--C-:B------:R-:W-:Y:S01]  /*26c0*/  @!P2 IMAD.IADD R9, R9, 0x1, -R0.reuse ;  /* 0x000000010909a824 */ /* 0x100fe200078e0a00 */
[----:B------:R-:W-:Y:S01]  /*26d0*/  ISETP.GE.AND P2, PT, R18, RZ, PT ;  /* 0x000000ff1200720c */ /* 0x000fe20003f46270 */
[--C-:B------:R-:W-:Y:S01]  /*26e0*/  @!P1 IMAD.IADD R11, R11, 0x1, -R0.reuse ;  /* 0x000000010b0b9824 */ /* 0x100fe200078e0a00 */
[----:B------:R-:W-:Y:S01]  /*26f0*/  ISETP.GT.U32.AND P1, PT, R0, R17, PT ;  /* 0x000000110000720c */ /* 0x000fe20003f24070 */
[----:B------:R-:W-:Y:S01]  /*2700*/  IMAD.MOV.U32 R199, RZ, RZ, R9 ;  /* 0x000000ffffc77224 */ /* 0x000fe200078e0009 */
[----:B------:R-:W-:Y:S01]  /*2710*/  IABS R27, R16 ;  /* 0x00000010001b7213 */ /* 0x000fe20000000000 */
[----:B------:R-:W-:Y:S01]  /*2720*/  @!P4 IMAD.IADD R15, R15, 0x1, -R0 ;  /* 0x000000010f0fc824 */ /* 0x000fe200078e0a00 */
[----:B------:R-:W-:Y:S01]  /*2730*/  ISETP.GE.AND P4, PT, R14, RZ, PT ;  /* 0x000000ff0e00720c */ /* 0x000fe20003f86270 */
[----:B------:R-:W-:Y:S01]  /*2740*/  @!P3 IMAD.MOV R199, RZ, RZ, -R199 ;  /* 0x000000ffffc7b224 */ /* 0x000fe200078e0ac7 */
[----:B------:R-:W-:Y:S01]  /*2750*/  LOP3.LUT R18, R5, 0x1b0, RZ, 0xfc, !PT ;  /* 0x000001b005127812 */ /* 0x000fe200078efcff */
[----:B------:R-:W-:Y:S01]  /*2760*/  IMAD.HI.U32 R10, R4, R25, RZ ;  /* 0x00000019040a7227 */ /* 0x000fe200078e00ff */
[----:B------:R-:W-:-:S02]  /*2770*/  ISETP.GT.U32.AND P3, PT, R0, R15, PT ;  /* 0x0000000f0000720c */ /* 0x000fc40003f64070 */
[----:B------:R-:W-:Y:S01]  /*2780*/  IABS R43, R18 ;  /* 0x00000012002b7213 */ /* 0x000fe20000000000 */
[----:B------:R-:W-:Y:S02]  /*2790*/  IMAD.MOV R10, RZ, RZ, -R10 ;  /* 0x000000ffff0a7224 */ /* 0x000fe400078e0a0a */
[--C-:B------:R-:W-:Y:S02]  /*27a0*/  @!P1 IMAD.IADD R17, R17, 0x1, -R0.reuse ;  /* 0x0000000111119824 */ /* 0x100fe400078e0a00 */
[----:B------:R-:W-:Y:S01]  /*27b0*/  IMAD R25, R0, R10, R25 ;  /* 0x0000000a00197224 */ /* 0x000fe200078e0219 */
[----:B------:R-:W-:Y:S01]  /*27c0*/  LOP3.LUT R10, R42, 0x80, RZ, 0xc0, !PT ;  /* 0x000000802a0a7812 */ /* 0x000fe200078ec0ff */
[----:B------:R-:W-:Y:S01]  /*27d0*/  @!P5 IMAD.IADD R13, R13, 0x1, -R0 ;  /* 0x000000010d0dd824 */ /* 0x000fe200078e0a00 */
[----:B------:R-:W-:Y:S01]  /*27e0*/  ISETP.GT.U32.AND P1, PT, R0, R17, PT ;  /* 0x000000110000720c */ /* 0x000fe20003f24070 */
[----:B------:R-:W-:Y:S01]  /*27f0*/  IMAD.HI.U32 R9, R4, R27, RZ ;  /* 0x0000001b04097227 */ /* 0x000fe200078e00ff */
[----:B------:R-:W-:-:S02]  /*2800*/  SHF.R.U32.HI R14, RZ, 0x5, R10 ;  /* 0x00000005ff0e7819 */ /* 0x000fc4000001160a */
[C---:B------:R-:W-:Y:S01]  /*2810*/  ISETP.GT.U32.AND P5, PT, R0.reuse, R13, PT ;  /* 0x0000000d0000720c */ /* 0x040fe20003fa4070 */
[--C-:B------:R-:W-:Y:S01]  /*2820*/  @!P3 IMAD.IADD R15, R15, 0x1, -R0.reuse ;  /* 0x000000010f0fb824 */ /* 0x100fe200078e0a00 */
[----:B------:R-:W-:Y:S01]  /*2830*/  ISETP.GT.U32.AND P3, PT, R0, R25, PT ;  /* 0x000000190000720c */ /* 0x000fe20003f64070 */
[----:B------:R-:W-:Y:S02]  /*2840*/  IMAD.MOV R9, RZ, RZ, -R9 ;  /* 0x000000ffff097224 */ /* 0x000fe400078e0a09 */
[----:B------:R-:W-:Y:S01]  /*2850*/  @!P6 IMAD.MOV R11, RZ, RZ, -R11 ;  /* 0x000000ffff0be224 */ /* 0x000fe200078e0a0b */
[----:B------:R-:W-:Y:S01]  /*2860*/  ISETP.GE.AND P6, PT, R12, RZ, PT ;  /* 0x000000ff0c00720c */ /* 0x000fe20003fc6270 */
[----:B------:R-:W-:Y:S01]  /*2870*/  IMAD R27, R0, R9, R27 ;  /* 0x00000009001b7224 */ /* 0x000fe200078e021b */
[----:B------:R-:W-:Y:S01]  /*2880*/  LOP3.LUT R9, R5, 0x178, RZ, 0xfc, !PT ;  /* 0x0000017805097812 */ /* 0x000fe200078efcff */
[--C-:B------:R-:W-:Y:S01]  /*2890*/  @!P1 IMAD.IADD R17, R17, 0x1, -R0.reuse ;  /* 0x0000000111119824 */ /* 0x100fe200078e0a00 */
[----:B------:R-:W-:Y:S01]  /*28a0*/  LOP3.LUT R12, R5, 0x180, RZ, 0xfc, !PT ;  /* 0x00000180050c7812 */ /* 0x000fe200078efcff */
[----:B------:R-:W-:Y:S01]  /*28b0*/  @!P2 IMAD.MOV R15, RZ, RZ, -R15 ;  /* 0x000000ffff0fa224 */ /* 0x000fe200078e0a0f */
[----:B------:R-:W-:Y:S01]  /*28c0*/  IABS R29, R9 ;  /* 0x00000009001d7213 */ /* 0x000fe20000000000 */
[----:B------:R-:W-:Y:S01]  /*28d0*/  IMAD.MOV.U32 R195, RZ, RZ, R17 ;  /* 0x000000ffffc37224 */ /* 0x000fe200078e0011 */
[----:B------:R-:W-:Y:S01]  /*28e0*/  IABS R33, R12 ;  /* 0x0000000c00217213 */ /* 0x000fe20000000000 */
[--C-:B------:R-:W-:Y:S01]  /*28f0*/  @!P3 IMAD.IADD R25, R25, 0x1, -R0.reuse ;  /* 0x000000011919b824 */ /* 0x100fe200078e0a00 */
[----:B------:R-:W-:Y:S01]  /*2900*/  ISETP.GE.AND P2, PT, R12, RZ, PT ;  /* 0x000000ff0c00720c */ /* 0x000fe20003f46270 */
[----:B------:R-:W-:Y:S01]  /*2910*/  @!P5 IMAD.IADD R13, R13, 0x1, -R0 ;  /* 0x000000010d0dd824 */ /* 0x000fe200078e0a00 */
[----:B------:R-:W-:Y:S01]  /*2920*/  ISETP.GE.AND P5, PT, R16, RZ, PT ;  /* 0x000000ff1000720c */ /* 0x000fe20003fa6270 */
[----:B------:R-:W-:Y:S01]  /*2930*/  @!P4 IMAD.MOV R195, RZ, RZ, -R195 ;  /* 0x000000ffffc3c224 */ /* 0x000fe200078e0ac3 */
[----:B------:R-:W-:Y:S01]  /*2940*/  ISETP.GT.U32.AND P4, PT, R0, R25, PT ;  /* 0x000000190000720c */ /* 0x000fe20003f84070 */
[----:B------:R-:W-:Y:S01]  /*2950*/  IMAD.MOV.U32 R197, RZ, RZ, R13 ;  /* 0x000000ffffc57224 */ /* 0x000fe200078e000d */
[----:B------:R-:W-:Y:S01]  /*2960*/  LOP3.LUT R13, R5, 0x188, RZ, 0xfc, !PT ;  /* 0x00000188050d7812 */ /* 0x000fe200078efcff */
[----:B------:R-:W-:Y:S01]  /*2970*/  IMAD.HI.U32 R10, R4, R29, RZ ;  /* 0x0000001d040a7227 */ /* 0x000fe200078e00ff */
[----:B------:R-:W-:-:S02]  /*2980*/  ISETP.GT.U32.AND P1, PT, R0, R27, PT ;  /* 0x0000001b0000720c */ /* 0x000fc40003f24070 */
[----:B------:R-:W-:Y:S01]  /*2990*/  IABS R35, R13 ;  /* 0x0000000d00237213 */ /* 0x000fe20000000000 */
[----:B------:R-:W-:Y:S01]  /*29a0*/  @!P0 IMAD.MOV R197, RZ, RZ, -R197 ;  /* 0x000000ffffc58224 */ /* 0x000fe200078e0ac5 */
[----:B------:R-:W-:Y:S01]  /*29b0*/  ISETP.GE.AND P0, PT, R9, RZ, PT ;  /* 0x000000ff0900720c */ /* 0x000fe20003f06270 */
[----:B------:R-:W-:Y:S01]  /*29c0*/  IMAD.HI.U32 R12, R4, R33, RZ ;  /* 0x00000021040c7227 */ /* 0x000fe200078e00ff */
[----:B------:R-:W-:Y:S02]  /*29d0*/  LOP3.LUT R9, R42, 0x7f, RZ, 0xc0, !PT ;  /* 0x0000007f2a097812 */ /* 0x000fe400078ec0ff */
[----:B------:R-:W-:Y:S01]  /*29e0*/  ISETP.GE.AND P3, PT, R13, RZ, PT ;  /* 0x000000ff0d00720c */ /* 0x000fe20003f66270 */
[----:B------:R-:W-:Y:S02]  /*29f0*/  IMAD.MOV R10, RZ, RZ, -R10 ;  /* 0x000000ffff0a7224 */ /* 0x000fe400078e0a0a */
[----:B------:R-:W-:Y:S02]  /*2a00*/  IMAD.MOV R16, RZ, RZ, -R12 ;  /* 0x000000ffff107224 */ /* 0x000fe400078e0a0c */
[----:B------:R-:W-:Y:S01]  /*2a10*/  IMAD R12, R9, 0x80, R14 ;  /* 0x00000080090c7824 */ /* 0x000fe200078e020e */
[C---:B------:R-:W-:Y:S01]  /*2a20*/  LOP3.LUT R14, R5.reuse, 0x1a0, RZ, 0xfc, !PT ;  /* 0x000001a0050e7812 */ /* 0x040fe200078efcff */
[----:B------:R-:W-:Y:S01]  /*2a30*/  IMAD R56, R8, 0x80, R9 ;  /* 0x0000008008387824 */ /* 0x000fe200078e0209 */
[----:B------:R-:W-:Y:S01]  /*2a40*/  LOP3.LUT R8, R5, 0x190, RZ, 0xfc, !PT ;  /* 0x0000019005087812 */ /* 0x000fe200078efcff */
[----:B------:R-:W-:Y:S01]  /*2a50*/  IMAD R9, R0, R10, R29 ;  /* 0x0000000a00097224 */ /* 0x000fe200078e021d */
[----:B------:R-:W-:Y:S01]  /*2a60*/  IABS R39, R14 ;  /* 0x0000000e00277213 */ /* 0x000fe20000000000 */
[----:B------:R-:W-:Y:S01]  /*2a70*/  @!P4 IMAD.IADD R25, R25, 0x1, -R0 ;  /* 0x000000011919c824 */ /* 0x000fe200078e0a00 */
[----:B------:R-:W-:Y:S01]  /*2a80*/  ISETP.GE.AND P4, PT, R8, RZ, PT ;  /* 0x000000ff0800720c */ /* 0x000fe20003f86270 */
[----:B------:R-:W-:Y:S01]  /*2a90*/  IMAD.HI.U32 R13, R4, R35, RZ ;  /* 0x00000023040d7227 */ /* 0x000fe200078e00ff */
[----:B------:R-:W-:Y:S01]  /*2aa0*/  LOP3.LUT R10, R5, 0x198, RZ, 0xfc, !PT ;  /* 0x00000198050a7812 */ /* 0x000fe200078efcff */
[----:B------:R-:W-:Y:S02]  /*2ab0*/  STL [R1+0x2c4], R56 ;  /* 0x0002c43801007387 */ /* 0x000fe40000100800 */
[----:B------:R-:W-:Y:S01]  /*2ac0*/  @!P6 IMAD.MOV R25, RZ, RZ, -R25 ;  /* 0x000000ffff19e224 */ /* 0x000fe200078e0a19 */
[----:B------:R-:W-:Y:S01]  /*2ad0*/  ISETP.GT.U32.AND P6, PT, R0, R9, PT ;  /* 0x000000090000720c */ /* 0x000fe20003fc4070 */
[----:B------:R-:W-:-:S02]  /*2ae0*/  IMAD.MOV R17, RZ, RZ, -R13 ;  /* 0x000000ffff117224 */ /* 0x000fc400078e0a0d */
[C---:B------:R-:W-:Y:S01]  /*2af0*/  IMAD R13, R0.reuse, R16, R33 ;  /* 0x00000010000d7224 */ /* 0x040fe200078e0221 */
[----:B------:R-:W-:Y:S01]  /*2b00*/  IABS R33, R8 ;  /* 0x0000000800217213 */ /* 0x000fe20000000000 */
[--C-:B------:R-:W-:Y:S01]  /*2b10*/  @!P1 IMAD.IADD R27, R27, 0x1, -R0.reuse ;  /* 0x000000011b1b9824 */ /* 0x100fe200078e0a00 */
[----:B------:R-:W-:Y:S01]  /*2b20*/  LOP3.LUT R16, R5, 0x1a8, RZ, 0xfc, !PT ;  /* 0x000001a805107812 */ /* 0x000fe200078efcff */
[----:B------:R-:W-:Y:S01]  /*2b30*/  IMAD R17, R0, R17, R35 ;  /* 0x0000001100117224 */ /* 0x000fe200078e0223 */
[----:B------:R-:W-:Y:S01]  /*2b40*/  IABS R35, R10 ;  /* 0x0000000a00237213 */ /* 0x000fe20000000000 */
[----:B------:R-:W-:Y:S01]  /*2b50*/  IMAD.HI.U32 R8, R4, R33, RZ ;  /* 0x0000002104087227 */ /* 0x000fe200078e00ff */
[----:B------:R-:W-:Y:S02]  /*2b60*/  ISETP.GT.U32.AND P1, PT, R0, R27, PT ;  /* 0x0000001b0000720c */ /* 0x000fe40003f24070 */
[----:B------:R-:W-:Y:S01]  /*2b70*/  IABS R41, R16 ;  /* 0x0000001000297213 */ /* 0x000fe20000000000 */
[----:B------:R-:W-:-:S02]  /*2b80*/  @!P6 IMAD.IADD R9, R9, 0x1, -R0 ;  /* 0x000000010909e824 */ /* 0x000fc400078e0a00 */
[----:B------:R-:W-:-:S03]  /*2b90*/  IMAD.MOV R8, RZ, RZ, -R8 ;  /* 0x000000ffff087224 */ /* 0x000fc600078e0a08 */
[C---:B------:R-:W-:Y:S01]  /*2ba0*/  ISETP.GT.U32.AND P6, PT, R0.reuse, R9, PT ;  /* 0x000000090000720c */ /* 0x040fe20003fc4070 */
[----:B------:R-:W-:Y:S02]  /*2bb0*/  IMAD R33, R0, R8, R33 ;  /* 0x0000000800217224 */ /* 0x000fe400078e0221 */
[----:B------:R-:W-:-:S04]  /*2bc0*/  IMAD.HI.U32 R8, R4, R41, RZ ;  /* 0x0000002904087227 */ /* 0x000fc800078e00ff */
[----:B------:R-:W-:Y:S01]  /*2bd0*/  @!P1 IMAD.IADD R27, R27, 0x1, -R0 ;  /* 0x000000011b1b9824 */ /* 0x000fe200078e0a00 */
[----:B------:R-:W-:Y:S01]  /*2be0*/  ISETP.GE.AND P1, PT, R10, RZ, PT ;  /* 0x000000ff0a00720c */ /* 0x000fe20003f26270 */
[----:B------:R-:W-:-:S04]  /*2bf0*/  IMAD.HI.U32 R10, R4, R35, RZ ;  /* 0x00000023040a7227 */ /* 0x000fc800078e00ff */
[----:B------:R-:W-:Y:S01]  /*2c00*/  @!P6 IMAD.IADD R9, R9, 0x1, -R0 ;  /* 0x000000010909e824 */ /* 0x000fe200078e0a00 */
[----:B------:R-:W-:Y:S01]  /*2c10*/  ISETP.GT.U32.AND P6, PT, R0, R13, PT ;  /* 0x0000000d0000720c */ /* 0x000fe20003fc4070 */
[----:B------:R-:W-:Y:S01]  /*2c20*/  @!P5 IMAD.MOV R27, RZ, RZ, -R27 ;  /* 0x000000ffff1bd224 */ /* 0x000fe200078e0a1b */
[----:B------:R-:W-:Y:S01]  /*2c30*/  ISETP.GE.AND P5, PT, R14, RZ, PT ;  /* 0x000000ff0e00720c */ /* 0x000fe20003fa6270 */
[----:B------:R-:W-:Y:S01]  /*2c40*/  @!P0 IMAD.MOV R9, RZ, RZ, -R9 ;  /* 0x000000ffff098224 */ /* 0x000fe200078e0a09 */
[----:B------:R-:W-:Y:S01]  /*2c50*/  ISETP.GT.U32.AND P0, PT, R0, R17, PT ;  /* 0x000000110000720c */ /* 0x000fe20003f04070 */
[----:B------:R-:W-:-:S04]  /*2c60*/  IMAD.HI.U32 R14, R4, R39, RZ ;  /* 0x00000027040e7227 */ /* 0x000fc800078e00ff */
[----:B------:R-:W-:Y:S02]  /*2c70*/  IMAD.MOV R14, RZ, RZ, -R14 ;  /* 0x000000ffff0e7224 */ /* 0x000fe400078e0a0e */
[----:B------:R-:W-:Y:S02]  /*2c80*/  IMAD.MOV R10, RZ, RZ, -R10 ;  /* 0x000000ffff0a7224 */ /* 0x000fe400078e0a0a */
[--C-:B------:R-:W-:Y:S02]  /*2c90*/  @!P6 IMAD.IADD R13, R13, 0x1, -R0.reuse ;  /* 0x000000010d0de824 */ /* 0x100fe400078e0a00 */
[C---:B------:R-:W-:Y:S01]  /*2ca0*/  IMAD R39, R0.reuse, R14, R39 ;  /* 0x0000000e00277224 */ /* 0x040fe200078e0227 */
[----:B------:R-:W-:Y:S01]  /*2cb0*/  LOP3.LUT R14, R5, 0x1f0, RZ, 0xfc, !PT ;  /* 0x000001f0050e7812 */ /* 0x000fe200078efcff */
[----:B------:R-:W-:Y:S01]  /*2cc0*/  @!P0 IMAD.IADD R17, R17, 0x1, -R0 ;  /* 0x0000000111118824 */ /* 0x000fe200078e0a00 */
[C---:B------:R-:W-:Y:S01]  /*2cd0*/  ISETP.GT.U32.AND P6, PT, R0.reuse, R13, PT ;  /* 0x0000000d0000720c */ /* 0x040fe20003fc4070 */
[C---:B------:R-:W-:Y:S01]  /*2ce0*/  IMAD R35, R0.reuse, R10, R35 ;  /* 0x0000000a00237224 */ /* 0x040fe200078e0223 */
[----:B------:R-:W-:Y:S01]  /*2cf0*/  IABS R59, R14 ;  /* 0x0000000e003b7213 */ /* 0x000fe20000000000 */
[----:B------:R-:W-:Y:S01]  /*2d00*/  IMAD.MOV R8, RZ, RZ, -R8 ;  /* 0x000000ffff087224 */ /* 0x000fe200078e0a08 */
[----:B------:R-:W-:Y:S01]  /*2d10*/  ISETP.GT.U32.AND P0, PT, R0, R17, PT ;  /* 0x000000110000720c */ /* 0x000fe20003f04070 */
[----:B------:R-:W-:-:S04]  /*2d20*/  IMAD.HI.U32 R10, R4, R43, RZ ;  /* 0x0000002b040a7227 */ /* 0x000fc800078e00ff */
[C---:B------:R-:W-:Y:S02]  /*2d30*/  IMAD R41, R0.reuse, R8, R41 ;  /* 0x0000000800297224 */ /* 0x040fe400078e0229 */
[----:B------:R-:W-:Y:S02]  /*2d40*/  IMAD.MOV R10, RZ, RZ, -R10 ;  /* 0x000000ffff0a7224 */ /* 0x000fe400078e0a0a */
[----:B------:R-:W-:Y:S01]  /*2d50*/  @!P6 IMAD.IADD R13, R13, 0x1, -R0 ;  /* 0x000000010d0de824 */ /* 0x000fe200078e0a00 */
[----:B------:R-:W-:Y:S01]  /*2d60*/  ISETP.GT.U32.AND P6, PT, R0, R33, PT ;  /* 0x000000210000720c */ /* 0x000fe20003fc4070 */
[----:B------:R-:W-:-:S04]  /*2d70*/  IMAD.HI.U32 R8, R4, R45, RZ ;  /* 0x0000002d04087227 */ /* 0x000fc800078e00ff */
[----:B------:R-:W-:Y:S01]  /*2d80*/  @!P0 IMAD.IADD R17, R17, 0x1, -R0 ;  /* 0x0000000111118824 */ /* 0x000fe200078e0a00 */
[C---:B------:R-:W-:Y:S01]  /*2d90*/  ISETP.GT.U32.AND P0, PT, R0.reuse, R39, PT ;  /* 0x000000270000720c */ /* 0x040fe20003f04070 */
[----:B------:R-:W-:Y:S01]  /*2da0*/  IMAD.MOV.U32 R159, RZ, RZ, R13 ;  /* 0x000000ffff9f7224 */ /* 0x000fe200078e000d */
[----:B------:R-:W-:Y:S01]  /*2db0*/  SHF.R.U32.HI R13, RZ, 0x7, R42 ;  /* 0x00000007ff0d7819 */ /* 0x000fe2000001162a */
[----:B------:R-:W-:Y:S02]  /*2dc0*/  IMAD.MOV.U32 R29, RZ, RZ, R17 ;  /* 0x000000ffff1d7224 */ /* 0x000fe400078e0011 */
[----:B------:R-:W-:Y:S01]  /*2dd0*/  @!P2 IMAD.MOV R159, RZ, RZ, -R159 ;  /* 0x000000ffff9fa224 */ /* 0x000fe200078e0a9f */
[C---:B------:R-:W-:Y:S01]  /*2de0*/  ISETP.GT.U32.AND P2, PT, R0.reuse, R35, PT ;  /* 0x000000230000720c */ /* 0x040fe20003f44070 */
[----:B------:R-:W-:Y:S01]  /*2df0*/  @!P6 IMAD.IADD R33, R33, 0x1, -R0 ;  /* 0x000000012121e824 */ /* 0x000fe200078e0a00 */
[----:B------:R-:W-:Y:S01]  /*2e00*/  SGXT.U32 R13, R13, 0x1 ;  /* 0x000000010d0d781a */ /* 0x000fe20000000000 */
[----:B------:R-:W-:-:S02]  /*2e10*/  IMAD R43, R0, R10, R43 ;  /* 0x0000000a002b7224 */ /* 0x000fc400078e022b */
[----:B------:R-:W-:Y:S01]  /*2e20*/  IMAD.MOV R8, RZ, RZ, -R8 ;  /* 0x000000ffff087224 */ /* 0x000fe200078e0a08 */
[----:B------:R-:W-:Y:S01]  /*2e30*/  ISETP.GT.U32.AND P6, PT, R0, R33, PT ;  /* 0x000000210000720c */ /* 0x000fe20003fc4070 */
[----:B------:R-:W-:Y:S01]  /*2e40*/  @!P0 IMAD.IADD R39, R39, 0x1, -R0 ;  /* 0x0000000127278824 */ /* 0x000fe200078e0a00 */
[C---:B------:R-:W-:Y:S01]  /*2e50*/  LOP3.LUT R237, R13.reuse, 0x6, RZ, 0xfc, !PT ;  /* 0x000000060ded7812 */ /* 0x040fe200078efcff */
[----:B------:R-:W-:Y:S01]  /*2e60*/  IMAD.HI.U32 R10, R4, R47, RZ ;  /* 0x0000002f040a7227 */ /* 0x000fe200078e00ff */
[C---:B------:R-:W-:Y:S02]  /*2e70*/  LOP3.LUT R211, R13.reuse, 0x8, RZ, 0xfc, !PT ;  /* 0x000000080dd37812 */ /* 0x040fe400078efcff */
[C---:B------:R-:W-:Y:S01]  /*2e80*/  ISETP.GT.U32.AND P0, PT, R0.reuse, R39, PT ;  /* 0x000000270000720c */ /* 0x040fe20003f04070 */
[----:B------:R-:W-:Y:S01]  /*2e90*/  @!P3 IMAD.MOV R29, RZ, RZ, -R29 ;  /* 0x000000ffff1db224 */ /* 0x000fe200078e0a1d */
[C---:B------:R-:W-:Y:S01]  /*2ea0*/  ISETP.GT.U32.AND P3, PT, R0.reuse, R41, PT ;  /* 0x000000290000720c */ /* 0x040fe20003f64070 */
[----:B------:R-:W-:Y:S01]  /*2eb0*/  IMAD R45, R0, R8, R45 ;  /* 0x00000008002d7224 */ /* 0x000fe200078e022d */
[C---:B------:R-:W-:Y:S01]  /*2ec0*/  LOP3.LUT R212, R13.reuse, 0xa, RZ, 0xfc, !PT ;  /* 0x0000000a0dd47812 */ /* 0x040fe200078efcff */
[----:B------:R-:W-:Y:S01]  /*2ed0*/  IMAD.MOV R10, RZ, RZ, -R10 ;  /* 0x000000ffff0a7224 */ /* 0x000fe200078e0a0a */
[C---:B------:R-:W-:Y:S01]  /*2ee0*/  LOP3.LUT R234, R13.reuse, 0xc, RZ, 0xfc, !PT ;  /* 0x0000000c0dea7812 */ /* 0x040fe200078efcff */
[----:B------:R-:W-:Y:S01]  /*2ef0*/  IMAD.HI.U32 R8, R4, R49, RZ ;  /* 0x0000003104087227 */ /* 0x000fe200078e00ff */
[----:B------:R-:W-:-:S02]  /*2f00*/  LOP3.LUT R201, R13, 0xe, RZ, 0xfc, !PT ;  /* 0x0000000e0dc97812 */ /* 0x000fc400078efcff */
[----:B------:R-:W-:Y:S01]  /*2f10*/  LOP3.LUT R230, R13, 0x10, RZ, 0xfc, !PT ;  /* 0x000000100de67812 */ /* 0x000fe200078efcff */
[----:B------:R-:W-:Y:S01]  /*2f20*/  @!P2 IMAD.IADD R35, R35, 0x1, -R0 ;  /* 0x000000012323a824 */ /* 0x000fe200078e0a00 */
[C---:B------:R-:W-:Y:S01]  /*2f30*/  LOP3.LUT R228, R13.reuse, 0x12, RZ, 0xfc, !PT ;  /* 0x000000120de47812 */ /* 0x040fe200078efcff */
[C---:B------:R-:W-:Y:S01]  /*2f40*/  IMAD R47, R0.reuse, R10, R47 ;  /* 0x0000000a002f7224 */ /* 0x040fe200078e022f */
[----:B------:R-:W-:Y:S01]  /*2f50*/  LOP3.LUT R226, R13, 0x14, RZ, 0xfc, !PT ;  /* 0x000000140de27812 */ /* 0x000fe200078efcff */
[----:B------:R-:W-:Y:S01]  /*2f60*/  IMAD.MOV R8, RZ, RZ, -R8 ;  /* 0x000000ffff087224 */ /* 0x000fe200078e0a08 */
[C---:B------:R-:W-:Y:S01]  /*2f70*/  ISETP.GT.U32.AND P2, PT, R0.reuse, R35, PT ;  /* 0x000000230000720c */ /* 0x040fe20003f44070 */
[----:B------:R-:W-:Y:S01]  /*2f80*/  @!P6 IMAD.IADD R33, R33, 0x1, -R0 ;  /* 0x000000012121e824 */ /* 0x000fe200078e0a00 */
[----:B------:R-:W-:Y:S01]  /*2f90*/  ISETP.GT.U32.AND P6, PT, R0, R43, PT ;  /* 0x0000002b0000720c */ /* 0x000fe20003fc4070 */
[----:B------:R-:W-:Y:S01]  /*2fa0*/  IMAD.HI.U32 R10, R4, R51, RZ ;  /* 0x00000033040a7227 */ /* 0x000fe200078e00ff */
[----:B------:R-:W-:-:S02]  /*2fb0*/  LOP3.LUT R224, R13, 0x16, RZ, 0xfc, !PT ;  /* 0x000000160de07812 */ /* 0x000fc400078efcff */
[C---:B------:R-:W-:Y:S01]  /*2fc0*/  LOP3.LUT R222, R13.reuse, 0x18, RZ, 0xfc, !PT ;  /* 0x000000180dde7812 */ /* 0x040fe200078efcff */
[C---:B------:R-:W-:Y:S01]  /*2fd0*/  IMAD R49, R0.reuse, R8, R49 ;  /* 0x0000000800317224 */ /* 0x040fe200078e0231 */
[----:B------:R-:W-:Y:S01]  /*2fe0*/  LOP3.LUT R220, R13, 0x1a, RZ, 0xfc, !PT ;  /* 0x0000001a0ddc7812 */ /* 0x000fe200078efcff */
[----:B------:R-:W-:Y:S01]  /*2ff0*/  @!P0 IMAD.IADD R39, R39, 0x1, -R0 ;  /* 0x0000000127278824 */ /* 0x000fe200078e0a00 */
[C---:B------:R-:W-:Y:S01]  /*3000*/  ISETP.GT.U32.AND P0, PT, R0.reuse, R47, PT ;  /* 0x0000002f0000720c */ /* 0x040fe20003f04070 */
[----:B------:R-:W-:Y:S01]  /*3010*/  IMAD.MOV R10, RZ, RZ, -R10 ;  /* 0x000000ffff0a7224 */ /* 0x000fe200078e0a0a */
[----:B------:R-:W-:Y:S01]  /*3020*/  LOP3.LUT R217, R13, 0x1c, RZ, 0xfc, !PT ;  /* 0x0000001c0dd97812 */ /* 0x000fe200078efcff */
[----:B------:R-:W-:Y:S01]  /*3030*/  @!P3 IMAD.IADD R41, R41, 0x1, -R0 ;  /* 0x000000012929b824 */ /* 0x000fe200078e0a00 */
[C---:B------:R-:W-:Y:S01]  /*3040*/  ISETP.GT.U32.AND P3, PT, R0.reuse, R49, PT ;  /* 0x000000310000720c */ /* 0x040fe20003f64070 */
[----:B------:R-:W-:Y:S01]  /*3050*/  IMAD R51, R0, R10, R51 ;  /* 0x0000000a00337224 */ /* 0x000fe200078e0233 */
[----:B------:R-:W-:Y:S01]  /*3060*/  IABS R10, R56 ;  /* 0x00000038000a7213 */ /* 0x000fe20000000000 */
[----:B------:R-:W-:Y:S01]  /*3070*/  IMAD.HI.U32 R8, R4, R53, RZ ;  /* 0x0000003504087227 */ /* 0x000fe200078e00ff */
[----:B------:R-:W-:-:S03]  /*3080*/  LOP3.LUT R218, R13, 0x1e, RZ, 0xfc, !PT ;  /* 0x0000001e0dda7812 */ /* 0x000fc600078efcff */
[--C-:B------:R-:W-:Y:S01]  /*3090*/  @!P2 IMAD.IADD R35, R35, 0x1, -R0.reuse ;  /* 0x000000012323a824 */ /* 0x100fe200078e0a00 */
[C---:B------:R-:W-:Y:S01]  /*30a0*/  ISETP.GT.U32.AND P2, PT, R0.reuse, R45, PT ;  /* 0x0000002d0000720c */ /* 0x040fe20003f44070 */
[--C-:B------:R-:W-:Y:S01]  /*30b0*/  @!P6 IMAD.IADD R43, R43, 0x1, -R0.reuse ;  /* 0x000000012b2be824 */ /* 0x100fe200078e0a00 */
[C---:B------:R-:W-:Y:S01]  /*30c0*/  ISETP.GT.U32.AND P6, PT, R0.reuse, R51, PT ;  /* 0x000000330000720c */ /* 0x040fe20003fc4070 */
[----:B------:R-:W-:Y:S02]  /*30d0*/  @!P0 IMAD.IADD R47, R47, 0x1, -R0 ;  /* 0x000000012f2f8824 */ /* 0x000fe400078e0a00 */
[----:B------:R-:W-:Y:S02]  /*30e0*/  IMAD.MOV R8, RZ, RZ, -R8 ;  /* 0x000000ffff087224 */ /* 0x000fe400078e0a08 */
[----:B------:R-:W-:Y:S01]  /*30f0*/  @!P3 IMAD.IADD R49, R49, 0x1, -R0 ;  /* 0x000000013131b824 */ /* 0x000fe200078e0a00 */
[C---:B------:R-:W-:Y:S01]  /*3100*/  ISETP.GT.U32.AND P3, PT, R0.reuse, R47, PT ;  /* 0x0000002f0000720c */ /* 0x040fe20003f64070 */
[----:B------:R-:W-:-:S02]  /*3110*/  IMAD R53, R0, R8, R53 ;  /* 0x0000000800357224 */ /* 0x000fc400078e0235 */
[----:B------:R-:W-:-:S04]  /*3120*/  IMAD.HI.U32 R8, R4, R57, RZ ;  /* 0x0000003904087227 */ /* 0x000fc800078e00ff */
[----:B------:R-:W-:Y:S01]  /*3130*/  @!P4 IMAD.MOV R33, RZ, RZ, -R33 ;  /* 0x000000ffff21c224 */ /* 0x000fe200078e0a21 */
[C---:B------:R-:W-:Y:S01]  /*3140*/  ISETP.GT.U32.AND P4, PT, R0.reuse, R41, PT ;  /* 0x000000290000720c */ /* 0x040fe20003f84070 */
[----:B------:R-:W-:Y:S02]  /*3150*/  IMAD.MOV R8, RZ, RZ, -R8 ;  /* 0x000000ffff087224 */ /* 0x000fe400078e0a08 */
[--C-:B------:R-:W-:Y:S01]  /*3160*/  @!P2 IMAD.IADD R45, R45, 0x1, -R0.reuse ;  /* 0x000000012d2da824 */ /* 0x100fe200078e0a00 */
[C---:B------:R-:W-:Y:S01]  /*3170*/  ISETP.GT.U32.AND P2, PT, R0.reuse, R43, PT ;  /* 0x0000002b0000720c */ /* 0x040fe20003f44070 */
[----:B------:R-:W-:Y:S02]  /*3180*/  @!P6 IMAD.IADD R51, R51, 0x1, -R0 ;  /* 0x000000013333e824 */ /* 0x000fe400078e0a00 */
[----:B------:R-:W-:Y:S01]  /*3190*/  @!P1 IMAD.MOV R35, RZ, RZ, -R35 ;  /* 0x000000ffff239224 */ /* 0x000fe200078e0a23 */
[----:B------:R-:W-:Y:S01]  /*31a0*/  ISETP.GT.U32.AND P1, PT, R0, R49, PT ;  /* 0x000000310000720c */ /* 0x000fe20003f24070 */
[----:B------:R-:W-:Y:S01]  /*31b0*/  IMAD.HI.U32 R5, R4, R55, RZ ;  /* 0x0000003704057227 */ /* 0x000fe200078e00ff */
[----:B------:R-:W-:-:S02]  /*31c0*/  ISETP.GT.U32.AND P0, PT, R0, R45, PT ;  /* 0x0000002d0000720c */ /* 0x000fc40003f04070 */
[C---:B------:R-:W-:Y:S01]  /*31d0*/  ISETP.GT.U32.AND P6, PT, R0.reuse, R51, PT ;  /* 0x000000330000720c */ /* 0x040fe20003fc4070 */
[----:B------:R-:W-:Y:S01]  /*31e0*/  IMAD R57, R0, R8, R57 ;  /* 0x0000000800397224 */ /* 0x000fe200078e0239 */
[----:B------:R-:W-:Y:S01]  /*31f0*/  LOP3.LUT R8, RZ, R40, RZ, 0x33, !PT ;  /* 0x00000028ff087212 */ /* 0x000fe200078e33ff */
[----:B------:R-:W-:-:S04]  /*3200*/  IMAD.HI.U32 R4, R4, R59, RZ ;  /* 0x0000003b04047227 */ /* 0x000fc800078e00ff */
[----:B------:R-:W-:Y:S02]  /*3210*/  IMAD.MOV R5, RZ, RZ, -R5 ;  /* 0x000000ffff057224 */ /* 0x000fe400078e0a05 */
[----:B------:R-:W-:Y:S02]  /*3220*/  IMAD.MOV R4, RZ, RZ, -R4 ;  /* 0x000000ffff047224 */ /* 0x000fe400078e0a04 */
[----:B------:R-:W-:Y:S01]  /*3230*/  @!P3 IMAD.IADD R47, R47, 0x1, -R0 ;  /* 0x000000012f2fb824 */ /* 0x000fe200078e0a00 */
[----:B------:R-:W-:Y:S01]  /*3240*/  ISETP.GT.U32.AND P3, PT, R0, R57, PT ;  /* 0x000000390000720c */ /* 0x000fe20003f64070 */
[----:B------:R-:W-:-:S04]  /*3250*/  IMAD.HI.U32 R7, R7, R10, RZ ;  /* 0x0000000a07077227 */ /* 0x000fc800078e00ff */
[C---:B------:R-:W-:Y:S02]  /*3260*/  IMAD R55, R0.reuse, R5, R55 ;  /* 0x0000000500377224 */ /* 0x040fe400078e0237 */
[--C-:B------:R-:W-:Y:S01]  /*3270*/  @!P4 IMAD.IADD R41, R41, 0x1, -R0.reuse ;  /* 0x000000012929c824 */ /* 0x100fe200078e0a00 */
[C---:B------:R-:W-:Y:S01]  /*3280*/  ISETP.GT.U32.AND P4, PT, R0.reuse, R53, PT ;  /* 0x000000350000720c */ /* 0x040fe20003f84070 */
[C---:B------:R-:W-:Y:S02]  /*3290*/  IMAD R59, R0.reuse, R4, R59 ;  /* 0x00000004003b7224 */ /* 0x040fe400078e023b */
[----:B------:R-:W-:Y:S01]  /*32a0*/  IMAD.MOV R7, RZ, RZ, -R7 ;  /* 0x000000ffff077224 */ /* 0x000fe200078e0a07 */
[----:B------:R-:W1:Y:S01]  /*32b0*/  LDC.64 R4, c[0x0][0x238] ;  /* 0x00008e00ff047b82 */ /* 0x000e620000000a00 */
[--C-:B------:R-:W-:Y:S01]  /*32c0*/  @!P2 IMAD.IADD R43, R43, 0x1, -R0.reuse ;  /* 0x000000012b2ba824 */ /* 0x100fe200078e0a00 */
[C---:B------:R-:W-:Y:S01]  /*32d0*/  ISETP.GT.U32.AND P2, PT, R0.reuse, R55, PT ;  /* 0x000000370000720c */ /* 0x040fe20003f44070 */
[----:B------:R-:W-:Y:S01]  /*32e0*/  @!P1 IMAD.IADD R49, R49, 0x1, -R0 ;  /* 0x0000000131319824 */ /* 0x000fe200078e0a00 */
[----:B------:R-:W-:Y:S01]  /*32f0*/  ISETP.GT.U32.AND P1, PT, R0, R59, PT ;  /* 0x0000003b0000720c */ /* 0x000fe20003f24070 */
[----:B------:R-:W-:-:S02]  /*3300*/  IMAD R10, R3, R7, R10 ;  /* 0x00000007030a7224 */ /* 0x000fc400078e020a */
[--C-:B------:R-:W-:Y:S01]  /*3310*/  @!P0 IMAD.IADD R45, R45, 0x1, -R0.reuse ;  /* 0x000000012d2d8824 */ /* 0x100fe200078e0a00 */
[----:B------:R-:W-:Y:S01]  /*3320*/  ISETP.GE.AND P0, PT, R16, RZ, PT ;  /* 0x000000ff1000720c */ /* 0x000fe20003f06270 */
[--C-:B------:R-:W-:Y:S01]  /*3330*/  @!P6 IMAD.IADD R51, R51, 0x1, -R0.reuse ;  /* 0x000000013333e824 */ /* 0x100fe200078e0a00 */
[----:B------:R-:W-:Y:S01]  /*3340*/  ISETP.GE.AND P6, PT, R18, RZ, PT ;  /* 0x000000ff1200720c */ /* 0x000fe20003fc6270 */
[--C-:B------:R-:W-:Y:S01]  /*3350*/  @!P3 IMAD.IADD R57, R57, 0x1, -R0.reuse ;  /* 0x000000013939b824 */ /* 0x100fe200078e0a00 */
[----:B------:R-:W-:Y:S01]  /*3360*/  ISETP.GT.U32.AND P3, PT, R3, R10, PT ;  /* 0x0000000a0300720c */ /* 0x000fe20003f64070 */
[--C-:B------:R-:W-:Y:S01]  /*3370*/  @!P4 IMAD.IADD R53, R53, 0x1, -R0.reuse ;  /* 0x000000013535c824 */ /* 0x100fe200078e0a00 */
[----:B------:R-:W2:Y:S01]  /*3380*/  LDC.64 R16, c[0x0][0x230] ;  /* 0x00008c00ff107b82 */ /* 0x000ea20000000a00 */
[----:B------:R-:W-:Y:S01]  /*3390*/  ISETP.GE.AND P4, PT, R24, RZ, PT ;  /* 0x000000ff1800720c */ /* 0x000fe20003f86270 */
[--C-:B------:R-:W-:Y:S01]  /*33a0*/  @!P2 IMAD.IADD R55, R55, 0x1, -R0.reuse ;  /* 0x000000013737a824 */ /* 0x100fe200078e0a00 */
[----:B------:R-:W-:Y:S01]  /*33b0*/  ISETP.GE.AND P2, PT, R26, RZ, PT ;  /* 0x000000ff1a00720c */ /* 0x000fe20003f46270 */
[----:B------:R-:W-:Y:S01]  /*33c0*/  @!P1 IMAD.IADD R59, R59, 0x1, -R0 ;  /* 0x000000013b3b9824 */ /* 0x000fe200078e0a00 */
[C---:B------:R-:W-:Y:S01]  /*33d0*/  ISETP.GT.U32.AND P1, PT, R0.reuse, R53, PT ;  /* 0x000000350000720c */ /* 0x040fe20003f24070 */
        /* <DEDUP_REMOVED lines=8> */
[----:B------:R-:W-:-:S02]  /*3460*/  @!P4 IMAD.MOV R45, RZ, RZ, -R45 ;  /* 0x000000ffff2dc224 */ /* 0x000fc400078e0a2d */
[----:B-1----:R-:W-:Y:S01]  /*3470*/  IMAD R52, R13, R4, RZ ;  /* 0x000000040d347224 */ /* 0x002fe200078e02ff */
[----:B------:R-:W-:Y:S01]  /*3480*/  ISETP.GT.U32.AND P4, PT, R3, R10, PT ;  /* 0x0000000a0300720c */ /* 0x000fe20003f84070 */
[--C-:B------:R-:W-:Y:S01]  /*3490*/  @!P1 IMAD.IADD R53, R53, 0x1, -R0.reuse ;  /* 0x0000000135359824 */ /* 0x100fe200078e0a00 */
[----:B------:R-:W-:Y:S01]  /*34a0*/  ISETP.GE.AND P1, PT, R34, RZ, PT ;  /* 0x000000ff2200720c */ /* 0x000fe20003f26270 */
[----:B------:R-:W-:Y:S01]  /*34b0*/  @!P2 IMAD.MOV R47, RZ, RZ, -R47 ;  /* 0x000000ffff2fa224 */ /* 0x000fe200078e0a2f */
[----:B------:R-:W-:Y:S01]  /*34c0*/  ISETP.GE.AND P2, PT, R32, RZ, PT ;  /* 0x000000ff2000720c */ /* 0x000fe20003f46270 */
[--C-:B------:R-:W-:Y:S01]  /*34d0*/  @!P0 IMAD.IADD R55, R55, 0x1, -R0.reuse ;  /* 0x0000000137378824 */ /* 0x100fe200078e0a00 */
[----:B------:R-:W-:Y:S01]  /*34e0*/  ISETP.GE.AND P0, PT, R36, RZ, PT ;  /* 0x000000ff2400720c */ /* 0x000fe20003f06270 */
[--C-:B------:R-:W-:Y:S01]  /*34f0*/  @!P5 IMAD.IADD R57, R57, 0x1, -R0.reuse ;  /* 0x000000013939d824 */ /* 0x100fe200078e0a00 */
[----:B------:R-:W-:Y:S01]  /*3500*/  ISETP.GE.AND P5, PT, R38, RZ, PT ;  /* 0x000000ff2600720c */ /* 0x000fe20003fa6270 */
[----:B------:R-:W-:Y:S01]  /*3510*/  @!P6 IMAD.IADD R59, R59, 0x1, -R0 ;  /* 0x000000013b3be824 */ /* 0x000fe200078e0a00 */
[----:B------:R-:W-:Y:S01]  /*3520*/  ISETP.GE.AND P6, PT, R14, RZ, PT ;  /* 0x000000ff0e00720c */ /* 0x000fe20003fc6270 */
[----:B------:R-:W-:Y:S01]  /*3530*/  IMAD R50, R4, 0x2, R52 ;  /* 0x0000000204327824 */ /* 0x000fe200078e0234 */
[----:B------:R-:W-:Y:S01]  /*3540*/  STL [R1+0x25c], R52 ;  /* 0x00025c3401007387 */ /* 0x000fe20000100800 */
[----:B--2---:R-:W-:-:S02]  /*3550*/  VIADD R0, R16, 0x1f ;  /* 0x0000001f10007836 */ /* 0x004fc40000000000 */
[----:B------:R-:W-:Y:S01]  /*3560*/  IMAD R48, R4, 0x2, R50 ;  /* 0x0000000204307824 */ /* 0x000fe200078e0232 */
[----:B------:R-:W-:Y:S01]  /*3570*/  STL [R1+0x254], R50 ;  /* 0x0002543201007387 */ /* 0x000fe20000100800 */
[----:B------:R-:W-:Y:S01]  /*3580*/  @!P3 IMAD.MOV R49, RZ, RZ, -R49 ;  /* 0x000000ffff31b224 */ /* 0x000fe200078e0a31 */
[----:B------:R-:W-:Y:S01]  /*3590*/  ISETP.NE.AND P3, PT, R40, RZ, PT ;  /* 0x000000ff2800720c */ /* 0x000fe20003f65270 */
[----:B------:R-:W-:Y:S01]  /*35a0*/  @!P4 IMAD.IADD R10, R10, 0x1, -R3 ;  /* 0x000000010a0ac824 */ /* 0x000fe200078e0a03 */
[----:B------:R-:W-:Y:S01]  /*35b0*/  ISETP.GT.AND P4, PT, R0, 0x1f, PT ;  /* 0x0000001f0000780c */ /* 0x000fe20003f84270 */
[C---:B------:R-:W-:Y:S01]  /*35c0*/  IMAD R46, R4.reuse, 0x2, R48 ;  /* 0x00000002042e7824 */ /* 0x040fe200078e0230 */
[C---:B------:R-:W-:Y:S01]  /*35d0*/  LOP3.LUT R40, R13.reuse, 0x2, RZ, 0xfc, !PT ;  /* 0x000000020d287812 */ /* 0x040fe200078efcff */
[----:B------:R-:W-:Y:S01]  /*35e0*/  @!P1 IMAD.MOV R53, RZ, RZ, -R53 ;  /* 0x000000ffff359224 */ /* 0x000fe200078e0a35 */
[----:B------:R-:W-:Y:S01]  /*35f0*/  SEL R28, RZ, 0x4, !P4 ;  /* 0x00000004ff1c7807 */ /* 0x000fe20006000000 */
[----:B------:R-:W-:Y:S01]  /*3600*/  IMAD R44, R4, 0x2, R46 ;  /* 0x00000002042c7824 */ /* 0x000fe200078e022e */
[-C--:B------:R-:W-:Y:S01]  /*3610*/  ISETP.GE.AND P1, PT, R40, R16.reuse, PT ;  /* 0x000000102800720c */ /* 0x080fe20003f26270 */
[----:B------:R-:W-:Y:S01]  /*3620*/  @!P2 IMAD.MOV R51, RZ, RZ, -R51 ;  /* 0x000000ffff33a224 */ /* 0x000fe200078e0a33 */
[----:B------:R-:W-:Y:S01]  /*3630*/  ISETP.GE.AND P2, PT, R13, R16, PT ;  /* 0x000000100d00720c */ /* 0x000fe20003f46270 */
[----:B------:R-:W-:Y:S01]  /*3640*/  @!P0 IMAD.MOV R55, RZ, RZ, -R55 ;  /* 0x000000ffff378224 */ /* 0x000fe200078e0a37 */
[----:B------:R-:W-:Y:S01]  /*3650*/  SEL R7, R28, RZ, !P1 ;  /* 0x000000ff1c077207 */ /* 0x000fe20004800000 */
[----:B------:R-:W-:Y:S01]  /*3660*/  @!P5 IMAD.MOV R57, RZ, RZ, -R57 ;  /* 0x000000ffff39d224 */ /* 0x000fe200078e0a39 */
[C---:B------:R-:W-:Y:S01]  /*3670*/  SEL R193, R8.reuse, R27, !P3 ;  /* 0x0000001b08c17207 */ /* 0x040fe20005800000 */
[----:B------:R-:W-:Y:S01]  /*3680*/  @!P6 IMAD.MOV R59, RZ, RZ, -R59 ;  /* 0x000000ffff3be224 */ /* 0x000fe200078e0a3b */
[----:B------:R-:W-:Y:S01]  /*3690*/  SEL R157, R8, R33, !P3 ;  /* 0x00000021089d7207 */ /* 0x000fe20005800000 */
[----:B------:R-:W-:Y:S01]  /*36a0*/  IMAD R3, R4, 0x2, R44 ;  /* 0x0000000204037824 */ /* 0x000fe200078e022c */
[C---:B------:R-:W-:Y:S01]  /*36b0*/  SEL R156, R8.reuse, R35, !P3 ;  /* 0x00000023089c7207 */ /* 0x040fe20005800000 */
[----:B------:R-:W-:Y:S01]  /*36c0*/  STL [R1+0x250], R48 ;  /* 0x0002503001007387 */ /* 0x000fe20000100800 */
[C---:B------:R-:W-:Y:S01]  /*36d0*/  SEL R37, R8.reuse, R37, !P3 ;  /* 0x0000002508257207 */ /* 0x040fe20005800000 */
[----:B------:R-:W-:Y:S01]  /*36e0*/  IMAD R193, R193, UR5, RZ ;  /* 0x00000005c1c17c24 */ /* 0x000fe2000f8e02ff */
        /* <DEDUP_REMOVED lines=8> */
[----:B------:R-:W-:Y:S01]  /*3770*/  SEL R23, R8, R23, !P3 ;  /* 0x0000001708177207 */ /* 0x000fe20005800000 */
[----:B------:R-:W-:Y:S01]  /*3780*/  IMAD R156, R156, UR5, RZ ;  /* 0x000000059c9c7c24 */ /* 0x000fe2000f8e02ff */
[----:B------:R-:W-:-:S02]  /*3790*/  SEL R30, R8, R30, !P3 ;  /* 0x0000001e081e7207 */ /* 0x000fc40005800000 */
[C---:B------:R-:W-:Y:S02]  /*37a0*/  SEL R31, R8.reuse, R31, !P3 ;  /* 0x0000001f081f7207 */ /* 0x040fe40005800000 */
[----:B------:R-:W-:Y:S01]  /*37b0*/  SEL R252, R8, R252, !P3 ;  /* 0x000000fc08fc7207 */ /* 0x000fe20005800000 */
[----:B------:R-:W-:Y:S01]  /*37c0*/  IMAD R30, R30, UR5, RZ ;  /* 0x000000051e1e7c24 */ /* 0x000fe2000f8e02ff */
[C---:B------:R-:W-:Y:S01]  /*37d0*/  SEL R251, R8.reuse, R251, !P3 ;  /* 0x000000fb08fb7207 */ /* 0x040fe20005800000 */
[----:B------:R-:W-:Y:S01]  /*37e0*/  IMAD R31, R31, UR5, RZ ;  /* 0x000000051f1f7c24 */ /* 0x000fe2000f8e02ff */
        /* <DEDUP_REMOVED lines=30> */
[----:B------:R-:W-:Y:S01]  /*39d0*/  SEL R233, R8, R233, !P3 ;  /* 0x000000e908e97207 */ /* 0x000fe20005800000 */
[----:B------:R-:W-:Y:S01]  /*39e0*/  IMAD R236, R236, UR5, RZ ;  /* 0x00000005ecec7c24 */ /* 0x000fe2000f8e02ff */
[C---:B------:R-:W-:Y:S01]  /*39f0*/  SEL R232, R8.reuse, R232, !P3 ;  /* 0x000000e808e87207 */ /* 0x040fe20005800000 */
[----:B------:R-:W-:Y:S01]  /*3a00*/  IMAD R235, R235, UR5, RZ ;  /* 0x00000005ebeb7c24 */ /* 0x000fe2000f8e02ff */
[C---:B------:R-:W-:Y:S01]  /*3a10*/  SEL R231, R8.reuse, R231, !P3 ;  /* 0x000000e708e77207 */ /* 0x040fe20005800000 */
[----:B------:R-:W-:Y:S01]  /*3a20*/  IMAD R233, R233, UR5, RZ ;  /* 0x00000005e9e97c24 */ /* 0x000fe2000f8e02ff */
[----:B------:R-:W-:Y:S01]  /*3a30*/  SEL R227, R8, R227, !P3 ;  /* 0x000000e308e37207 */ /* 0x000fe20005800000 */
[----:B------:R-:W-:Y:S01]  /*3a40*/  IMAD R232, R232, UR5, RZ ;  /* 0x00000005e8e87c24 */ /* 0x000fe2000f8e02ff */
[C---:B------:R-:W-:Y:S01]  /*3a50*/  SEL R223, R8.reuse, R223, !P3 ;  /* 0x000000df08df7207 */ /* 0x040fe20005800000 */
        /* <DEDUP_REMOVED lines=42> */
[----:B------:R-:W-:Y:S01]  /*3d00*/  IMAD.SHL.U32 R41, R3, 0x4, RZ ;  /* 0x0000000403297824 */ /* 0x000fe200078e00ff */
        /* <DEDUP_REMOVED lines=10> */
[----:B------:R-:W-:-:S02]  /*3db0*/  SEL R35, R8, R53, !P3 ;  /* 0x0000003508237207 */ /* 0x000fc40005800000 */
[C---:B------:R-:W-:Y:S02]  /*3dc0*/  SEL R36, R8.reuse, R55, !P3 ;  /* 0x0000003708247207 */ /* 0x040fe40005800000 */
[C---:B------:R-:W-:Y:S02]  /*3dd0*/  SEL R18, R8.reuse, R57, !P3 ;  /* 0x0000003908127207 */ /* 0x040fe40005800000 */
[C---:B------:R-:W-:Y:S02]  /*3de0*/  SEL R26, R8.reuse, R59, !P3 ;  /* 0x0000003b081a7207 */ /* 0x040fe40005800000 */
[----:B------:R-:W-:Y:S01]  /*3df0*/  SEL R27, R8, R2, !P3 ;  /* 0x00000002081b7207 */ /* 0x000fe20005800000 */
[----:B------:R-:W-:Y:S01]  /*3e00*/  IMAD R18, R18, UR5, RZ ;  /* 0x0000000512127c24 */ /* 0x000fe2000f8e02ff */
[----:B------:R-:W-:Y:S01]  /*3e10*/  ISETP.NE.U32.AND P0, PT, R7, RZ, PT ;  /* 0x000000ff0700720c */ /* 0x000fe20003f05070 */
[----:B------:R-:W-:Y:S01]  /*3e20*/  IMAD R7, R4, 0x2, R3 ;  /* 0x0000000204077824 */ /* 0x000fe200078e0203 */
[----:B------:R-:W-:-:S02]  /*3e30*/  SEL R2, R28, RZ, !P2 ;  /* 0x000000ff1c027207 */ /* 0x000fc40005000000 */
[----:B------:R-:W-:Y:S01]  /*3e40*/  ISETP.GE.AND P3, PT, R56, RZ, PT ;  /* 0x000000ff3800720c */ /* 0x000fe20003f66270 */
[----:B------:R-:W-:Y:S01]  /*3e50*/  IMAD R8, R4, 0x2, R7 ;  /* 0x0000000204087824 */ /* 0x000fe200078e0207 */
[----:B------:R-:W-:Y:S01]  /*3e60*/  ISETP.NE.AND P2, PT, R54, RZ, PT ;  /* 0x000000ff3600720c */ /* 0x000fe20003f45270 */
[----:B------:R-:W-:Y:S01]  /*3e70*/  IMAD.SHL.U32 R39, R7, 0x4, RZ ;  /* 0x0000000407277824 */ /* 0x000fe200078e00ff */
[----:B------:R-:W-:Y:S01]  /*3e80*/  LOP3.LUT R9, R13, 0x4, RZ, 0xfc, !PT ;  /* 0x000000040d097812 */ /* 0x000fe200078efcff */
[----:B------:R-:W-:Y:S01]  /*3e90*/  IMAD.SHL.U32 R29, R8, 0x4, RZ ;  /* 0x00000004081d7824 */ /* 0x000fe200078e00ff */
[----:B------:R-:W-:Y:S01]  /*3ea0*/  ISETP.NE.U32.AND P6, PT, R2, RZ, PT ;  /* 0x000000ff0200720c */ /* 0x000fe20003fc5070 */
[----:B------:R-:W-:Y:S01]  /*3eb0*/  IMAD.MOV.U32 R2, RZ, RZ, R10 ;  /* 0x000000ffff027224 */ /* 0x000fe200078e000a */
[-C--:B------:R-:W-:Y:S01]  /*3ec0*/  ISETP.GE.AND P4, PT, R9, R16.reuse, PT ;  /* 0x000000100900720c */ /* 0x080fe20003f86270 */
[----:B------:R-:W-:Y:S01]  /*3ed0*/  IMAD R9, R4, 0x2, R8 ;  /* 0x0000000204097824 */ /* 0x000fe200078e0208 */
[----:B------:R-:W-:-:S02]  /*3ee0*/  ISETP.GE.AND P1, PT, R237, R16, PT ;  /* 0x00000010ed00720c */ /* 0x000fc40003f26270 */
[----:B------:R-:W-:Y:S01]  /*3ef0*/  SEL R11, R28, RZ, !P4 ;  /* 0x000000ff1c0b7207 */ /* 0x000fe20006000000 */
[C---:B------:R-:W-:Y:S01]  /*3f00*/  IMAD R10, R4.reuse, 0x2, R9 ;  /* 0x00000002040a7824 */ /* 0x040fe200078e0209 */
[----:B------:R-:W-:Y:S01]  /*3f10*/  ISETP.GE.AND P4, PT, R211, R16, PT ;  /* 0x00000010d300720c */ /* 0x000fe20003f86270 */
[----:B------:R-:W-:Y:S01]  /*3f20*/  @!P3 IMAD.MOV R2, RZ, RZ, -R2 ;  /* 0x000000ffff02b224 */ /* 0x000fe200078e0a02 */
[----:B------:R-:W-:Y:S02]  /*3f30*/  @!P2 LOP3.LUT R2, RZ, R54, RZ, 0x33, !PT ;  /* 0x00000036ff02a212 */ /* 0x000fe400078e33ff */
[----:B------:R-:W-:Y:S01]  /*3f40*/  ISETP.NE.U32.AND P3, PT, R11, RZ, PT ;  /* 0x000000ff0b00720c */ /* 0x000fe20003f65070 */
[----:B------:R-:W-:Y:S01]  /*3f50*/  IMAD R11, R4, 0x2, R10 ;  /* 0x00000002040b7824 */ /* 0x000fe200078e020a */
[----:B------:R-:W-:Y:S01]  /*3f60*/  SEL R14, R28, RZ, !P1 ;  /* 0x000000ff1c0e7207 */ /* 0x000fe20004800000 */
[----:B------:R-:W-:Y:S01]  /*3f70*/  IMAD R25, R2, R17, RZ ;  /* 0x0000001102197224 */ /* 0x000fe200078e02ff */
[----:B------:R-:W-:Y:S01]  /*3f80*/  SEL R15, R28, RZ, !P4 ;  /* 0x000000ff1c0f7207 */ /* 0x000fe20006000000 */
[----:B------:R-:W-:Y:S01]  /*3f90*/  IMAD.SHL.U32 R2, R42, 0x10, RZ ;  /* 0x000000102a027824 */ /* 0x000fe200078e00ff */
[----:B------:R-:W-:Y:S01]  /*3fa0*/  ISETP.NE.U32.AND P2, PT, R14, RZ, PT ;  /* 0x000000ff0e00720c */ /* 0x000fe20003f45070 */
[C---:B------:R-:W-:Y:S01]  /*3fb0*/  IMAD R14, R4.reuse, 0x2, R11 ;  /* 0x00000002040e7824 */ /* 0x040fe200078e020b */
[----:B------:R-:W-:Y:S01]  /*3fc0*/  ISETP.NE.U32.AND P1, PT, R15, RZ, PT ;  /* 0x000000ff0f00720c */ /* 0x000fe20003f25070 */
[----:B------:R-:W-:Y:S01]  /*3fd0*/  IMAD.SHL.U32 R24, R25, 0x4, RZ ;  /* 0x0000000419187824 */ /* 0x000fe200078e00ff */
[----:B------:R-:W-:Y:S01]  /*3fe0*/  STL [R1+0x220], R25 ;  /* 0x0002201901007387 */ /* 0x000fe20000100800 */
[----:B------:R-:W-:-:S03]  /*3ff0*/  IMAD R15, R4, 0x2, R14 ;  /* 0x00000002040f7824 */ /* 0x000fc600078e020e */
[----:B------:R1:W-:Y:S01]  /*4000*/  STL [R1+0x224], R24 ;  /* 0x0002241801007387 */ /* 0x0003e20000100800 */
[----:B------:R-:W-:-:S03]  /*4010*/  IMAD R17, R4, 0x2, R15 ;  /* 0x0000000204117824 */ /* 0x000fc600078e020f */
[----:B------:R-:W-:Y:S04]  /*4020*/  STL [R1+0x27c], R41 ;  /* 0x00027c2901007387 */ /* 0x000fe80000100800 */
[----:B------:R2:W-:Y:S01]  /*4030*/  STL [R1+0x278], R39 ;  /* 0x0002782701007387 */ /* 0x0005e20000100800 */
[----:B-1----:R-:W-:-:S03]  /*4040*/  IADD3 R24, P4, R24, UR8, RZ ;  /* 0x0000000818187c10 */ /* 0x002fc6000ff9e0ff */
[----:B------:R-:W-:Y:S01]  /*4050*/  STL [R1+0x274], R29 ;  /* 0x0002741d01007387 */ /* 0x000fe20000100800 */
[----:B------:R-:W-:Y:S01]  /*4060*/  LEA.HI.X.SX32 R38, R25, UR9, 0x2, P4 ;  /* 0x0000000919267c11 */ /* 0x000fe2000a0f16ff */
[----:B------:R-:W-:Y:S01]  /*4070*/  IMAD R25, R4, 0x2, R17 ;  /* 0x0000000204197824 */ /* 0x000fe200078e0211 */
[-C--:B------:R-:W-:Y:S02]  /*4080*/  LEA R162, P5, R17, R24.reuse, 0x2 ;  /* 0x0000001811a27211 */ /* 0x080fe400078a10ff */
[----:B------:R-:W-:Y:S02]  /*4090*/  LEA R164, P4, R15, R24, 0x2 ;  /* 0x000000180fa47211 */ /* 0x000fe400078810ff */
[----:B------:R-:W-:Y:S01]  /*40a0*/  LEA.HI.X.SX32 R163, R17, R38, 0x2, P5 ;  /* 0x0000002611a37211 */ /* 0x000fe200028f16ff */
[----:B------:R-:W-:Y:S01]  /*40b0*/  IMAD.SHL.U32 R17, R10, 0x4, RZ ;  /* 0x000000040a117824 */ /* 0x000fe200078e00ff */
[C---:B------:R-:W-:Y:S02]  /*40c0*/  LEA R190, P5, R52.reuse, R24, 0x2 ;  /* 0x0000001834be7211 */ /* 0x040fe400078a10ff */
[-C--:B------:R-:W-:Y:S01]  /*40d0*/  LEA.HI.X.SX32 R165, R15, R38.reuse, 0x2, P4 ;  /* 0x000000260fa57211 */ /* 0x080fe200020f16ff */
[----:B------:R-:W-:Y:S01]  /*40e0*/  IMAD.SHL.U32 R15, R9, 0x4, RZ ;  /* 0x00000004090f7824 */ /* 0x000fe200078e00ff */
[----:B------:R-:W-:-:S02]  /*40f0*/  LEA.HI.X.SX32 R191, R52, R38, 0x2, P5 ;  /* 0x0000002634bf7211 */ /* 0x000fc400028f16ff */
[CC--:B------:R-:W-:Y:S02]  /*4100*/  LEA R170, P5, R48.reuse, R24.reuse, 0x2 ;  /* 0x0000001830aa7211 */ /* 0x0c0fe400078a10ff */
[C---:B------:R-:W-:Y:S01]  /*4110*/  LEA R166, P4, R25.reuse, R24, 0x2 ;  /* 0x0000001819a67211 */ /* 0x040fe200078810ff */
[----:B------:R1:W-:Y:S01]  /*4120*/  STL [R1+0x270], R15 ;  /* 0x0002700f01007387 */ /* 0x0003e20000100800 */
[-C--:B------:R-:W-:Y:S02]  /*4130*/  LEA.HI.X.SX32 R171, R48, R38.reuse, 0x2, P5 ;  /* 0x0000002630ab7211 */ /* 0x080fe400028f16ff */
[----:B------:R-:W-:Y:S01]  /*4140*/  LEA.HI.X.SX32 R167, R25, R38, 0x2, P4 ;  /* 0x0000002619a77211 */ /* 0x000fe200020f16ff */
[----:B------:R-:W-:Y:S01]  /*4150*/  STL [R1+0x26c], R17 ;  /* 0x00026c1101007387 */ /* 0x000fe20000100800 */
[-C--:B------:R-:W-:Y:S01]  /*4160*/  LEA R174, P5, R44, R24.reuse, 0x2 ;  /* 0x000000182cae7211 */ /* 0x080fe200078a10ff */
[----:B------:R-:W-:Y:S01]  /*4170*/  IMAD R25, R4, 0x2, R25 ;  /* 0x0000000204197824 */ /* 0x000fe200078e0219 */
[----:B------:R-:W-:-:S02]  /*4180*/  LEA R168, P4, R50, R24, 0x2 ;  /* 0x0000001832a87211 */ /* 0x000fc400078810ff */
[-C--:B------:R-:W-:Y:S02]  /*4190*/  LEA.HI.X.SX32 R175, R44, R38.reuse, 0x2, P5 ;  /* 0x000000262caf7211 */ /* 0x080fe400028f16ff */
[----:B------:R-:W-:Y:S02]  /*41a0*/  LEA.HI.X.SX32 R169, R50, R38, 0x2, P4 ;  /* 0x0000002632a97211 */ /* 0x000fe400020f16ff */
[-C--:B------:R-:W-:Y:S01]  /*41b0*/  IADD3 R178, P5, R39, R24.reuse, RZ ;  /* 0x0000001827b27210 */ /* 0x080fe20007fbe0ff */
[----:B--2---:R-:W-:Y:S01]  /*41c0*/  IMAD R39, R22, UR5, RZ ;  /* 0x0000000516277c24 */ /* 0x004fe2000f8e02ff */
[C---:B------:R-:W-:Y:S01]  /*41d0*/  LEA R172, P4, R46.reuse, R24, 0x2 ;  /* 0x000000182eac7211 */ /* 0x040fe200078810ff */
[----:B------:R-:W-:Y:S01]  /*41e0*/  IMAD R22, R33, UR5, RZ ;  /* 0x0000000521167c24 */ /* 0x000fe2000f8e02ff */
[-C--:B------:R-:W-:Y:S02]  /*41f0*/  LEA.HI.X.SX32 R179, R7, R38.reuse, 0x2, P5 ;  /* 0x0000002607b37211 */ /* 0x080fe400028f16ff */
[----:B------:R-:W-:-:S02]  /*4200*/  LEA.HI.X.SX32 R173, R46, R38, 0x2, P4 ;  /* 0x000000262ead7211 */ /* 0x000fc400020f16ff */
[-C--:B------:R-:W-:Y:S01]  /*4210*/  IADD3 R182, P5, R15, R24.reuse, RZ ;  /* 0x000000180fb67210 */ /* 0x080fe20007fbe0ff */
[----:B-1----:R-:W-:Y:S01]  /*4220*/  IMAD.SHL.U32 R15, R11, 0x4, RZ ;  /* 0x000000040b0f7824 */ /* 0x002fe200078e00ff */
[----:B------:R-:W-:Y:S01]  /*4230*/  IADD3 R176, P4, R41, R24, RZ ;  /* 0x0000001829b07210 */ /* 0x000fe20007f9e0ff */
[----:B------:R-:W-:Y:S01]  /*4240*/  IMAD R41, R20, UR5, RZ ;  /* 0x0000000514297c24 */ /* 0x000fe2000f8e02ff */
[-C--:B------:R-:W-:Y:S01]  /*4250*/  LEA.HI.X.SX32 R183, R9, R38.reuse, 0x2, P5 ;  /* 0x0000002609b77211 */ /* 0x080fe200028f16ff */
[----:B------:R-:W-:Y:S01]  /*4260*/  IMAD R20, R35, UR5, RZ ;  /* 0x0000000523147c24 */ /* 0x000fe2000f8e02ff */
[----:B------:R-:W-:Y:S01]  /*4270*/  LEA.HI.X.SX32 R177, R3, R38, 0x2, P4 ;  /* 0x0000002603b17211 */ /* 0x000fe200020f16ff */
[----:B------:R1:W-:Y:S01]  /*4280*/  STL [R1+0x268], R15 ;  /* 0x0002680f01007387 */ /* 0x0003e20000100800 */
[-C--:B------:R-:W-:Y:S02]  /*4290*/  IADD3 R180, P4, R29, R24.reuse, RZ ;  /* 0x000000181db47210 */ /* 0x080fe40007f9e0ff */
[----:B------:R-:W-:-:S02]  /*42a0*/  IADD3 R186, P5, R15, R24, RZ ;  /* 0x000000180fba7210 */ /* 0x000fc40007fbe0ff */
[----:B------:R-:W-:Y:S02]  /*42b0*/  LEA.HI.X.SX32 R181, R8, R38, 0x2, P4 ;  /* 0x0000002608b57211 */ /* 0x000fe400020f16ff */
[----:B------:R-:W-:Y:S02]  /*42c0*/  IADD3 R184, P4, R17, R24, RZ ;  /* 0x0000001811b87210 */ /* 0x000fe40007f9e0ff */
[-C--:B------:R-:W-:Y:S01]  /*42d0*/  LEA.HI.X.SX32 R187, R11, R38.reuse, 0x2, P5 ;  /* 0x000000260bbb7211 */ /* 0x080fe200028f16ff */
[----:B-1----:R-:W-:Y:S01]  /*42e0*/  IMAD.SHL.U32 R15, R14, 0x4, RZ ;  /* 0x000000040e0f7824 */ /* 0x002fe200078e00ff */
[----:B------:R-:W-:Y:S02]  /*42f0*/  LEA.HI.X.SX32 R185, R10, R38, 0x2, P4 ;  /* 0x000000260ab97211 */ /* 0x000fe400020f16ff */
[----:B------:R-:W-:Y:S02]  /*4300*/  ISETP.GE.AND P4, PT, R212, R16, PT ;  /* 0x00000010d400720c */ /* 0x000fe40003f86270 */
[----:B------:R1:W-:Y:S01]  /*4310*/  STL [R1+0x264], R15 ;  /* 0x0002640f01007387 */ /* 0x0003e20000100800 */
[----:B------:R-:W-:-:S02]  /*4320*/  IADD3 R188, P5, R15, R24, RZ ;  /* 0x000000180fbc7210 */ /* 0x000fc40007fbe0ff */
[----:B------:R-:W-:Y:S01]  /*4330*/  LOP3.LUT R29, R42, 0x1f, RZ, 0xc0, !PT ;  /* 0x0000001f2a1d7812 */ /* 0x000fe200078ec0ff */
[----:B------:R-:W-:Y:S01]  /*4340*/  IMAD R42, R19, UR5, RZ ;  /* 0x00000005132a7c24 */ /* 0x000fe2000f8e02ff */
[----:B------:R-:W-:Y:S01]  /*4350*/  LEA.HI.X.SX32 R189, R14, R38, 0x2, P5 ;  /* 0x000000260ebd7211 */ /* 0x000fe200028f16ff */
[----:B------:R-:W-:Y:S01]  /*4360*/  IMAD R19, R36, UR5, RZ ;  /* 0x0000000524137c24 */ /* 0x000fe2000f8e02ff */
[----:B-1----:R-:W-:Y:S02]  /*4370*/  LOP3.LUT R15, R2, 0x70, RZ, 0xc0, !PT ;  /* 0x00000070020f7812 */ /* 0x002fe400078ec0ff */
[----:B------:R-:W-:Y:S02]  /*4380*/  SEL R2, R28, RZ, !P4 ;  /* 0x000000ff1c027207 */ /* 0x000fe40006000000 */
[----:B------:R-:W-:Y:S01]  /*4390*/  LEA R24, P4, R25, R24, 0x2 ;  /* 0x0000001819187211 */ /* 0x000fe200078810ff */
[----:B------:R-:W-:Y:S01]  /*43a0*/  IMAD.IADD R12, R15, 0x1, R12 ;  /* 0x000000010f0c7824 */ /* 0x000fe200078e020c */
[----:B------:R-:W-:-:S02]  /*43b0*/  ISETP.NE.U32.AND P5, PT, R2, RZ, PT ;  /* 0x000000ff0200720c */ /* 0x000fc40003fa5070 */
[----:B------:R-:W-:Y:S01]  /*43c0*/  LEA.HI.X.SX32 R25, R25, R38, 0x2, P4 ;  /* 0x0000002619197211 */ /* 0x000fe200020f16ff */
[----:B------:R-:W-:Y:S01]  /*43d0*/  VIADD R229, R12, UR7 ;  /* 0x000000070ce57c36 */ /* 0x000fe20008000000 */
[-C--:B------:R-:W-:Y:S02]  /*43e0*/  ISETP.GE.AND P4, PT, R234, R16.reuse, PT ;  /* 0x00000010ea00720c */ /* 0x080fe40003f86270 */
[----:B------:R-:W-:Y:S02]  /*43f0*/  LOP3.LUT R17, R12, 0x10, RZ, 0x3c, !PT ;  /* 0x000000100c117812 */ /* 0x000fe400078e3cff */
[----:B------:R-:W-:Y:S01]  /*4400*/  @!PT LDS RZ, [RZ] ;  /* 0x00000000fffff984 */ /* 0x000fe20000000800 */
[----:B------:R-:W-:Y:S01]  /*4410*/  @!PT LDS RZ, [RZ] ;  /* 0x00000000fffff984 */ /* 0x000fe20000000800 */
[----:B------:R-:W-:Y:S01]  /*4420*/  @!PT LDS RZ, [RZ] ;  /* 0x00000000fffff984 */ /* 0x000fe20000000800 */
[----:B------:R1:W-:Y:S01]  /*4430*/  LDGSTS.E [R229+0x30000], desc[UR28][R190.64], P6 ;  /* 0x30000000bee57fae */ /* 0x0003e2000b12185c */
[-C--:B------:R-:W-:Y:S02]  /*4440*/  ISETP.GE.AND P6, PT, R201, R16.reuse, PT ;  /* 0x00000010c900720c */ /* 0x080fe40003fc6270 */
[----:B------:R-:W-:Y:S01]  /*4450*/  SEL R2, R28, RZ, !P4 ;  /* 0x000000ff1c027207 */ /* 0x000fe20006000000 */
[----:B------:R2:W-:Y:S01]  /*4460*/  LDGSTS.E [R229+0x30008], desc[UR28][R168.64], P0 ;  /* 0x30008000a8e57fae */ /* 0x0005e2000812185c */
[----:B------:R-:W-:Y:S01]  /*4470*/  ISETP.GE.AND P4, PT, R230, R16, PT ;  /* 0x00000010e600720c */ /* 0x000fe20003f86270 */
[----:B------:R-:W-:Y:S01]  /*4480*/  VIADD R225, R17, UR7 ;  /* 0x0000000711e17c36 */ /* 0x000fe20008000000 */
[----:B------:R-:W-:Y:S01]  /*4490*/  SEL R15, R28, RZ, !P6 ;  /* 0x000000ff1c0f7207 */ /* 0x000fe20007000000 */
[----:B------:R3:W-:Y:S01]  /*44a0*/  STL [R1+0x2ec], R17 ;  /* 0x0002ec1101007387 */ /* 0x0007e20000100800 */
[----:B------:R-:W-:-:S02]  /*44b0*/  ISETP.NE.U32.AND P6, PT, R2, RZ, PT ;  /* 0x000000ff0200720c */ /* 0x000fc40003fc5070 */
[----:B------:R-:W-:Y:S01]  /*44c0*/  SEL R2, R28, RZ, !P4 ;  /* 0x000000ff1c027207 */ /* 0x000fe20006000000 */
[----:B------:R4:W-:Y:S01]  /*44d0*/  LDGSTS.E [R225+0x30000], desc[UR28][R170.64], P3 ;  /* 0x30000000aae17fae */ /* 0x0009e2000992185c */
[----:B------:R-:W-:Y:S02]  /*44e0*/  ISETP.NE.U32.AND P4, PT, R15, RZ, PT ;  /* 0x000000ff0f00720c */ /* 0x000fe40003f85070 */
[----:B------:R-:W-:Y:S01]  /*44f0*/  LOP3.LUT R15, R12, 0x20, RZ, 0x3c, !PT ;  /* 0x000000200c0f7812 */ /* 0x000fe200078e3cff */
[----:B------:R5:W-:Y:S01]  /*4500*/  LDGSTS.E [R225+0x30008], desc[UR28][R172.64], P2 ;  /* 0x30008000ace17fae */ /* 0x000be2000912185c */
[----:B------:R-:W-:Y:S02]  /*4510*/  ISETP.NE.U32.AND P0, PT, R2, RZ, PT ;  /* 0x000000ff0200720c */ /* 0x000fe40003f05070 */
[----:B------:R-:W-:Y:S01]  /*4520*/  LOP3.LUT R2, R12, 0x30, RZ, 0x3c, !PT ;  /* 0x000000300c027812 */ /* 0x000fe200078e3cff */
[----:B------:R-:W-:Y:S01]  /*4530*/  VIADD R221, R15, UR7 ;  /* 0x000000070fdd7c36 */ /* 0x000fe20008000000 */
[-C--:B------:R-:W-:Y:S01]  /*4540*/  ISETP.GE.AND P2, PT, R228, R16.reuse, PT ;  /* 0x00000010e400720c */ /* 0x080fe20003f46270 */
[----:B------:R1:W-:Y:S01]  /*4550*/  STL [R1+0x2e8], R15 ;  /* 0x0002e80f01007387 */ /* 0x0003e20000100800 */
[-C--:B------:R-:W-:Y:S01]  /*4560*/  ISETP.GE.AND P3, PT, R29, R16.reuse, PT ;  /* 0x000000101d00720c */ /* 0x080fe20003f66270 */
[----:B------:R-:W-:Y:S01]  /*4570*/  VIADD R216, R2, UR7 ;  /* 0x0000000702d87c36 */ /* 0x000fe20008000000 */
[----:B------:R-:W-:Y:S01]  /*4580*/  LOP3.LUT R38, R12, 0x40, RZ, 0x3c, !PT ;  /* 0x000000400c267812 */ /* 0x000fe200078e3cff */
[----:B------:R5:W-:Y:S01]  /*4590*/  LDGSTS.E [R221+0x30000], desc[UR28][R174.64], P1 ;  /* 0x30000000aedd7fae */ /* 0x000be2000892185c */
[----:B------:R-:W-:-:S02]  /*45a0*/  ISETP.GE.AND P1, PT, R226, R16, PT ;  /* 0x00000010e200720c */ /* 0x000fc40003f26270 */
[----:B---3--:R-:W-:Y:S01]  /*45b0*/  SEL R17, R28, RZ, !P3 ;  /* 0x000000ff1c117207 */ /* 0x008fe20005800000 */
[----:B------:R3:W-:Y:S01]  /*45c0*/  LDGSTS.E [R221+0x30008], desc[UR28][R176.64], P5 ;  /* 0x30008000b0dd7fae */ /* 0x0007e2000a92185c */
[-C--:B------:R-:W-:Y:S01]  /*45d0*/  ISETP.GE.AND P5, PT, R224, R16.reuse, PT ;  /* 0x00000010e000720c */ /* 0x080fe20003fa6270 */
[----:B------:R-:W-:Y:S01]  /*45e0*/  VIADD R209, R38, UR7 ;  /* 0x0000000726d17c36 */ /* 0x000fe20008000000 */
[----:B-1----:R-:W-:Y:S01]  /*45f0*/  SEL R15, R28, RZ, !P1 ;  /* 0x000000ff1c0f7207 */ /* 0x002fe20004800000 */
[----:B------:R1:W-:Y:S01]  /*4600*/  STL [R1+0x2e4], R2 ;  /* 0x0002e40201007387 */ /* 0x0003e20000100800 */
[-C--:B------:R-:W-:Y:S02]  /*4610*/  ISETP.GE.AND P1, PT, R217, R16.reuse, PT ;  /* 0x00000010d900720c */ /* 0x080fe40003f26270 */
[----:B------:R-:W-:Y:S01]  /*4620*/  ISETP.NE.U32.AND P3, PT, R17, RZ, PT ;  /* 0x000000ff1100720c */ /* 0x000fe20003f65070 */
[----:B------:R3:W-:Y:S01]  /*4630*/  LDGSTS.E [R216+0x30000], desc[UR28][R178.64], P6 ;  /* 0x30000000b2d87fae */ /* 0x0007e2000b12185c */
[----:B------:R-:W-:-:S02]  /*4640*/  ISETP.GE.AND P6, PT, R222, R16, PT ;  /* 0x00000010de00720c */ /* 0x000fc40003fc6270 */
[----:B------:R-:W-:Y:S01]  /*4650*/  LOP3.LUT R17, R12, 0x50, RZ, 0x3c, !PT ;  /* 0x000000500c117812 */ /* 0x000fe200078e3cff */
[----:B------:R3:W-:Y:S01]  /*4660*/  LDGSTS.E [R216+0x30008], desc[UR28][R180.64], P4 ;  /* 0x30008000b4d87fae */ /* 0x0007e2000a12185c */
[-C--:B------:R-:W-:Y:S02]  /*4670*/  ISETP.GE.AND P4, PT, R218, R16.reuse, PT ;  /* 0x00000010da00720c */ /* 0x080fe40003f86270 */
[----:B-1----:R-:W-:Y:S01]  /*4680*/  SEL R2, R28, RZ, !P2 ;  /* 0x000000ff1c027207 */ /* 0x002fe20005000000 */
[----:B------:R1:W-:Y:S01]  /*4690*/  LDGSTS.E [R209+0x30000], desc[UR28][R182.64], P0 ;  /* 0x30000000b6d17fae */ /* 0x0003e2000812185c */
[----:B------:R-:W-:Y:S01]  /*46a0*/  ISETP.GE.AND P2, PT, R220, R16, PT ;  /* 0x00000010dc00720c */ /* 0x000fe20003f46270 */
[----:B------:R-:W-:Y:S01]  /*46b0*/  VIADD R210, R17, UR7 ;  /* 0x0000000711d27c36 */ /* 0x000fe20008000000 */
[----:B------:R-:W-:Y:S01]  /*46c0*/  SEL R16, R28, RZ, !P5 ;  /* 0x000000ff1c107207 */ /* 0x000fe20006800000 */
[----:B------:R2:W-:Y:S01]  /*46d0*/  STL [R1+0x2e0], R38 ;  /* 0x0002e02601007387 */ /* 0x0005e20000100800 */
[----:B------:R-:W-:-:S02]  /*46e0*/  ISETP.NE.U32.AND P5, PT, R2, RZ, PT ;  /* 0x000000ff0200720c */ /* 0x000fc40003fa5070 */
[C---:B------:R-:W-:Y:S01]  /*46f0*/  SEL R2, R28.reuse, RZ, !P6 ;  /* 0x000000ff1c027207 */ /* 0x040fe20007000000 */
[----:B------:R-:W-:Y:S01]  /*4700*/  STL [R1+0x2dc], R17 ;  /* 0x0002dc1101007387 */ /* 0x000fe20000100800 */
[----:B------:R-:W-:Y:S02]  /*4710*/  ISETP.NE.U32.AND P6, PT, R15, RZ, PT ;  /* 0x000000ff0f00720c */ /* 0x000fe40003fc5070 */
[----:B------:R-:W-:Y:S02]  /*4720*/  SEL R15, R28, RZ, !P2 ;  /* 0x000000ff1c0f7207 */ /* 0x000fe40005000000 */
[----:B------:R-:W-:Y:S02]  /*4730*/  ISETP.NE.U32.AND P2, PT, R2, RZ, PT ;  /* 0x000000ff0200720c */ /* 0x000fe40003f45070 */
[----:B------:R-:W-:Y:S02]  /*4740*/  SEL R2, R28, RZ, !P1 ;  /* 0x000000ff1c027207 */ /* 0x000fe40004800000 */
[----:B------:R-:W-:Y:S01]  /*4750*/  ISETP.NE.U32.AND P0, PT, R16, RZ, PT ;  /* 0x000000ff1000720c */ /* 0x000fe20003f05070 */
[----:B------:R1:W-:Y:S01]  /*4760*/  LDGSTS.E [R209+0x30008], desc[UR28][R184.64], P5 ;  /* 0x30008000b8d17fae */ /* 0x0003e2000a92185c */
[----:B------:R-:W-:-:S02]  /*4770*/  SEL R28, R28, RZ, !P4 ;  /* 0x000000ff1c1c7207 */ /* 0x000fc40006000000 */
[----:B------:R-:W-:Y:S01]  /*4780*/  ISETP.NE.U32.AND P4, PT, R2, RZ, PT ;  /* 0x000000ff0200720c */ /* 0x000fe20003f85070 */
[----:B------:R1:W-:Y:S01]  /*4790*/  LDGSTS.E [R210+0x30000], desc[UR28][R186.64], P6 ;  /* 0x30000000bad27fae */ /* 0x0003e2000b12185c */
[----:B------:R-:W-:Y:S02]  /*47a0*/  LOP3.LUT R2, R12, 0x60, RZ, 0x3c, !PT ;  /* 0x000000600c027812 */ /* 0x000fe400078e3cff */
[----:B------:R-:W-:Y:S01]  /*47b0*/  ISETP.NE.U32.AND P1, PT, R15, RZ, PT ;  /* 0x000000ff0f00720c */ /* 0x000fe20003f25070 */
[----:B------:R-:W-:Y:S01]  /*47c0*/  IMAD R15, R29, R5, RZ ;  /* 0x000000051d0f7224 */ /* 0x000fe200078e02ff */
[----:B------:R-:W-:Y:S01]  /*47d0*/  ISETP.GE.AND P6, PT, R13, UR4, PT ;  /* 0x000000040d007c0c */ /* 0x000fe2000bfc6270 */
[----:B------:R4:W-:Y:S01]  /*47e0*/  STL [R1+0x2d8], R2 ;  /* 0x0002d80201007387 */ /* 0x0009e20000100800 */
[----:B------:R-:W-:Y:S01]  /*47f0*/  VIADD R202, R2, UR7 ;  /* 0x0000000702ca7c36 */ /* 0x000fe20008000000 */
[----:B------:R-:W-:Y:S02]  /*4800*/  ISETP.NE.U32.AND P5, PT, R28, RZ, PT ;  /* 0x000000ff1c00720c */ /* 0x000fe40003fa5070 */
[----:B------:R-:W-:Y:S01]  /*4810*/  SEL R16, RZ, 0x4, P6 ;  /* 0x00000004ff107807 */ /* 0x000fe20003000000 */
[----:B------:R1:W-:Y:S01]  /*4820*/  LDGSTS.E [R210+0x30008], desc[UR28][R188.64], P0 ;  /* 0x30008000bcd27fae */ /* 0x0003e2000812185c */
[----:B------:R-:W-:Y:S01]  /*4830*/  ISETP.GE.AND P6, PT, R40, UR4, PT ;  /* 0x0000000428007c0c */ /* 0x000fe2000bfc6270 */
[----:B------:R-:W-:Y:S01]  /*4840*/  IMAD R40, R21, UR5, RZ ;  /* 0x0000000515287c24 */ /* 0x000fe2000f8e02ff */
[----:B--2---:R-:W-:Y:S01]  /*4850*/  LOP3.LUT R38, R12, 0x70, RZ, 0x3c, !PT ;  /* 0x000000700c267812 */ /* 0x004fe200078e3cff */
[----:B------:R2:W-:Y:S01]  /*4860*/  LDGSTS.E [R202+0x30000], desc[UR28][R164.64], P2 ;  /* 0x30000000a4ca7fae */ /* 0x0005e2000912185c */
[----:B----4-:R-:W-:Y:S01]  /*4870*/  IMAD.SHL.U32 R2, R15, 0x4, RZ ;  /* 0x000000040f027824 */ /* 0x010fe200078e00ff */
[----:B------:R-:W-:Y:S01]  /*4880*/  ISETP.GT.AND P0, PT, R0, 0x3f, PT ;  /* 0x0000003f0000780c */ /* 0x000fe20003f04270 */
[----:B------:R-:W-:Y:S01]  /*4890*/  IMAD R21, R34, UR5, RZ ;  /* 0x0000000522157c24 */ /* 0x000fe2000f8e02ff */
[----:B------:R-:W-:Y:S01]  /*48a0*/  SEL R17, RZ, 0x4, P6 ;  /* 0x00000004ff117807 */ /* 0x000fe20003000000 */
[----:B------:R-:W-:Y:S01]  /*48b0*/  VIADD R203, R38, UR7 ;  /* 0x0000000726cb7c36 */ /* 0x000fe20008000000 */
[----:B------:R-:W-:Y:S01]  /*48c0*/  IADD3 R28, P6, R2, UR10, RZ ;  /* 0x0000000a021c7c10 */ /* 0x000fe2000ffde0ff */
[----:B------:R4:W-:Y:S01]  /*48d0*/  LDGSTS.E [R202+0x30008], desc[UR28][R162.64], P1 ;  /* 0x30008000a2ca7fae */ /* 0x0009e2000892185c */
[----:B------:R-:W-:-:S02]  /*48e0*/  SEL R17, R17, RZ, P0 ;  /* 0x000000ff11117207 */ /* 0x000fc40000000000 */
[----:B------:R-:W-:Y:S01]  /*48f0*/  LEA.HI.X.SX32 R29, R15, UR11, 0x2, P6 ;  /* 0x0000000b0f1d7c11 */ /* 0x000fe2000b0f16ff */
[----:B------:R4:W-:Y:S01]  /*4900*/  LDGSTS.E [R203+0x30000], desc[UR28][R166.64], P4 ;  /* 0x30000000a6cb7fae */ /* 0x0009e2000a12185c */
[-C--:B------:R-:W-:Y:S02]  /*4910*/  LEA R160, P6, R37, R28.reuse, 0x2 ;  /* 0x0000001c25a07211 */ /* 0x080fe400078c10ff */
[----:B------:R-:W-:Y:S01]  /*4920*/  SEL R16, R16, RZ, P0 ;  /* 0x000000ff10107207 */ /* 0x000fe20000000000 */
[----:B------:R5:W-:Y:S01]  /*4930*/  STL [R1+0x2d4], R38 ;  /* 0x0002d42601007387 */ /* 0x000be20000100800 */
[----:B------:R-:W-:Y:S01]  /*4940*/  ISETP.NE.U32.AND P1, PT, R17, RZ, PT ;  /* 0x000000ff1100720c */ /* 0x000fe20003f25070 */
[----:B------:R-:W-:Y:S01]  /*4950*/  IMAD R17, R26, UR5, RZ ;  /* 0x000000051a117c24 */ /* 0x000fe2000f8e02ff */
[----:B------:R-:W-:Y:S01]  /*4960*/  LEA R150, P4, R42, R28, 0x2 ;  /* 0x0000001c2a967211 */ /* 0x000fe200078810ff */
[----:B------:R4:W-:Y:S01]  /*4970*/  LDGSTS.E [R203+0x30008], desc[UR28][R24.64], P5 ;  /* 0x3000800018cb7fae */ /* 0x0009e2000a92185c */
[----:B------:R-:W-:-:S02]  /*4980*/  LEA.HI.X.SX32 R161, R37, R29, 0x2, P6 ;  /* 0x0000001d25a17211 */ /* 0x000fc400030f16ff */
[-C--:B------:R-:W-:Y:S01]  /*4990*/  LEA R26, P5, R41, R28.reuse, 0x2 ;  /* 0x0000001c291a7211 */ /* 0x080fe200078a10ff */
[----:B------:R-:W-:Y:S01]  /*49a0*/  STL [R1+0x21c], R37 ;  /* 0x00021c2501007387 */ /* 0x000fe20000100800 */
[-C--:B------:R-:W-:Y:S01]  /*49b0*/  LEA R148, P6, R40, R28.reuse, 0x2 ;  /* 0x0000001c28947211 */ /* 0x080fe200078c10ff */
[----:B-----5:R-:W-:Y:S01]  /*49c0*/  IMAD R38, R23, UR5, RZ ;  /* 0x0000000517267c24 */ /* 0x020fe2000f8e02ff */
[----:B------:R-:W-:Y:S01]  /*49d0*/  ISETP.NE.U32.AND P2, PT, R16, RZ, PT ;  /* 0x000000ff1000720c */ /* 0x000fe20003f45070 */
[----:B------:R-:W-:Y:S01]  /*49e0*/  IMAD R16, R27, UR5, RZ ;  /* 0x000000051b107c24 */ /* 0x000fe2000f8e02ff */
[-C--:B------:R-:W-:Y:S01]  /*49f0*/  LEA.HI.X.SX32 R151, R42, R29.reuse, 0x2, P4 ;  /* 0x0000001d2a977211 */ /* 0x080fe200020f16ff */
[----:B------:R-:W-:Y:S01]  /*4a00*/  IMAD R23, R32, UR5, RZ ;  /* 0x0000000520177c24 */ /* 0x000fe2000f8e02ff */
[----:B------:R-:W-:Y:S01]  /*4a10*/  LEA R146, P4, R39, R28, 0x2 ;  /* 0x0000001c27927211 */ /* 0x000fe200078810ff */
[----:B------:R5:W-:Y:S01]  /*4a20*/  STL [R1+0x218], R42 ;  /* 0x0002182a01007387 */ /* 0x000be20000100800 */
[----:B------:R-:W-:-:S02]  /*4a30*/  LEA.HI.X.SX32 R27, R41, R29, 0x2, P5 ;  /* 0x0000001d291b7211 */ /* 0x000fc400028f16ff */
[-C--:B------:R-:W-:Y:S01]  /*4a40*/  LEA R144, P5, R38, R28.reuse, 0x2 ;  /* 0x0000001c26907211 */ /* 0x080fe200078a10ff */
[----:B------:R-:W-:Y:S01]  /*4a50*/  STL [R1+0x214], R41 ;  /* 0x0002142901007387 */ /* 0x000fe20000100800 */
[-C--:B------:R-:W-:Y:S02]  /*4a60*/  LEA.HI.X.SX32 R149, R40, R29.reuse, 0x2, P6 ;  /* 0x0000001d28957211 */ /* 0x080fe400030f16ff */
[-C--:B------:R-:W-:Y:S01]  /*4a70*/  LEA R142, P6, R30, R28.reuse, 0x2 ;  /* 0x0000001c1e8e7211 */ /* 0x080fe200078c10ff */
[----:B------:R3:W-:Y:S01]  /*4a80*/  STL [R1+0x210], R40 ;  /* 0x0002102801007387 */ /* 0x0007e20000100800 */
[-C--:B------:R-:W-:Y:S02]  /*4a90*/  LEA.HI.X.SX32 R147, R39, R29.reuse, 0x2, P4 ;  /* 0x0000001d27937211 */ /* 0x080fe400020f16ff */
[----:B------:R-:W-:Y:S01]  /*4aa0*/  LEA R140, P4, R31, R28, 0x2 ;  /* 0x0000001c1f8c7211 */ /* 0x000fe200078810ff */
[----:B------:R-:W-:Y:S01]  /*4ab0*/  STL [R1+0x20c], R39 ;  /* 0x00020c2701007387 */ /* 0x000fe20000100800 */
[----:B------:R-:W-:-:S02]  /*4ac0*/  LEA.HI.X.SX32 R145, R38, R29, 0x2, P5 ;  /* 0x0000001d26917211 */ /* 0x000fc400028f16ff */
[-C--:B------:R-:W-:Y:S01]  /*4ad0*/  LEA R138, P5, R252, R28.reuse, 0x2 ;  /* 0x0000001cfc8a7211 */ /* 0x080fe200078a10ff */
[----:B------:R1:W-:Y:S01]  /*4ae0*/  STL [R1+0x208], R38 ;  /* 0x0002082601007387 */ /* 0x0003e20000100800 */
[-C--:B------:R-:W-:Y:S02]  /*4af0*/  LEA.HI.X.SX32 R143, R30, R29.reuse, 0x2, P6 ;  /* 0x0000001d1e8f7211 */ /* 0x080fe400030f16ff */
[-C--:B------:R-:W-:Y:S01]  /*4b00*/  LEA R136, P6, R251, R28.reuse, 0x2 ;  /* 0x0000001cfb887211 */ /* 0x080fe200078c10ff */
[----:B------:R-:W-:Y:S01]  /*4b10*/  STL [R1+0x204], R30 ;  /* 0x0002041e01007387 */ /* 0x000fe20000100800 */
[-C--:B------:R-:W-:Y:S02]  /*4b20*/  LEA.HI.X.SX32 R141, R31, R29.reuse, 0x2, P4 ;  /* 0x0000001d1f8d7211 */ /* 0x080fe400020f16ff */
[----:B------:R-:W-:Y:S01]  /*4b30*/  LEA R134, P4, R250, R28, 0x2 ;  /* 0x0000001cfa867211 */ /* 0x000fe200078810ff */
[----:B------:R2:W-:Y:S01]  /*4b40*/  STL [R1+0x200], R31 ;  /* 0x0002001f01007387 */ /* 0x0005e20000100800 */
[----:B------:R-:W-:-:S02]  /*4b50*/  LEA.HI.X.SX32 R139, R252, R29, 0x2, P5 ;  /* 0x0000001dfc8b7211 */ /* 0x000fc400028f16ff */
[-C--:B------:R-:W-:Y:S01]  /*4b60*/  LEA R132, P5, R249, R28.reuse, 0x2 ;  /* 0x0000001cf9847211 */ /* 0x080fe200078a10ff */
[----:B------:R-:W0:Y:S01]  /*4b70*/  LDGDEPBAR ;  /* 0x00000000000079af */ /* 0x000e220000000000 */
[-C--:B------:R-:W-:Y:S02]  /*4b80*/  LEA.HI.X.SX32 R137, R251, R29.reuse, 0x2, P6 ;  /* 0x0000001dfb897211 */ /* 0x080fe400030f16ff */
[-C--:B------:R-:W-:Y:S02]  /*4b90*/  LEA R130, P6, R248, R28.reuse, 0x2 ;  /* 0x0000001cf8827211 */ /* 0x080fe400078c10ff */
[-C--:B------:R-:W-:Y:S02]  /*4ba0*/  LEA.HI.X.SX32 R135, R250, R29.reuse, 0x2, P4 ;  /* 0x0000001dfa877211 */ /* 0x080fe400020f16ff */
[----:B------:R-:W-:Y:S02]  /*4bb0*/  LEA R128, P4, R247, R28, 0x2 ;  /* 0x0000001cf7807211 */ /* 0x000fe400078810ff */
[----:B------:R-:W-:-:S02]  /*4bc0*/  LEA.HI.X.SX32 R133, R249, R29, 0x2, P5 ;  /* 0x0000001df9857211 */ /* 0x000fc400028f16ff */
[-C--:B------:R-:W-:Y:S02]  /*4bd0*/  LEA R126, P5, R246, R28.reuse, 0x2 ;  /* 0x0000001cf67e7211 */ /* 0x080fe400078a10ff */
        /* <DEDUP_REMOVED lines=23> */
[CC--:B------:R-:W-:Y:S02]  /*4d50*/  LEA R102, P5, R232.reuse, R28.reuse, 0x2 ;  /* 0x0000001ce8667211 */ /* 0x0c0fe400078a10ff */
        /* <DEDUP_REMOVED lines=59> */
[-C--:B-----5:R-:W-:Y:S02]  /*5110*/  LEA R42, P5, R23, R28.reuse, 0x2 ;  /* 0x0000001c172a7211 */ /* 0x0a0fe400078a10ff */
[-C--:B------:R-:W-:Y:S02]  /*5120*/  LEA.HI.X.SX32 R47, R153, R29.reuse, 0x2, P6 ;  /* 0x0000001d992f7211 */ /* 0x080fe400030f16ff */
[-C--:B---3--:R-:W-:Y:S02]  /*5130*/  LEA R40, P6, R22, R28.reuse, 0x2 ;  /* 0x0000001c16287211 */ /* 0x088fe400078c10ff */
[-C--:B------:R-:W-:Y:S02]  /*5140*/  LEA.HI.X.SX32 R45, R152, R29.reuse, 0x2, P4 ;  /* 0x0000001d982d7211 */ /* 0x080fe400020f16ff */
[----:B-1----:R-:W-:Y:S02]  /*5150*/  LEA R38, P4, R21, R28, 0x2 ;  /* 0x0000001c15267211 */ /* 0x002fe400078810ff */
[----:B------:R-:W-:-:S02]  /*5160*/  LEA.HI.X.SX32 R43, R23, R29, 0x2, P5 ;  /* 0x0000001d172b7211 */ /* 0x000fc400028f16ff */
[-C--:B------:R-:W-:Y:S02]  /*5170*/  LEA R36, P5, R20, R28.reuse, 0x2 ;  /* 0x0000001c14247211 */ /* 0x080fe400078a10ff */
[-C--:B------:R-:W-:Y:S02]  /*5180*/  LEA.HI.X.SX32 R41, R22, R29.reuse, 0x2, P6 ;  /* 0x0000001d16297211 */ /* 0x080fe400030f16ff */
[-C--:B------:R-:W-:Y:S02]  /*5190*/  LEA R34, P6, R19, R28.reuse, 0x2 ;  /* 0x0000001c13227211 */ /* 0x080fe400078c10ff */
[-C--:B------:R-:W-:Y:S02]  /*51a0*/  LEA.HI.X.SX32 R39, R21, R29.reuse, 0x2, P4 ;  /* 0x0000001d15277211 */ /* 0x080fe400020f16ff */
[----:B------:R-:W-:Y:S02]  /*51b0*/  LEA R32, P4, R18, R28, 0x2 ;  /* 0x0000001c12207211 */ /* 0x000fe400078810ff */
[----:B------:R-:W-:-:S02]  /*51c0*/  LEA.HI.X.SX32 R37, R20, R29, 0x2, P5 ;  /* 0x0000001d14257211 */ /* 0x000fc400028f16ff */
[----:B--2---:R-:W-:Y:S02]  /*51d0*/  LOP3.LUT R31, R13, 0x4, RZ, 0xfc, !PT ;  /* 0x000000040d1f7812 */ /* 0x004fe400078efcff */
[-C--:B------:R-:W-:Y:S02]  /*51e0*/  LEA R30, P5, R17, R28.reuse, 0x2 ;  /* 0x0000001c111e7211 */ /* 0x080fe400078a10ff */
[-C--:B------:R-:W-:Y:S02]  /*51f0*/  LEA.HI.X.SX32 R35, R19, R29.reuse, 0x2, P6 ;  /* 0x0000001d13237211 */ /* 0x080fe400030f16ff */
[----:B------:R-:W-:Y:S02]  /*5200*/  LEA R28, P6, R16, R28, 0x2 ;  /* 0x0000001c101c7211 */ /* 0x000fe400078c10ff */
[----:B------:R-:W-:Y:S02]  /*5210*/  LEA.HI.X.SX32 R33, R18, R29, 0x2, P4 ;  /* 0x0000001d12217211 */ /* 0x000fe400020f16ff */
[----:B------:R-:W-:-:S02]  /*5220*/  ISETP.GE.AND P4, PT, R31, UR4, PT ;  /* 0x000000041f007c0c */ /* 0x000fc4000bf86270 */
[-C--:B------:R-:W-:Y:S02]  /*5230*/  LEA.HI.X.SX32 R31, R17, R29.reuse, 0x2, P5 ;  /* 0x0000001d111f7211 */ /* 0x080fe400028f16ff */
[----:B------:R-:W-:Y:S02]  /*5240*/  ISETP.GE.AND P5, PT, R237, UR4, PT ;  /* 0x00000004ed007c0c */ /* 0x000fe4000bfa6270 */
[----:B------:R-:W-:Y:S02]  /*5250*/  LEA.HI.X.SX32 R29, R16, R29, 0x2, P6 ;  /* 0x0000001d101d7211 */ /* 0x000fe400030f16ff */
[----:B------:R-:W-:Y:S02]  /*5260*/  ISETP.GE.AND P6, PT, R211, UR4, PT ;  /* 0x00000004d3007c0c */ /* 0x000fe4000bfc6270 */
[----:B------:R-:W-:Y:S02]  /*5270*/  SEL R211, RZ, 0x4, P4 ;  /* 0x00000004ffd37807 */ /* 0x000fe40002000000 */
[----:B------:R-:W-:-:S02]  /*5280*/  ISETP.GE.AND P4, PT, R212, UR4, PT ;  /* 0x00000004d4007c0c */ /* 0x000fc4000bf86270 */
[----:B------:R-:W-:Y:S02]  /*5290*/  SEL R212, RZ, 0x4, P5 ;  /* 0x00000004ffd47807 */ /* 0x000fe40002800000 */
[----:B------:R-:W-:Y:S02]  /*52a0*/  ISETP.GE.AND P5, PT, R234, UR4, PT ;  /* 0x00000004ea007c0c */ /* 0x000fe4000bfa6270 */
[----:B------:R-:W-:Y:S02]  /*52b0*/  SEL R237, RZ, 0x4, P6 ;  /* 0x00000004ffed7807 */ /* 0x000fe40003000000 */
[----:B------:R-:W-:Y:S02]  /*52c0*/  ISETP.GE.AND P6, PT, R201, UR4, PT ;  /* 0x00000004c9007c0c */ /* 0x000fe4000bfc6270 */
[----:B------:R-:W-:Y:S02]  /*52d0*/  SEL R234, RZ, 0x4, P5 ;  /* 0x00000004ffea7807 */ /* 0x000fe40002800000 */
[----:B------:R-:W-:-:S02]  /*52e0*/  SEL R201, RZ, 0x4, P4 ;  /* 0x00000004ffc97807 */ /* 0x000fc40002000000 */
[----:B------:R-:W-:Y:S02]  /*52f0*/  ISETP.GE.AND P5, PT, R228, UR4, PT ;  /* 0x00000004e4007c0c */ /* 0x000fe4000bfa6270 */
[----:B------:R-:W-:Y:S02]  /*5300*/  ISETP.GE.AND P4, PT, R230, UR4, PT ;  /* 0x00000004e6007c0c */ /* 0x000fe4000bf86270 */
[----:B------:R-:W-:Y:S02]  /*5310*/  SEL R230, RZ, 0x4, P6 ;  /* 0x00000004ffe67807 */ /* 0x000fe40003000000 */
[----:B------:R-:W-:Y:S02]  /*5320*/  ISETP.GE.AND P6, PT, R226, UR4, PT ;  /* 0x00000004e2007c0c */ /* 0x000fe4000bfc6270 */
[----:B------:R-:W-:Y:S02]  /*5330*/  SEL R226, RZ, 0x4, P5 ;  /* 0x00000004ffe27807 */ /* 0x000fe40002800000 */
[----:B------:R-:W-:-:S02]  /*5340*/  SEL R228, RZ, 0x4, P4 ;  /* 0x00000004ffe47807 */ /* 0x000fc40002000000 */
[----:B------:R-:W-:Y:S02]  /*5350*/  ISETP.GE.AND P5, PT, R222, UR4, PT ;  /* 0x00000004de007c0c */ /* 0x000fe4000bfa6270 */
[----:B------:R-:W-:Y:S02]  /*5360*/  SEL R211, R211, RZ, P0 ;  /* 0x000000ffd3d37207 */ /* 0x000fe40000000000 */
[----:B------:R-:W-:Y:S02]  /*5370*/  ISETP.GE.AND P4, PT, R224, UR4, PT ;  /* 0x00000004e0007c0c */ /* 0x000fe4000bf86270 */
[----:B------:R-:W-:Y:S02]  /*5380*/  SEL R224, RZ, 0x4, P6 ;  /* 0x00000004ffe07807 */ /* 0x000fe40003000000 */
[----:B------:R-:W-:Y:S02]  /*5390*/  ISETP.GE.AND P6, PT, R220, UR4, PT ;  /* 0x00000004dc007c0c */ /* 0x000fe4000bfc6270 */
[----:B------:R-:W-:-:S02]  /*53a0*/  SEL R220, RZ, 0x4, P5 ;  /* 0x00000004ffdc7807 */ /* 0x000fc40002800000 */
[----:B------:R-:W-:Y:S02]  /*53b0*/  ISETP.NE.U32.AND P5, PT, R211, RZ, PT ;  /* 0x000000ffd300720c */ /* 0x000fe40003fa5070 */
[----:B------:R-:W1:Y:S01]  /*53c0*/  S2R R211, SR_TID.X ;  /* 0x0000000000d37919 */ /* 0x000e620000002100 */
[----:B------:R-:W-:Y:S02]  /*53d0*/  SEL R222, RZ, 0x4, P4 ;  /* 0x00000004ffde7807 */ /* 0x000fe40002000000 */
[----:B------:R-:W-:Y:S02]  /*53e0*/  ISETP.GE.AND P4, PT, R217, UR4, PT ;  /* 0x00000004d9007c0c */ /* 0x000fe4000bf86270 */
[----:B------:R-:W-:Y:S02]  /*53f0*/  SEL R217, RZ, 0x4, P6 ;  /* 0x00000004ffd97807 */ /* 0x000fe40003000000 */
[----:B------:R-:W-:Y:S02]  /*5400*/  ISETP.GE.AND P6, PT, R218, UR4, PT ;  /* 0x00000004da007c0c */ /* 0x000fe4000bfc6270 */
[----:B------:R-:W-:-:S02]  /*5410*/  SEL R218, RZ, 0x4, P4 ;  /* 0x00000004ffda7807 */ /* 0x000fc40002000000 */
[----:B------:R-:W-:Y:S02]  /*5420*/  SEL R212, R212, RZ, P0 ;  /* 0x000000ffd4d47207 */ /* 0x000fe40000000000 */
[----:B------:R-:W-:Y:S02]  /*5430*/  SEL R201, R201, RZ, P0 ;  /* 0x000000ffc9c97207 */ /* 0x000fe40000000000 */
[----:B------:R-:W-:Y:S02]  /*5440*/  SEL R237, R237, RZ, P0 ;  /* 0x000000ffeded7207 */ /* 0x000fe40000000000 */
[----:B------:R-:W-:Y:S02]  /*5450*/  SEL R234, R234, RZ, P0 ;  /* 0x000000ffeaea7207 */ /* 0x000fe40000000000 */
[----:B------:R-:W-:Y:S02]  /*5460*/  SEL R230, R230, RZ, P0 ;  /* 0x000000ffe6e67207 */ /* 0x000fe40000000000 */
[----:B------:R-:W-:-:S02]  /*5470*/  SEL R228, R228, RZ, P0 ;  /* 0x000000ffe4e47207 */ /* 0x000fc40000000000 */
[----:B------:R-:W-:Y:S02]  /*5480*/  SEL R226, R226, RZ, P0 ;  /* 0x000000ffe2e27207 */ /* 0x000fe40000000000 */
[----:B------:R-:W-:Y:S02]  /*5490*/  SEL R224, R224, RZ, P0 ;  /* 0x000000ffe0e07207 */ /* 0x000fe40000000000 */
[----:B------:R-:W-:Y:S02]  /*54a0*/  SEL R222, R222, RZ, P0 ;  /* 0x000000ffdede7207 */ /* 0x000fe40000000000 */
[----:B------:R-:W-:Y:S02]  /*54b0*/  SEL R220, R220, RZ, P0 ;  /* 0x000000ffdcdc7207 */ /* 0x000fe40000000000 */
[----:B------:R-:W-:Y:S02]  /*54c0*/  SEL R217, R217, RZ, P0 ;  /* 0x000000ffd9d97207 */ /* 0x000fe40000000000 */
[----:B-1----:R-:W-:-:S02]  /*54d0*/  LOP3.LUT R211, R211, 0x1f, RZ, 0xc0, !PT ;  /* 0x0000001fd3d37812 */ /* 0x002fc400078ec0ff */
[----:B------:R-:W-:Y:S02]  /*54e0*/  SEL R218, R218, RZ, P0 ;  /* 0x000000ffdada7207 */ /* 0x000fe40000000000 */
[----:B------:R-:W-:Y:S02]  /*54f0*/  ISETP.GE.AND P4, PT, R211, UR4, PT ;  /* 0x00000004d3007c0c */ /* 0x000fe4000bf86270 */
[----:B------:R-:W-:Y:S02]  /*5500*/  SEL R211, RZ, 0x4, P6 ;  /* 0x00000004ffd37807 */ /* 0x000fe40003000000 */
[----:B------:R-:W-:Y:S02]  /*5510*/  ISETP.NE.U32.AND P6, PT, R212, RZ, PT ;  /* 0x000000ffd400720c */ /* 0x000fe40003fc5070 */
[----:B------:R-:W-:Y:S02]  /*5520*/  SEL R212, RZ, 0x4, P4 ;  /* 0x00000004ffd47807 */ /* 0x000fe40002000000 */
[----:B------:R-:W-:-:S02]  /*5530*/  SEL R211, R211, RZ, P0 ;  /* 0x000000ffd3d37207 */ /* 0x000fc40000000000 */
[----:B------:R-:W-:Y:S02]  /*5540*/  SEL R212, R212, RZ, P0 ;  /* 0x000000ffd4d47207 */ /* 0x000fe40000000000 */
[----:B------:R-:W-:Y:S02]  /*5550*/  ISETP.NE.U32.AND P0, PT, R201, RZ, PT ;  /* 0x000000ffc900720c */ /* 0x000fe40003f05070 */
[----:B------:R-:W2:Y:S01]  /*5560*/  LDL R201, [R1+0x260] ;  /* 0x0002600001c97983 */ /* 0x000ea20000100800 */
[----:B------:R-:W-:Y:S01]  /*5570*/  ISETP.NE.U32.AND P4, PT, R237, RZ, PT ;  /* 0x000000ffed00720c */ /* 0x000fe20003f85070 */
[----:B------:R-:W-:-:S05]  /*5580*/  IMAD.SHL.U32 R237, R4, 0x20, RZ ;  /* 0x0000002004ed7824 */ /* 0x000fca00078e00ff */
[----:B------:R1:W-:Y:S04]  /*5590*/  STL [R1+0x244], R237 ;  /* 0x000244ed01007387 */ /* 0x0003e80000100800 */
[----:B------:R1:W-:Y:S04]  /*55a0*/  STL [R1], RZ ;  /* 0x000000ff01007387 */ /* 0x0003e80000100800 */
[----:B------:R1:W-:Y:S04]  /*55b0*/  STL [R1+0x4], RZ ;  /* 0x000004ff01007387 */ /* 0x0003e80000100800 */
        /* <DEDUP_REMOVED lines=38> */
[----:B------:R1:W-:Y:S01]  /*5820*/  STL [R1+0xa0], RZ ;  /* 0x0000a0ff01007387 */ /* 0x0003e20000100800 */
[----:B------:R-:W-:-:S03]  /*5830*/  IMAD.WIDE R190, R237, 0x4, R190 ;  /* 0x00000004edbe7825 */ /* 0x000fc600078e02be */
[----:B------:R1:W-:Y:S01]  /*5840*/  STL [R1+0xa4], RZ ;  /* 0x0000a4ff01007387 */ /* 0x0003e20000100800 */
[----:B------:R-:W-:-:S03]  /*5850*/  IMAD.WIDE R168, R237, 0x4, R168 ;  /* 0x00000004eda87825 */ /* 0x000fc600078e02a8 */
[----:B------:R1:W-:Y:S04]  /*5860*/  STL [R1+0xa8], RZ ;  /* 0x0000a8ff01007387 */ /* 0x0003e80000100800 */
[----:B------:R1:W-:Y:S01]  /*5870*/  STL [R1+0xac], RZ ;  /* 0x0000acff01007387 */ /* 0x0003e20000100800 */
[----:B------:R-:W-:-:S03]  /*5880*/  IMAD.WIDE R170, R237, 0x4, R170 ;  /* 0x00000004edaa7825 */ /* 0x000fc600078e02aa */
[----:B------:R1:W-:Y:S04]  /*5890*/  STL [R1+0xb0], RZ ;  /* 0x0000b0ff01007387 */ /* 0x0003e80000100800 */
[----:B------:R1:W-:Y:S04]  /*58a0*/  STL [R1+0xb4], RZ ;  /* 0x0000b4ff01007387 */ /* 0x0003e80000100800 */
[----:B------:R1:W-:Y:S04]  /*58b0*/  STL [R1+0xb8], RZ ;  /* 0x0000b8ff01007387 */ /* 0x0003e80000100800 */
[----:B------:R1:W-:Y:S04]  /*58c0*/  STL [R1+0xbc], RZ ;  /* 0x0000bcff01007387 */ /* 0x0003e80000100800 */
[----:B------:R1:W-:Y:S01]  /*58d0*/  STL [R1+0xc0], RZ ;  /* 0x0000c0ff01007387 */ /* 0x0003e20000100800 */
[----:B--2---:R-:W-:-:S05]  /*58e0*/  VIADD R201, R201, UR7 ;  /* 0x00000007c9c97c36 */ /* 0x004fca0008000000 */
[----:B------:R2:W-:Y:S04]  /*58f0*/  LDGSTS.E [R201], desc[UR28][R160.64], P3 ;  /* 0x00000000a0c97fae */ /* 0x0005e8000992185c */
[----:B------:R3:W-:Y:S04]  /*5900*/  LDGSTS.E [R201+0x400], desc[UR28][R150.64], P3 ;  /* 0x0040000096c97fae */ /* 0x0007e8000992185c */
        /* <DEDUP_REMOVED lines=62> */
[----:B------:R-:W0:Y:S01]  /*5cf0*/  LDGDEPBAR ;  /* 0x00000000000079af */ /* 0x000e220000000000 */
[----:B------:R-:W-:Y:S01]  /*5d00*/  BAR.SYNC.DEFER_BLOCKING 0x0 ;  /* 0x0000000000007b1d */ /* 0x000fe20000010000 */
[----:B------:R-:W-:Y:S01]  /*5d10*/  ISETP.NE.U32.AND P3, PT, R234, RZ, PT ;  /* 0x000000ffea00720c */ /* 0x000fe20003f65070 */
[----:B------:R-:W-:-:S04]  /*5d20*/  IMAD.WIDE R172, R237, 0x4, R172 ;  /* 0x00000004edac7825 */ /* 0x000fc800078e02ac */
[----:B------:R1:W-:Y:S04]  /*5d30*/  STL [R1+0xc4], RZ ;  /* 0x0000c4ff01007387 */ /* 0x0003e80000100800 */
[----:B------:R1:W-:Y:S04]  /*5d40*/  STL [R1+0xc8], RZ ;  /* 0x0000c8ff01007387 */ /* 0x0003e80000100800 */
[----:B------:R1:W-:Y:S01]  /*5d50*/  STL [R1+0xcc], RZ ;  /* 0x0000ccff01007387 */ /* 0x0003e20000100800 */
[----:B------:R-:W-:-:S03]  /*5d60*/  IMAD.WIDE R174, R237, 0x4, R174 ;  /* 0x00000004edae7825 */ /* 0x000fc600078e02ae */
[----:B------:R1:W-:Y:S04]  /*5d70*/  STL [R1+0xd0], RZ ;  /* 0x0000d0ff01007387 */ /* 0x0003e80000100800 */
[----:B------:R-:W-:Y:S01]  /*5d80*/  @!PT LDS RZ, [RZ] ;  /* 0x00000000fffff984 */ /* 0x000fe20000000800 */
[----:B------:R-:W-:Y:S01]  /*5d90*/  @!PT LDS RZ, [RZ] ;  /* 0x00000000fffff984 */ /* 0x000fe20000000800 */
[----:B------:R-:W-:Y:S01]  /*5da0*/  @!PT LDS RZ, [RZ] ;  /* 0x00000000fffff984 */ /* 0x000fe20000000800 */
[----:B------:R-:W-:Y:S01]  /*5db0*/  LDGSTS.E [R229+0x34000], desc[UR28][R190.64], P2 ;  /* 0x34000000bee57fae */ /* 0x000fe2000912185c */
[----:B------:R-:W-:-:S03]  /*5dc0*/  ISETP.NE.U32.AND P2, PT, R230, RZ, PT ;  /* 0x000000ffe600720c */ /* 0x000fc60003f45070 */
[----:B------:R-:W-:Y:S01]  /*5dd0*/  LDGSTS.E [R229+0x34008], desc[UR28][R168.64], P1 ;  /* 0x34008000a8e57fae */ /* 0x000fe2000892185c */
[----:B------:R-:W-:-:S03]  /*5de0*/  ISETP.NE.U32.AND P1, PT, R228, RZ, PT ;  /* 0x000000ffe400720c */ /* 0x000fc60003f25070 */
[----:B------:R-:W-:Y:S01]  /*5df0*/  LDGSTS.E [R225+0x34000], desc[UR28][R170.64], P5 ;  /* 0x34000000aae17fae */ /* 0x000fe2000a92185c */
[----:B------:R-:W-:-:S03]  /*5e00*/  ISETP.NE.U32.AND P5, PT, R226, RZ, PT ;  /* 0x000000ffe200720c */ /* 0x000fc60003fa5070 */
[----:B------:R1:W-:Y:S01]  /*5e10*/  STL [R1+0xd4], RZ ;  /* 0x0000d4ff01007387 */ /* 0x0003e20000100800 */
[----:B------:R-:W-:-:S03]  /*5e20*/  IMAD.WIDE R176, R237, 0x4, R176 ;  /* 0x00000004edb07825 */ /* 0x000fc600078e02b0 */
        /* <DEDUP_REMOVED lines=8> */
[----:B------:R1:W-:Y:S04]  /*5eb0*/  STL [R1+0xe8], RZ ;  /* 0x0000e8ff01007387 */ /* 0x0003e80000100800 */
[----:B------:R-:W-:Y:S01]  /*5ec0*/  LDGSTS.E [R225+0x34008], desc[UR28][R172.64], P6 ;  /* 0x34008000ace17fae */ /* 0x000fe2000b12185c */
[----:B------:R-:W-:-:S03]  /*5ed0*/  ISETP.NE.U32.AND P6, PT, R224, RZ, PT ;  /* 0x000000ffe000720c */ /* 0x000fc60003fc5070 */
        /* <DEDUP_REMOVED lines=15> */
[----:B------:R1:W-:Y:S01]  /*5fd0*/  STL [R1+0x100], RZ ;  /* 0x000100ff01007387 */ /* 0x0003e20000100800 */
[----:B------:R-:W-:-:S03]  /*5fe0*/  IMAD.WIDE R186, R237, 0x4, R186 ;  /* 0x00000004edba7825 */ /* 0x000fc600078e02ba */
[----:B------:R1:W-:Y:S01]  /*5ff0*/  STL [R1+0x104], RZ ;  /* 0x000104ff01007387 */ /* 0x0003e20000100800 */
[----:B------:R-:W-:-:S03]  /*6000*/  IMAD.WIDE R188, R237, 0x4, R188 ;  /* 0x00000004edbc7825 */ /* 0x000fc600078e02bc */
[----:B------:R-:W-:Y:S01]  /*6010*/  LDGSTS.E [R209+0x34008], desc[UR28][R184.64], P5 ;  /* 0x34008000b8d17fae */ /* 0x000fe2000a92185c */
[----:B------:R-:W-:-:S03]  /*6020*/  ISETP.NE.U32.AND P5, PT, R212, RZ, PT ;  /* 0x000000ffd400720c */ /* 0x000fc60003fa5070 */
[----:B------:R1:W-:Y:S01]  /*6030*/  STL [R1+0x108], RZ ;  /* 0x000108ff01007387 */ /* 0x0003e20000100800 */
[----:B------:R-:W-:-:S03]  /*6040*/  IMAD.WIDE R164, R237, 0x4, R164 ;  /* 0x00000004eda47825 */ /* 0x000fc600078e02a4 */
[----:B------:R1:W-:Y:S01]  /*6050*/  STL [R1+0x10c], RZ ;  /* 0x00010cff01007387 */ /* 0x0003e20000100800 */
[----:B----4-:R-:W-:-:S03]  /*6060*/  IMAD.WIDE R162, R237, 0x4, R162 ;  /* 0x00000004eda27825 */ /* 0x010fc600078e02a2 */
[----:B------:R4:W-:Y:S01]  /*6070*/  STL [R1+0x110], RZ ;  /* 0x000110ff01007387 */ /* 0x0009e20000100800 */
[----:B------:R-:W-:-:S03]  /*6080*/  IMAD.SHL.U32 R5, R5, 0x20, RZ ;  /* 0x0000002005057824 */ /* 0x000fc600078e00ff */
[----:B------:R4:W-:Y:S01]  /*6090*/  STL [R1+0x114], RZ ;  /* 0x000114ff01007387 */ /* 0x0009e20000100800 */
[----:B------:R-:W-:-:S03]  /*60a0*/  IMAD.WIDE R166, R237, 0x4, R166 ;  /* 0x00000004eda67825 */ /* 0x000fc600078e02a6 */
[----:B------:R4:W-:Y:S01]  /*60b0*/  STL [R1+0x118], RZ ;  /* 0x000118ff01007387 */ /* 0x0009e20000100800 */
[----:B------:R-:W-:-:S03]  /*60c0*/  IMAD.WIDE R24, R237, 0x4, R24 ;  /* 0x00000004ed187825 */ /* 0x000fc600078e0218 */
[----:B------:R4:W-:Y:S01]  /*60d0*/  STL [R1+0x11c], RZ ;  /* 0x00011cff01007387 */ /* 0x0009e20000100800 */
[----:B--2---:R-:W-:-:S03]  /*60e0*/  IMAD.WIDE R160, R5, 0x4, R160 ;  /* 0x0000000405a07825 */ /* 0x004fc600078e02a0 */
[----:B------:R4:W-:Y:S01]  /*60f0*/  STL [R1+0x120], RZ ;  /* 0x000120ff01007387 */ /* 0x0009e20000100800 */
[----:B---3--:R-:W-:-:S03]  /*6100*/  IMAD.WIDE R150, R5, 0x4, R150 ;  /* 0x0000000405967825 */ /* 0x008fc600078e0296 */
[----:B------:R-:W-:Y:S04]  /*6110*/  LDGSTS.E [R210+0x34000], desc[UR28][R186.64], P6 ;  /* 0x34000000bad27fae */ /* 0x000fe8000b12185c */
[----:B------:R4:W-:Y:S01]  /*6120*/  STL [R1+0x124], RZ ;  /* 0x000124ff01007387 */ /* 0x0009e20000100800 */
[----:B-----5:R-:W-:-:S03]  /*6130*/  IMAD.WIDE R26, R5, 0x4, R26 ;  /* 0x00000004051a7825 */ /* 0x020fc600078e021a */
[----:B------:R-:W-:Y:S04]  /*6140*/  LDGSTS.E [R210+0x34008], desc[UR28][R188.64], P4 ;  /* 0x34008000bcd27fae */ /* 0x000fe8000a12185c */
[----:B------:R4:W-:Y:S01]  /*6150*/  STL [R1+0x128], RZ ;  /* 0x000128ff01007387 */ /* 0x0009e20000100800 */
[----:B-1----:R-:W-:-:S03]  /*6160*/  IMAD.WIDE R148, R5, 0x4, R148 ;  /* 0x0000000405947825 */ /* 0x002fc600078e0294 */
[----:B------:R-:W-:Y:S04]  /*6170*/  LDGSTS.E [R202+0x34000], desc[UR28][R164.64], P0 ;  /* 0x34000000a4ca7fae */ /* 0x000fe8000812185c */
[----:B------:R4:W-:Y:S01]  /*6180*/  STL [R1+0x12c], RZ ;  /* 0x00012cff01007387 */ /* 0x0009e20000100800 */
[----:B------:R-:W-:-:S03]  /*6190*/  IMAD.WIDE R146, R5, 0x4, R146 ;  /* 0x0000000405927825 */ /* 0x000fc600078e0292 */
[----:B------:R-:W-:Y:S04]  /*61a0*/  LDGSTS.E [R202+0x34008], desc[UR28][R162.64], P3 ;  /* 0x34008000a2ca7fae */ /* 0x000fe8000992185c */
[----:B------:R4:W-:Y:S01]  /*61b0*/  STL [R1+0x130], RZ ;  /* 0x000130ff01007387 */ /* 0x0009e20000100800 */
[----:B------:R-:W-:-:S03]  /*61c0*/  IMAD.WIDE R144, R5, 0x4, R144 ;  /* 0x0000000405907825 */ /* 0x000fc600078e0290 */
[----:B------:R-:W-:Y:S04]  /*61d0*/  LDGSTS.E [R203+0x34000], desc[UR28][R166.64], P2 ;  /* 0x34000000a6cb7fae */ /* 0x000fe8000912185c */
[----:B------:R4:W-:Y:S01]  /*61e0*/  STL [R1+0x134], RZ ;  /* 0x000134ff01007387 */ /* 0x0009e20000100800 */
[----:B------:R-:W-:-:S03]  /*61f0*/  IMAD.WIDE R142, R5, 0x4, R142 ;  /* 0x00000004058e7825 */ /* 0x000fc600078e028e */
[----:B------:R1:W-:Y:S04]  /*6200*/  LDGSTS.E [R203+0x34008], desc[UR28][R24.64], P1 ;  /* 0x3400800018cb7fae */ /* 0x0003e8000892185c */
[----:B------:R4:W-:Y:S01]  /*6210*/  STL [R1+0x138], RZ ;  /* 0x000138ff01007387 */ /* 0x0009e20000100800 */
[----:B------:R-:W-:-:S03]  /*6220*/  IMAD.WIDE R140, R5, 0x4, R140 ;  /* 0x00000004058c7825 */ /* 0x000fc600078e028c */
[----:B------:R-:W0:Y:S04]  /*6230*/  LDGDEPBAR ;  /* 0x00000000000079af */ /* 0x000e280000000000 */
        /* <DEDUP_REMOVED lines=146> */
[----:B------:R-:W-:Y:S01]  /*6b60*/  LDGSTS.E [R201+0x1c000], desc[UR28][R58.64], P5 ;  /* 0x1c0000003ac97fae */ /* 0x000fe2000a92185c */
[----:B------:R-:W-:-:S03]  /*6b70*/  IMAD.WIDE R40, R5, 0x4, R40 ;  /* 0x0000000405287825 */ /* 0x000fc600078e0228 */
[----:B------:R-:W-:Y:S01]  /*6b80*/  LDGSTS.E [R201+0x1c400], desc[UR28][R56.64], P5 ;  /* 0x1c40000038c97fae */ /* 0x000fe2000a92185c */
[----:B------:R-:W-:-:S03]  /*6b90*/  ISETP.GE.AND P0, PT, R0, 0x20, PT ;  /* 0x000000200000780c */ /* 0x000fc60003f06270 */
[----:B------:R-:W-:Y:S01]  /*6ba0*/  LDGSTS.E [R201+0x1c800], desc[UR28][R54.64], P5 ;  /* 0x1c80000036c97fae */ /* 0x000fe2000a92185c */
[----:B------:R-:W-:-:S03]  /*6bb0*/  IMAD.WIDE R38, R5, 0x4, R38 ;  /* 0x0000000405267825 */ /* 0x000fc600078e0226 */
        /* <DEDUP_REMOVED lines=10> */
[----:B------:R-:W-:Y:S04]  /*6c60*/  LDGSTS.E [R201+0x1e000], desc[UR28][R42.64], P5 ;  /* 0x1e0000002ac97fae */ /* 0x000fe8000a92185c */
[----:B------:R-:W-:Y:S04]  /*6c70*/  LDGSTS.E [R201+0x1e400], desc[UR28][R40.64], P5 ;  /* 0x1e40000028c97fae */ /* 0x000fe8000a92185c */
[----:B------:R-:W-:Y:S04]  /*6c80*/  LDGSTS.E [R201+0x1e800], desc[UR28][R38.64], P5 ;  /* 0x1e80000026c97fae */ /* 0x000fe8000a92185c */
[----:B------:R-:W-:Y:S04]  /*6c90*/  LDGSTS.E [R201+0x1ec00], desc[UR28][R36.64], P5 ;  /* 0x1ec0000024c97fae */ /* 0x000fe8000a92185c */
[----:B------:R-:W-:Y:S04]  /*6ca0*/  LDGSTS.E [R201+0x1f000], desc[UR28][R34.64], P5 ;  /* 0x1f00000022c97fae */ /* 0x000fe8000a92185c */
[----:B------:R3:W-:Y:S04]  /*6cb0*/  LDGSTS.E [R201+0x1f400], desc[UR28][R32.64], P5 ;  /* 0x1f40000020c97fae */ /* 0x0007e8000a92185c */
[----:B------:R5:W-:Y:S04]  /*6cc0*/  LDGSTS.E [R201+0x1f800], desc[UR28][R30.64], P5 ;  /* 0x1f8000001ec97fae */ /* 0x000be8000a92185c */
[----:B------:R4:W-:Y:S01]  /*6cd0*/  LDGSTS.E [R201+0x1fc00], desc[UR28][R28.64], P5 ;  /* 0x1fc000001cc97fae */ /* 0x0009e2000a92185c */
[----:B-1----:R-:W-:-:S03]  /*6ce0*/  CS2R R24, SRZ ;  /* 0x0000000000187805 */ /* 0x002fc6000001ff00 */
[----:B------:R-:W0:Y:S01]  /*6cf0*/  LDGDEPBAR ;  /* 0x00000000000079af */ /* 0x000e220000000000 */
[----:B--2---:R-:W-:Y:S02]  /*6d00*/  CS2R R26, SRZ ;  /* 0x00000000001a7805 */ /* 0x004fe4000001ff00 */
[----:B---3--:R-:W-:Y:S02]  /*6d10*/  CS2R R32, SRZ ;  /* 0x0000000000207805 */ /* 0x008fe4000001ff00 */
[----:B------:R-:W-:Y:S02]  /*6d20*/  CS2R R34, SRZ ;  /* 0x0000000000227805 */ /* 0x000fe4000001ff00 */
[----:B-----5:R-:W-:Y:S02]  /*6d30*/  CS2R R30, SRZ ;  /* 0x00000000001e7805 */ /* 0x020fe4000001ff00 */
[----:B------:R-:W-:Y:S02]  /*6d40*/  CS2R R36, SRZ ;  /* 0x0000000000247805 */ /* 0x000fe4000001ff00 */
[----:B------:R-:W-:-:S02]  /*6d50*/  CS2R R38, SRZ ;  /* 0x0000000000267805 */ /* 0x000fc4000001ff00 */
[----:B------:R-:W-:Y:S02]  /*6d60*/  CS2R R40, SRZ ;  /* 0x0000000000287805 */ /* 0x000fe4000001ff00 */
[----:B----4-:R-:W-:Y:S02]  /*6d70*/  CS2R R28, SRZ ;  /* 0x00000000001c7805 */ /* 0x010fe4000001ff00 */
[----:B------:R-:W-:Y:S02]  /*6d80*/  CS2R R42, SRZ ;  /* 0x00000000002a7805 */ /* 0x000fe4000001ff00 */
[----:B------:R-:W-:Y:S02]  /*6d90*/  CS2R R44, SRZ ;  /* 0x00000000002c7805 */ /* 0x000fe4000001ff00 */
[----:B------:R-:W-:Y:S02]  /*6da0*/  CS2R R46, SRZ ;  /* 0x00000000002e7805 */ /* 0x000fe4000001ff00 */
[----:B------:R-:W-:-:S02]  /*6db0*/  CS2R R48, SRZ ;  /* 0x0000000000307805 */ /* 0x000fc4000001ff00 */
[----:B------:R-:W-:Y:S02]  /*6dc0*/  CS2R R50, SRZ ;  /* 0x0000000000327805 */ /* 0x000fe4000001ff00 */
[----:B------:R-:W-:Y:S02]  /*6dd0*/  CS2R R52, SRZ ;  /* 0x0000000000347805 */ /* 0x000fe4000001ff00 */
        /* <DEDUP_REMOVED lines=48> */
[----:B------:R-:W-:Y:S01]  /*70e0*/  CS2R R150, SRZ ;  /* 0x0000000000967805 */ /* 0x000fe2000001ff00 */
[----:B------:R-:W-:Y:S06]  /*70f0*/  @!P0 BRA `(.L_x_0) ;  /* 0x0000006000ac8947 */ /* 0x000fec0003800000 */
[----:B------:R-:W2:Y:S04]  /*7100*/  LDL R234, [R1+0x258] ;  /* 0x0002580001ea7983 */ /* 0x000ea80000100800 */
[----:B------:R-:W3:Y:S01]  /*7110*/  LDL.LU R237, [R1+0x220] ;  /* 0x0002200001ed7983 */ /* 0x000ee20000300800 */
[----:B------:R-:W-:Y:S02]  /*7120*/  SHF.R.S32.HI R26, RZ, 0x1f, R3 ;  /* 0x0000001fff1a7819 */ /* 0x000fe40000011403 */
[----:B------:R-:W-:Y:S01]  /*7130*/  SHF.R.S32.HI R28, RZ, 0x1f, R7 ;  /* 0x0000001fff1c7819 */ /* 0x000fe20000011407 */
[----:B------:R-:W1:Y:S01]  /*7140*/  S2R R191, SR_TID.X ;  /* 0x0000000000bf7919 */ /* 0x000e620000002100 */
[----:B------:R-:W-:Y:S02]  /*7150*/  SHF.L.U64.HI R25, R3, 0x2, R26 ;  /* 0x0000000203197819 */ /* 0x000fe4000001021a */
[----:B------:R-:W-:-:S02]  /*7160*/  SHF.R.S32.HI R3, RZ, 0x1f, R8 ;  /* 0x0000001fff037819 */ /* 0x000fc40000011408 */
[----:B------:R-:W-:Y:S01]  /*7170*/  SHF.R.S32.HI R26, RZ, 0x1f, R9 ;  /* 0x0000001fff1a7819 */ /* 0x000fe20000011409 */
[----:B------:R4:W-:Y:S01]  /*7180*/  STL [R1+0x2b4], R25 ;  /* 0x0002b41901007387 */ /* 0x0009e20000100800 */
[----:B------:R-:W-:Y:S02]  /*7190*/  SHF.L.U64.HI R7, R7, 0x2, R28 ;  /* 0x0000000207077819 */ /* 0x000fe4000001021c */
[----:B------:R-:W-:-:S03]  /*71a0*/  SHF.R.S32.HI R28, RZ, 0x1f, R11 ;  /* 0x0000001fff1c7819 */ /* 0x000fc6000001140b */
[----:B------:R5:W-:Y:S01]  /*71b0*/  STL [R1+0x2b0], R7 ;  /* 0x0002b00701007387 */ /* 0x000be20000100800 */
[----:B----4-:R-:W-:Y:S02]  /*71c0*/  SHF.L.U64.HI R25, R8, 0x2, R3 ;  /* 0x0000000208197819 */ /* 0x010fe40000010203 */
[----:B------:R-:W-:-:S03]  /*71d0*/  SHF.L.U64.HI R3, R9, 0x2, R26 ;  /* 0x0000000209037819 */ /* 0x000fc6000001021a */
[----:B------:R-:W-:Y:S01]  /*71e0*/  STL [R1+0x2ac], R25 ;  /* 0x0002ac1901007387 */ /* 0x000fe20000100800 */
[----:B-----5:R-:W-:-:S03]  /*71f0*/  SHF.R.S32.HI R7, RZ, 0x1f, R10 ;  /* 0x0000001fff077819 */ /* 0x020fc6000001140a */
[----:B------:R4:W-:Y:S01]  /*7200*/  STL [R1+0x2a8], R3 ;  /* 0x0002a80301007387 */ /* 0x0009e20000100800 */
[----:B------:R-:W-:Y:S02]  /*7210*/  SHF.L.U64.HI R8, R10, 0x2, R7 ;  /* 0x000000020a087819 */ /* 0x000fe40000010207 */
[----:B------:R-:W-:-:S03]  /*7220*/  SHF.L.U64.HI R7, R11, 0x2, R28 ;  /* 0x000000020b077819 */ /* 0x000fc6000001021c */
[----:B------:R5:W-:Y:S01]  /*7230*/  STL [R1+0x2a4], R8 ;  /* 0x0002a40801007387 */ /* 0x000be20000100800 */
[----:B-1----:R-:W-:Y:S02]  /*7240*/  SHF.R.U32.HI R9, RZ, 0x5, R191 ;  /* 0x00000005ff097819 */ /* 0x002fe400000116bf */
[----:B----4-:R-:W-:Y:S01]  /*7250*/  SHF.R.S32.HI R3, RZ, 0x1f, R14 ;  /* 0x0000001fff037819 */ /* 0x010fe2000001140e */
[----:B------:R1:W-:Y:S03]  /*7260*/  STL [R1+0x2a0], R7 ;  /* 0x0002a00701007387 */ /* 0x0003e60000100800 */
[----:B------:R-:W-:Y:S01]  /*7270*/  SHF.L.U64.HI R3, R14, 0x2, R3 ;  /* 0x000000020e037819 */ /* 0x000fe20000010203 */
[----:B------:R-:W-:Y:S01]  /*7280*/  IMAD.SHL.U32 R26, R5, 0x8, RZ ;  /* 0x00000008051a7824 */ /* 0x000fe200078e00ff */
[----:B-----5:R-:W-:-:S03]  /*7290*/  SHF.R.S32.HI R8, RZ, 0x1f, R15 ;  /* 0x0000001fff087819 */ /* 0x020fc6000001140f */
[----:B------:R4:W-:Y:S01]  /*72a0*/  STL [R1+0x29c], R3 ;  /* 0x00029c0301007387 */ /* 0x0009e20000100800 */
[----:B------:R-:W-:Y:S02]  /*72b0*/  SHF.R.S32.HI R10, RZ, 0x1f, R5 ;  /* 0x0000001fff0a7819 */ /* 0x000fe40000011405 */
[----:B-1----:R-:W-:Y:S01]  /*72c0*/  SHF.R.S32.HI R7, RZ, 0x1f, R0 ;  /* 0x0000001fff077819 */ /* 0x002fe20000011400 */
[----:B------:R-:W5:Y:S04]  /*72d0*/  LDL.LU R141, [R1+0x200] ;  /* 0x00020000018d7983 */ /* 0x000f680000300800 */
[----:B------:R-:W5:Y:S04]  /*72e0*/  LDL.LU R142, [R1+0x204] ;  /* 0x00020400018e7983 */ /* 0x000f680000300800 */
[----:B------:R-:W5:Y:S04]  /*72f0*/  LDL.LU R143, [R1+0x208] ;  /* 0x00020800018f7983 */ /* 0x000f680000300800 */
[----:B------:R-:W5:Y:S04]  /*7300*/  LDL.LU R144, [R1+0x20c] ;  /* 0x00020c0001907983 */ /* 0x000f680000300800 */
[----:B------:R-:W5:Y:S04]  /*7310*/  LDL.LU R146, [R1+0x210] ;  /* 0x0002100001927983 */ /* 0x000f680000300800 */
[----:B------:R-:W5:Y:S04]  /*7320*/  LDL.LU R149, [R1+0x214] ;  /* 0x0002140001957983 */ /* 0x000f680000300800 */
[----:B------:R-:W5:Y:S04]  /*7330*/  LDL.LU R150, [R1+0x218] ;  /* 0x0002180001967983 */ /* 0x000f680000300800 */
[----:B------:R-:W5:Y:S04]  /*7340*/  LDL.LU R151, [R1+0x21c] ;  /* 0x00021c0001977983 */ /* 0x000f680000300800 */
[----:B------:R-:W5:Y:S01]  /*7350*/  LDL.LU R145, [R1+0x224] ;  /* 0x0002240001917983 */ /* 0x000f620000300800 */
[----:B----4-:R-:W-:-:S02]  /*7360*/  SHF.L.U64.HI R3, R15, 0x2, R8 ;  /* 0x000000020f037819 */ /* 0x010fc40000010208 */
[----:B------:R-:W-:Y:S02]  /*7370*/  LEA.HI R0, R7, R0, RZ, 0x5 ;  /* 0x0000000007007211 */ /* 0x000fe400078f28ff */
[----:B------:R-:W-:Y:S02]  /*7380*/  R2UR UR23, R9 ;  /* 0x00000000091772ca */ /* 0x000fe400000e0000 */
[----:B------:R-:W-:Y:S02]  /*7390*/  SHF.R.S32.HI R11, RZ, 0x1f, R16 ;  /* 0x0000001fff0b7819 */ /* 0x000fe40000011410 */
[----:B------:R-:W-:Y:S02]  /*73a0*/  SHF.L.U64.HI R8, R5, 0x3, R10 ;  /* 0x0000000305087819 */ /* 0x000fe4000001020a */
[----:B------:R-:W-:Y:S02]  /*73b0*/  LEA R15, P0, R16, R26, 0x2 ;  /* 0x0000001a100f7211 */ /* 0x000fe400078010ff */
[----:B------:R-:W-:-:S02]  /*73c0*/  SHF.R.S32.HI R9, RZ, 0x1f, R17 ;  /* 0x0000001fff097819 */ /* 0x000fc40000011411 */
[----:B------:R-:W-:Y:S02]  /*73d0*/  SHF.R.S32.HI R7, RZ, 0x1f, R18 ;  /* 0x0000001fff077819 */ /* 0x000fe40000011412 */
[-C--:B------:R-:W-:Y:S02]  /*73e0*/  LEA R54, P1, R17, R26.reuse, 0x2 ;  /* 0x0000001a11367211 */ /* 0x080fe400078210ff */
[----:B------:R-:W-:Y:S02]  /*73f0*/  LEA R52, P2, R18, R26, 0x2 ;  /* 0x0000001a12347211 */ /* 0x000fe400078410ff */
[----:B------:R-:W-:Y:S02]  /*7400*/  LEA.HI.X R14, R16, R8, R11, 0x2, P0 ;  /* 0x00000008100e7211 */ /* 0x000fe400000f140b */
[----:B------:R-:W-:Y:S02]  /*7410*/  SHF.R.S32.HI R48, RZ, 0x1f, R19 ;  /* 0x0000001fff307819 */ /* 0x000fe40000011413 */
[----:B------:R-:W-:-:S02]  /*7420*/  LEA R51, P3, R19, R26, 0x2 ;  /* 0x0000001a13337211 */ /* 0x000fc400078610ff */
[-C--:B------:R-:W-:Y:S02]  /*7430*/  LEA.HI.X R16, R17, R8.reuse, R9, 0x2, P1 ;  /* 0x0000000811107211 */ /* 0x080fe400008f1409 */
[----:B------:R-:W-:Y:S02]  /*7440*/  LEA.HI.X R18, R18, R8, R7, 0x2, P2 ;  /* 0x0000000812127211 */ /* 0x000fe400010f1407 */
[----:B------:R-:W-:Y:S02]  /*7450*/  SHF.R.S32.HI R47, RZ, 0x1f, R20 ;  /* 0x0000001fff2f7819 */ /* 0x000fe40000011414 */
[----:B------:R-:W-:Y:S02]  /*7460*/  SHF.R.S32.HI R46, RZ, 0x1f, R21 ;  /* 0x0000001fff2e7819 */ /* 0x000fe40000011415 */
[----:B------:R-:W-:Y:S02]  /*7470*/  SHF.R.S32.HI R45, RZ, 0x1f, R22 ;  /* 0x0000001fff2d7819 */ /* 0x000fe40000011416 */
[----:B------:R-:W-:-:S02]  /*7480*/  LEA R55, P0, R20, R26, 0x2 ;  /* 0x0000001a14377211 */ /* 0x000fc400078010ff */
[-C--:B------:R-:W-:Y:S02]  /*7490*/  LEA R53, P1, R21, R26.reuse, 0x2 ;  /* 0x0000001a15357211 */ /* 0x080fe400078210ff */
[----:B------:R-:W-:Y:S02]  /*74a0*/  LEA R50, P2, R22, R26, 0x2 ;  /* 0x0000001a16327211 */ /* 0x000fe400078410ff */
[----:B------:R-:W-:Y:S02]  /*74b0*/  LEA.HI.X R48, R19, R8, R48, 0x2, P3 ;  /* 0x0000000813307211 */ /* 0x000fe400018f1430 */
[----:B------:R-:W-:Y:S02]  /*74c0*/  SHF.R.S32.HI R44, RZ, 0x1f, R23 ;  /* 0x0000001fff2c7819 */ /* 0x000fe40000011417 */
[----:B------:R-:W-:Y:S02]  /*74d0*/  LEA R49, P3, R23, R26, 0x2 ;  /* 0x0000001a17317211 */ /* 0x000fe400078610ff */
[----:B------:R-:W-:-:S02]  /*74e0*/  LEA.HI.X R47, R20, R8, R47, 0x2, P0 ;  /* 0x00000008142f7211 */ /* 0x000fc400000f142f */
[-C--:B------:R-:W-:Y:S02]  /*74f0*/  LEA.HI.X R46, R21, R8.reuse, R46, 0x2, P1 ;  /* 0x00000008152e7211 */ /* 0x080fe400008f142e */
[----:B------:R-:W-:Y:S02]  /*7500*/  LEA.HI.X R45, R22, R8, R45, 0x2, P2 ;  /* 0x00000008162d7211 */ /* 0x000fe400010f142d */
[----:B------:R-:W-:Y:S02]  /*7510*/  SHF.R.S32.HI R43, RZ, 0x1f, R152 ;  /* 0x0000001fff2b7819 */ /* 0x000fe40000011498 */
[----:B------:R-:W-:Y:S02]  /*7520*/  SHF.R.S32.HI R160, RZ, 0x1f, R153 ;  /* 0x0000001fffa07819 */ /* 0x000fe40000011499 */
[-C--:B------:R-:W-:Y:S02]  /*7530*/  LEA R22, P0, R152, R26.reuse, 0x2 ;  /* 0x0000001a98167211 */ /* 0x080fe400078010ff */
[----:B------:R-:W-:-:S02]  /*7540*/  LEA R161, P1, R153, R26, 0x2 ;  /* 0x0000001a99a17211 */ /* 0x000fc400078210ff */
[----:B------:R-:W-:Y:S02]  /*7550*/  SHF.R.S32.HI R7, RZ, 0x1f, R154 ;  /* 0x0000001fff077819 */ /* 0x000fe4000001149a */
        /* <DEDUP_REMOVED lines=73> */
[----:B------:R-:W-:Y:S01]  /*79f0*/  SHF.R.S32.HI R212, RZ, 0x1f, R227 ;  /* 0x0000001fffd47819 */ /* 0x000fe200000114e3 */
[----:B--2---:R-:W-:Y:S01]  /*7a00*/  IMAD.MOV.U32 R147, RZ, RZ, R234 ;  /* 0x000000ffff937224 */ /* 0x004fe200078e00ea */
[----:B---3--:R-:W-:Y:S02]  /*7a10*/  SHF.R.S32.HI R24, RZ, 0x1f, R237 ;  /* 0x0000001fff187819 */ /* 0x008fe400000114ed */
[----:B------:R-:W-:Y:S02]  /*7a20*/  LEA.HI.X R204, R214, R8, R7, 0x2, P3 ;  /* 0x00000008d6cc7211 */ /* 0x000fe400018f1407 */
[----:B------:R-:W-:Y:S01]  /*7a30*/  SHF.L.U64.HI R24, R237, 0x2, R24 ;  /* 0x00000002ed187819 */ /* 0x000fe20000010218 */
[----:B------:R-:W-:Y:S01]  /*7a40*/  IMAD R237, R13, R4, RZ ;  /* 0x000000040ded7224 */ /* 0x000fe200078e02ff */
[----:B------:R-:W-:-:S02]  /*7a50*/  LEA R213, P3, R227, R26, 0x2 ;  /* 0x0000001ae3d57211 */ /* 0x000fc400078610ff */
[-C--:B------:R-:W-:Y:S01]  /*7a60*/  LEA.HI.X R206, R215, R8.reuse, R206, 0x2, P0 ;  /* 0x00000008d7ce7211 */ /* 0x080fe200000f14ce */
[C---:B------:R-:W-:Y:S01]  /*7a70*/  IMAD R237, R4.reuse, 0x2, R237 ;  /* 0x0000000204ed7824 */ /* 0x040fe200078e02ed */
[-C--:B------:R-:W-:Y:S02]  /*7a80*/  LEA.HI.X R208, R219, R8.reuse, R208, 0x2, P1 ;  /* 0x00000008dbd07211 */ /* 0x080fe400008f14d0 */
[----:B------:R-:W-:Y:S01]  /*7a90*/  LEA.HI.X R210, R223, R8, R210, 0x2, P2 ;  /* 0x00000008dfd27211 */ /* 0x000fe200010f14d2 */
[C---:B------:R-:W-:Y:S01]  /*7aa0*/  IMAD R237, R4.reuse, 0x2, R237 ;  /* 0x0000000204ed7824 */ /* 0x040fe200078e02ed */
[----:B------:R-:W-:Y:S02]  /*7ab0*/  SHF.R.S32.HI R214, RZ, 0x1f, R231 ;  /* 0x0000001fffd67819 */ /* 0x000fe400000114e7 */
[----:B------:R-:W-:Y:S01]  /*7ac0*/  SHF.R.S32.HI R7, RZ, 0x1f, R232 ;  /* 0x0000001fff077819 */ /* 0x000fe200000114e8 */
[----:B------:R-:W-:Y:S01]  /*7ad0*/  IMAD R237, R4, 0x2, R237 ;  /* 0x0000000204ed7824 */ /* 0x000fe200078e02ed */
[----:B------:R-:W-:-:S02]  /*7ae0*/  LEA R215, P0, R231, R26, 0x2 ;  /* 0x0000001ae7d77211 */ /* 0x000fc400078010ff */
[-C--:B------:R-:W-:Y:S01]  /*7af0*/  LEA R217, P1, R232, R26.reuse, 0x2 ;  /* 0x0000001ae8d97211 */ /* 0x080fe200078210ff */
[----:B------:R-:W-:Y:S01]  /*7b00*/  IMAD.MOV.U32 R148, RZ, RZ, R237 ;  /* 0x000000ffff947224 */ /* 0x000fe200078e00ed */
[----:B------:R-:W-:Y:S02]  /*7b10*/  SHF.R.S32.HI R218, RZ, 0x1f, R233 ;  /* 0x0000001fffda7819 */ /* 0x000fe400000114e9 */
[----:B------:R-:W-:Y:S02]  /*7b20*/  LEA R219, P2, R233, R26, 0x2 ;  /* 0x0000001ae9db7211 */ /* 0x000fe400078410ff */
[----:B------:R-:W-:Y:S02]  /*7b30*/  LEA.HI.X R212, R227, R8, R212, 0x2, P3 ;  /* 0x00000008e3d47211 */ /* 0x000fe400018f14d4 */
[----:B------:R-:W-:Y:S02]  /*7b40*/  SHF.R.S32.HI R220, RZ, 0x1f, R235 ;  /* 0x0000001fffdc7819 */ /* 0x000fe400000114eb */
[----:B------:R-:W-:-:S02]  /*7b50*/  LEA R221, P3, R235, R26, 0x2 ;  /* 0x0000001aebdd7211 */ /* 0x000fc400078610ff */
[-C--:B------:R-:W-:Y:S02]  /*7b60*/  LEA.HI.X R214, R231, R8.reuse, R214, 0x2, P0 ;  /* 0x00000008e7d67211 */ /* 0x080fe400000f14d6 */
[-C--:B------:R-:W-:Y:S02]  /*7b70*/  LEA.HI.X R216, R232, R8.reuse, R7, 0x2, P1 ;  /* 0x00000008e8d87211 */ /* 0x080fe400008f1407 */
[----:B------:R-:W-:Y:S02]  /*7b80*/  LEA.HI.X R218, R233, R8, R218, 0x2, P2 ;  /* 0x00000008e9da7211 */ /* 0x000fe400010f14da */
[----:B------:R-:W-:Y:S02]  /*7b90*/  SHF.R.S32.HI R11, RZ, 0x1f, R236 ;  /* 0x0000001fff0b7819 */ /* 0x000fe400000114ec */
[----:B------:R-:W-:Y:S02]  /*7ba0*/  SHF.R.S32.HI R9, RZ, 0x1f, R238 ;  /* 0x0000001fff097819 */ /* 0x000fe400000114ee */
[----:B------:R-:W-:-:S02]  /*7bb0*/  LEA R223, P0, R236, R26, 0x2 ;  /* 0x0000001aecdf7211 */ /* 0x000fc400078010ff */
[-C--:B------:R-:W-:Y:S02]  /*7bc0*/  LEA R225, P1, R238, R26.reuse, 0x2 ;  /* 0x0000001aeee17211 */ /* 0x080fe400078210ff */
        /* <DEDUP_REMOVED lines=21> */
[----:B------:R-:W-:Y:S02]  /*7d20*/  LEA R241, P1, R246, R26, 0x2 ;  /* 0x0000001af6f17211 */ /* 0x000fe400078210ff */
[----:B------:R-:W-:-:S02]  /*7d30*/  SHF.R.S32.HI R242, RZ, 0x1f, R247 ;  /* 0x0000001ffff27819 */ /* 0x000fc400000114f7 */
[----:B------:R-:W-:Y:S02]  /*7d40*/  LEA R243, P2, R247, R26, 0x2 ;  /* 0x0000001af7f37211 */ /* 0x000fe400078410ff */
[----:B------:R-:W-:Y:S02]  /*7d50*/  LEA.HI.X R236, R244, R8, R7, 0x2, P3 ;  /* 0x00000008f4ec7211 */ /* 0x000fe400018f1407 */
[----:B------:R-:W-:Y:S02]  /*7d60*/  SHF.R.S32.HI R238, RZ, 0x1f, R245 ;  /* 0x0000001fffee7819 */ /* 0x000fe400000114f5 */
[----:B------:R-:W-:Y:S02]  /*7d70*/  SHF.R.S32.HI R7, RZ, 0x1f, R248 ;  /* 0x0000001fff077819 */ /* 0x000fe400000114f8 */
[-C--:B------:R-:W-:Y:S02]  /*7d80*/  LEA R239, P0, R245, R26.reuse, 0x2 ;  /* 0x0000001af5ef7211 */ /* 0x080fe400078010ff */
[----:B------:R-:W-:-:S02]  /*7d90*/  LEA R41, P3, R248, R26, 0x2 ;  /* 0x0000001af8297211 */ /* 0x000fc400078610ff */
[-C--:B------:R-:W-:Y:S02]  /*7da0*/  LEA.HI.X R240, R246, R8.reuse, R9, 0x2, P1 ;  /* 0x00000008f6f07211 */ /* 0x080fe400008f1409 */
[----:B------:R-:W-:Y:S02]  /*7db0*/  LEA.HI.X R242, R247, R8, R242, 0x2, P2 ;  /* 0x00000008f7f27211 */ /* 0x000fe400010f14f2 */
[----:B------:R-:W-:Y:S02]  /*7dc0*/  SHF.R.S32.HI R11, RZ, 0x1f, R250 ;  /* 0x0000001fff0b7819 */ /* 0x000fe400000114fa */
[-C--:B------:R-:W-:Y:S02]  /*7dd0*/  LEA R42, P1, R250, R26.reuse, 0x2 ;  /* 0x0000001afa2a7211 */ /* 0x080fe400078210ff */
[----:B------:R-:W-:Y:S02]  /*7de0*/  SHF.R.S32.HI R9, RZ, 0x1f, R251 ;  /* 0x0000001fff097819 */ /* 0x000fe400000114fb */
[----:B------:R-:W-:-:S02]  /*7df0*/  LEA R39, P2, R251, R26, 0x2 ;  /* 0x0000001afb277211 */ /* 0x000fc400078410ff */
[-C--:B------:R-:W-:Y:S02]  /*7e00*/  LEA.HI.X R238, R245, R8.reuse, R238, 0x2, P0 ;  /* 0x00000008f5ee7211 */ /* 0x080fe400000f14ee */
[----:B------:R-:W-:Y:S02]  /*7e10*/  LEA.HI.X R244, R248, R8, R7, 0x2, P3 ;  /* 0x00000008f8f47211 */ /* 0x000fe400018f1407 */
[----:B------:R-:W-:Y:S02]  /*7e20*/  SHF.R.S32.HI R246, RZ, 0x1f, R249 ;  /* 0x0000001ffff67819 */ /* 0x000fe400000114f9 */
[----:B------:R-:W-:Y:S02]  /*7e30*/  SHF.R.S32.HI R7, RZ, 0x1f, R252 ;  /* 0x0000001fff077819 */ /* 0x000fe400000114fc */
[-C--:B------:R-:W-:Y:S02]  /*7e40*/  LEA R247, P0, R249, R26.reuse, 0x2 ;  /* 0x0000001af9f77211 */ /* 0x080fe400078010ff */
[----:B------:R-:W-:-:S02]  /*7e50*/  LEA R37, P3, R252, R26, 0x2 ;  /* 0x0000001afc257211 */ /* 0x000fc400078610ff */
[-C--:B------:R-:W-:Y:S02]  /*7e60*/  LEA.HI.X R248, R250, R8.reuse, R11, 0x2, P1 ;  /* 0x00000008faf87211 */ /* 0x080fe400008f140b */
[----:B------:R-:W-:Y:S02]  /*7e70*/  LEA.HI.X R250, R251, R8, R9, 0x2, P2 ;  /* 0x00000008fbfa7211 */ /* 0x000fe400010f1409 */
[----:B-----5:R-:W-:Y:S02]  /*7e80*/  SHF.R.S32.HI R11, RZ, 0x1f, R142 ;  /* 0x0000001fff0b7819 */ /* 0x020fe4000001148e */
        /* <DEDUP_REMOVED lines=17> */
[-C--:B------:R-:W-:Y:S02]  /*7fa0*/  LEA R36, P0, R146, R26.reuse, 0x2 ;  /* 0x0000001a92247211 */ /* 0x080fe400078010ff */
[----:B------:R-:W-:Y:S02]  /*7fb0*/  LEA R29, P3, R151, R26, 0x2 ;  /* 0x0000001a971d7211 */ /* 0x000fe400078610ff */
[-C--:B------:R-:W-:Y:S02]  /*7fc0*/  LEA.HI.X R25, R149, R8.reuse, R25, 0x2, P1 ;  /* 0x0000000895197211 */ /* 0x080fe400008f1419 */
[----:B------:R-:W-:-:S02]  /*7fd0*/  LEA.HI.X R26, R150, R8, R9, 0x2, P2 ;  /* 0x00000008961a7211 */ /* 0x000fc400010f1409 */
[C---:B------:R-:W-:Y:S02]  /*7fe0*/  LOP3.LUT R149, R13.reuse, 0x1e, RZ, 0xfc, !PT ;  /* 0x0000001e0d957812 */ /* 0x040fe400078efcff */
[----:B------:R-:W-:-:S03]  /*7ff0*/  LOP3.LUT R150, R13, 0x1c, RZ, 0xfc, !PT ;  /* 0x0000001c0d967812 */ /* 0x000fc600078efcff */
[-C--:B------:R-:W-:Y:S02]  /*8000*/  IMAD R19, R149, R4.reuse, RZ ;  /* 0x0000000495137224 */ /* 0x080fe400078e02ff */
[----:B------:R-:W-:Y:S01]  /*8010*/  IMAD R17, R150, R4, RZ ;  /* 0x0000000496117224 */ /* 0x000fe200078e02ff */
[----:B------:R-:W-:Y:S02]  /*8020*/  IADD3 R15, P5, R15, UR10, RZ ;  /* 0x0000000a0f0f7c10 */ /* 0x000fe4000ffbe0ff */
[----:B------:R-:W-:Y:S01]  /*8030*/  STL [R1+0x2c0], R19 ;  /* 0x0002c01301007387 */ /* 0x000fe20000100800 */
[----:B------:R-:W-:-:S03]  /*8040*/  SHF.R.S32.HI R27, RZ, 0x1f, R151 ;  /* 0x0000001fff1b7819 */ /* 0x000fc60000011497 */
[----:B------:R1:W-:Y:S01]  /*8050*/  STL [R1+0x2bc], R17 ;  /* 0x0002bc1101007387 */ /* 0x0003e20000100800 */
[----:B------:R-:W-:Y:S02]  /*8060*/  IADD3.X R14, R14, UR11, RZ, P5, !PT ;  /* 0x0000000b0e0e7c10 */ /* 0x000fe4000affe4ff */
[----:B------:R-:W-:Y:S02]  /*8070*/  LEA.HI.X R27, R151, R8, R27, 0x2, P3 ;  /* 0x00000008971b7211 */ /* 0x000fe400018f141b */
[----:B------:R-:W-:Y:S02]  /*8080*/  IADD3 R153, P5, R53, UR10, RZ ;  /* 0x0000000a35997c10 */ /* 0x000fe4000ffbe0ff */
[----:B-1----:R-:W-:Y:S02]  /*8090*/  IADD3 R17, P4, R54, UR10, RZ ;  /* 0x0000000a36117c10 */ /* 0x002fe4000ff9e0ff */
[----:B------:R-:W-:Y:S02]  /*80a0*/  IADD3 R19, P3, R52, UR10, RZ ;  /* 0x0000000a34137c10 */ /* 0x000fe4000ff7e0ff */
[----:B------:R-:W-:-:S02]  /*80b0*/  IADD3.X R16, R16, UR11, RZ, P4, !PT ;  /* 0x0000000b10107c10 */ /* 0x000fc4000a7fe4ff */
[----:B------:R-:W-:Y:S02]  /*80c0*/  IADD3 R155, P4, R50, UR10, RZ ;  /* 0x0000000a329b7c10 */ /* 0x000fe4000ff9e0ff */
[----:B------:R-:W-:Y:S02]  /*80d0*/  IADD3 R21, P2, R51, UR10, RZ ;  /* 0x0000000a33157c10 */ /* 0x000fe4000ff5e0ff */
[----:B------:R-:W-:Y:S02]  /*80e0*/  IADD3.X R152, R46, UR11, RZ, P5, !PT ;  /* 0x0000000b2e987c10 */ /* 0x000fe4000affe4ff */
[----:B------:R-:W-:Y:S02]  /*80f0*/  IADD3.X R18, R18, UR11, RZ, P3, !PT ;  /* 0x0000000b12127c10 */ /* 0x000fe40009ffe4ff */
[----:B------:R-:W-:Y:S02]  /*8100*/  IADD3 R163, P5, R163, UR10, RZ ;  /* 0x0000000aa3a37c10 */ /* 0x000fe4000ffbe0ff */
[----:B------:R-:W-:-:S02]  /*8110*/  IADD3.X R154, R45, UR11, RZ, P4, !PT ;  /* 0x0000000b2d9a7c10 */ /* 0x000fc4000a7fe4ff */
[----:B------:R-:W-:Y:S02]  /*8120*/  IADD3 R23, P6, R55, UR10, RZ ;  /* 0x0000000a37177c10 */ /* 0x000fe4000ffde0ff */
[----:B------:R-:W-:Y:S02]  /*8130*/  IADD3 R157, P3, R49, UR10, RZ ;  /* 0x0000000a319d7c10 */ /* 0x000fe4000ff7e0ff */
[----:B------:R-:W-:Y:S02]  /*8140*/  IADD3.X R20, R48, UR11, RZ, P2, !PT ;  /* 0x0000000b30147c10 */ /* 0x000fe400097fe4ff */
[----:B------:R-:W-:Y:S02]  /*8150*/  IADD3 R165, P4, R165, UR10, RZ ;  /* 0x0000000aa5a57c10 */ /* 0x000fe4000ff9e0ff */
[----:B------:R-:W-:Y:S02]  /*8160*/  IADD3 R159, P2, R22, UR10, RZ ;  /* 0x0000000a169f7c10 */ /* 0x000fe4000ff5e0ff */
[----:B------:R-:W-:-:S02]  /*8170*/  IADD3.X R162, R162, UR11, RZ, P5, !PT ;  /* 0x0000000ba2a27c10 */ /* 0x000fc4000affe4ff */
[----:B------:R-:W-:Y:S02]  /*8180*/  IADD3.X R22, R47, UR11, RZ, P6, !PT ;  /* 0x0000000b2f167c10 */ /* 0x000fe4000b7fe4ff */
[----:B------:R-:W-:Y:S02]  /*8190*/  IADD3.X R156, R44, UR11, RZ, P3, !PT ;  /* 0x0000000b2c9c7c10 */ /* 0x000fe40009ffe4ff */
[----:B------:R-:W-:Y:S02]  /*81a0*/  IADD3 R173, P5, R173, UR10, RZ ;  /* 0x0000000aadad7c10 */ /* 0x000fe4000ffbe0ff */
[----:B------:R-:W-:Y:S02]  /*81b0*/  IADD3.X R164, R164, UR11, RZ, P4, !PT ;  /* 0x0000000ba4a47c10 */ /* 0x000fe4000a7fe4ff */
[----:B------:R-:W-:Y:S02]  /*81c0*/  IADD3 R161, P6, R161, UR10, RZ ;  /* 0x0000000aa1a17c10 */ /* 0x000fe4000ffde0ff */
[----:B------:R-:W-:-:S02]  /*81d0*/  IADD3 R167, P3, R167, UR10, RZ ;  /* 0x0000000aa7a77c10 */ /* 0x000fc4000ff7e0ff */
[----:B------:R-:W-:Y:S02]  /*81e0*/  IADD3.X R158, R43, UR11, RZ, P2, !PT ;  /* 0x0000000b2b9e7c10 */ /* 0x000fe400097fe4ff */
[----:B------:R-:W-:Y:S02]  /*81f0*/  IADD3 R175, P4, R175, UR10, RZ ;  /* 0x0000000aafaf7c10 */ /* 0x000fe4000ff9e0ff */
[----:B------:R-:W-:Y:S02]  /*8200*/  IADD3 R169, P2, R169, UR10, RZ ;  /* 0x0000000aa9a97c10 */ /* 0x000fe4000ff5e0ff */
[----:B------:R-:W-:Y:S02]  /*8210*/  IADD3.X R172, R172, UR11, RZ, P5, !PT ;  /* 0x0000000bacac7c10 */ /* 0x000fe4000affe4ff */
[----:B------:R-:W-:Y:S02]  /*8220*/  IADD3.X R160, R160, UR11, RZ, P6, !PT ;  /* 0x0000000ba0a07c10 */ /* 0x000fe4000b7fe4ff */
[----:B------:R-:W-:-:S02]  /*8230*/  IADD3.X R166, R166, UR11, RZ, P3, !PT ;  /* 0x0000000ba6a67c10 */ /* 0x000fc40009ffe4ff */
[----:B------:R-:W-:Y:S02]  /*8240*/  IADD3 R183, P5, R183, UR10, RZ ;  /* 0x0000000ab7b77c10 */ /* 0x000fe4000ffbe0ff */
[----:B------:R-:W-:Y:S02]  /*8250*/  IADD3.X R174, R174, UR11, RZ, P4, !PT ;  /* 0x0000000baeae7c10 */ /* 0x000fe4000a7fe4ff */
[----:B------:R-:W-:Y:S02]  /*8260*/  IADD3 R171, P6, R171, UR10, RZ ;  /* 0x0000000aabab7c10 */ /* 0x000fe4000ffde0ff */
[----:B------:R-:W-:Y:S02]  /*8270*/  IADD3 R177, P3, R177, UR10, RZ ;  /* 0x0000000ab1b17c10 */ /* 0x000fe4000ff7e0ff */
[----:B------:R-:W-:Y:S02]  /*8280*/  IADD3.X R168, R168, UR11, RZ, P2, !PT ;  /* 0x0000000ba8a87c10 */ /* 0x000fe400097fe4ff */
[----:B------:R-:W-:-:S02]  /*8290*/  IADD3 R185, P4, R185, UR10, RZ ;  /* 0x0000000ab9b97c10 */ /* 0x000fc4000ff9e0ff */
[----:B------:R-:W-:Y:S02]  /*82a0*/  IADD3 R179, P2, R179, UR10, RZ ;  /* 0x0000000ab3b37c10 */ /* 0x000fe4000ff5e0ff */
[----:B------:R-:W-:Y:S02]  /*82b0*/  IADD3.X R182, R182, UR11, RZ, P5, !PT ;  /* 0x0000000bb6b67c10 */ /* 0x000fe4000affe4ff */
        /* <DEDUP_REMOVED lines=19> */
[----:B------:R-:W-:Y:S02]  /*83f0*/  SHF.R.S32.HI R11, RZ, 0x1f, R146 ;  /* 0x0000001fff0b7819 */ /* 0x000fe40000011492 */
[----:B------:R-:W-:Y:S02]  /*8400*/  IADD3.X R202, R202, UR11, RZ, P5, !PT ;  /* 0x0000000bcaca7c10 */ /* 0x000fe4000affe4ff */
[----:B------:R-:W-:-:S02]  /*8410*/  IADD3.X R190, R190, UR11, RZ, P6, !PT ;  /* 0x0000000bbebe7c10 */ /* 0x000fc4000b7fe4ff */
[----:B------:R-:W-:Y:S02]  /*8420*/  IADD3.X R196, R196, UR11, RZ, P3, !PT ;  /* 0x0000000bc4c47c10 */ /* 0x000fe40009ffe4ff */
[----:B------:R-:W-:Y:S02]  /*8430*/  IADD3 R213, P5, R213, UR10, RZ ;  /* 0x0000000ad5d57c10 */ /* 0x000fe4000ffbe0ff */
[----:B------:R-:W-:Y:S02]  /*8440*/  IADD3.X R204, R204, UR11, RZ, P4, !PT ;  /* 0x0000000bcccc7c10 */ /* 0x000fe4000a7fe4ff */
[----:B------:R-:W-:Y:S02]  /*8450*/  IADD3 R201, P6, R201, UR10, RZ ;  /* 0x0000000ac9c97c10 */ /* 0x000fe4000ffde0ff */
[----:B------:R-:W-:Y:S02]  /*8460*/  IADD3 R207, P3, R207, UR10, RZ ;  /* 0x0000000acfcf7c10 */ /* 0x000fe4000ff7e0ff */
[----:B------:R-:W-:-:S02]  /*8470*/  IADD3.X R198, R198, UR11, RZ, P2, !PT ;  /* 0x0000000bc6c67c10 */ /* 0x000fc400097fe4ff */
[----:B------:R-:W-:Y:S02]  /*8480*/  IADD3 R215, P4, R215, UR10, RZ ;  /* 0x0000000ad7d77c10 */ /* 0x000fe4000ff9e0ff */
[----:B------:R-:W-:Y:S02]  /*8490*/  IADD3 R209, P2, R209, UR10, RZ ;  /* 0x0000000ad1d17c10 */ /* 0x000fe4000ff5e0ff */
[----:B------:R-:W-:Y:S01]  /*84a0*/  LEA.HI.X R11, R146, R8, R11, 0x2, P0 ;  /* 0x00000008920b7211 */ /* 0x000fe200000f140b */
[----:B------:R-:W-:Y:S01]  /*84b0*/  IMAD.SHL.U32 R146, R4, 0x20, RZ ;  /* 0x0000002004927824 */ /* 0x000fe200078e00ff */
[----:B------:R-:W-:Y:S01]  /*84c0*/  IADD3.X R212, R212, UR11, RZ, P5, !PT ;  /* 0x0000000bd4d47c10 */ /* 0x000fe2000affe4ff */
[----:B------:R-:W-:Y:S01]  /*84d0*/  IMAD R149, R13, R4, RZ ;  /* 0x000000040d957224 */ /* 0x000fe200078e02ff */
        /* <DEDUP_REMOVED lines=9> */
[C---:B------:R-:W-:Y:S01]  /*8570*/  LOP3.LUT R151, R13.reuse, 0x1a, RZ, 0xfc, !PT ;  /* 0x0000001a0d977812 */ /* 0x040fe200078efcff */
[----:B------:R-:W-:Y:S01]  /*8580*/  IMAD R149, R4, 0x2, R149 ;  /* 0x0000000204957824 */ /* 0x000fe200078e0295 */
[----:B------:R-:W-:Y:S01]  /*8590*/  LEA R8, P1, R146, R145, 0x3 ;  /* 0x0000009192087211 */ /* 0x000fe200078218ff */
[C---:B------:R-:W-:Y:S01]  /*85a0*/  IMAD R150, R13.reuse, R4, RZ ;  /* 0x000000040d967224 */ /* 0x040fe200078e02ff */
[----:B------:R-:W-:Y:S02]  /*85b0*/  IADD3.X R222, R222, UR11, RZ, P5, !PT ;  /* 0x0000000bdede7c10 */ /* 0x000fe4000affe4ff */
[----:B------:R-:W-:Y:S02]  /*85c0*/  LOP3.LUT R145, R13, 0x18, RZ, 0xfc, !PT ;  /* 0x000000180d917812 */ /* 0x000fe400078efcff */
[----:B------:R-:W-:-:S02]  /*85d0*/  IADD3.X R210, R210, UR11, RZ, P6, !PT ;  /* 0x0000000bd2d27c10 */ /* 0x000fc4000b7fe4ff */
[----:B------:R-:W-:Y:S02]  /*85e0*/  IADD3.X R216, R216, UR11, RZ, P3, !PT ;  /* 0x0000000bd8d87c10 */ /* 0x000fe40009ffe4ff */
[----:B------:R-:W-:Y:S02]  /*85f0*/  IADD3 R233, P5, R233, UR10, RZ ;  /* 0x0000000ae9e97c10 */ /* 0x000fe4000ffbe0ff */
[----:B------:R-:W-:Y:S02]  /*8600*/  IADD3.X R224, R224, UR11, RZ, P4, !PT ;  /* 0x0000000be0e07c10 */ /* 0x000fe4000a7fe4ff */
[----:B------:R-:W-:Y:S02]  /*8610*/  IADD3 R221, P6, R221, UR10, RZ ;  /* 0x0000000adddd7c10 */ /* 0x000fe4000ffde0ff */
[----:B------:R-:W-:Y:S02]  /*8620*/  IADD3 R227, P3, R227, UR10, RZ ;  /* 0x0000000ae3e37c10 */ /* 0x000fe4000ff7e0ff */
[----:B------:R-:W-:-:S02]  /*8630*/  IADD3.X R218, R218, UR11, RZ, P2, !PT ;  /* 0x0000000bdada7c10 */ /* 0x000fc400097fe4ff */
[----:B------:R-:W-:Y:S01]  /*8640*/  IADD3 R235, P4, R235, UR10, RZ ;  /* 0x0000000aebeb7c10 */ /* 0x000fe2000ff9e0ff */
[-C--:B------:R-:W-:Y:S01]  /*8650*/  IMAD R9, R151, R4.reuse, RZ ;  /* 0x0000000497097224 */ /* 0x080fe200078e02ff */
[----:B------:R-:W-:Y:S01]  /*8660*/  IADD3 R229, P2, R229, UR10, RZ ;  /* 0x0000000ae5e57c10 */ /* 0x000fe2000ff5e0ff */
[-C--:B------:R-:W-:Y:S01]  /*8670*/  IMAD R151, R13, R4.reuse, RZ ;  /* 0x000000040d977224 */ /* 0x080fe200078e02ff */
[----:B------:R-:W-:Y:S01]  /*8680*/  IADD3.X R232, R232, UR11, RZ, P5, !PT ;  /* 0x0000000be8e87c10 */ /* 0x000fe2000affe4ff */
[----:B------:R-:W-:Y:S01]  /*8690*/  IMAD R150, R4, 0x2, R150 ;  /* 0x0000000204967824 */ /* 0x000fe200078e0296 */
[----:B------:R-:W-:Y:S01]  /*86a0*/  IADD3.X R220, R220, UR11, RZ, P6, !PT ;  /* 0x0000000bdcdc7c10 */ /* 0x000fe2000b7fe4ff */
[----:B------:R-:W-:Y:S01]  /*86b0*/  IMAD R149, R4, 0x2, R149 ;  /* 0x0000000204957824 */ /* 0x000fe200078e0295 */
[----:B------:R-:W-:Y:S01]  /*86c0*/  IADD3.X R226, R226, UR11, RZ, P3, !PT ;  /* 0x0000000be2e27c10 */ /* 0x000fe20009ffe4ff */
[----:B------:R-:W-:Y:S01]  /*86d0*/  IMAD R4, R145, R4, RZ ;  /* 0x0000000491047224 */ /* 0x000fe200078e02ff */
[----:B------:R-:W-:-:S02]  /*86e0*/  IADD3 R243, P5, R243, UR10, RZ ;  /* 0x0000000af3f37c10 */ /* 0x000fc4000ffbe0ff */
[----:B------:R-:W-:Y:S02]  /*86f0*/  IADD3.X R234, R234, UR11, RZ, P4, !PT ;  /* 0x0000000beaea7c10 */ /* 0x000fe4000a7fe4ff */
[----:B------:R-:W-:Y:S02]  /*8700*/  IADD3 R231, P6, R231, UR10, RZ ;  /* 0x0000000ae7e77c10 */ /* 0x000fe4000ffde0ff */
[----:B------:R-:W-:Y:S02]  /*8710*/  IADD3 R237, P3, R237, UR10, RZ ;  /* 0x0000000aeded7c10 */ /* 0x000fe4000ff7e0ff */
[----:B------:R-:W-:Y:S02]  /*8720*/  IADD3.X R228, R228, UR11, RZ, P2, !PT ;  /* 0x0000000be4e47c10 */ /* 0x000fe400097fe4ff */
[----:B------:R-:W-:Y:S02]  /*8730*/  IADD3 R245, P4, R41, UR10, RZ ;  /* 0x0000000a29f57c10 */ /* 0x000fe4000ff9e0ff */
[----:B------:R-:W-:Y:S01]  /*8740*/  IADD3 R239, P2, R239, UR10, RZ ;  /* 0x0000000aefef7c10 */ /* 0x000fe2000ff5e0ff */
[----:B------:R-:W-:Y:S01]  /*8750*/  STL [R1+0x2b8], R9 ;  /* 0x0002b80901007387 */ /* 0x000fe20000100800 */
[----:B------:R-:W-:-:S02]  /*8760*/  IADD3.X R242, R242, UR11, RZ, P5, !PT ;  /* 0x0000000bf2f27c10 */ /* 0x000fc4000affe4ff */
[----:B------:R-:W-:Y:S01]  /*8770*/  IADD3.X R230, R230, UR11, RZ, P6, !PT ;  /* 0x0000000be6e67c10 */ /* 0x000fe2000b7fe4ff */
[----:B------:R1:W-:Y:S01]  /*8780*/  STL [R1+0x298], R4 ;  /* 0x0002980401007387 */ /* 0x0003e20000100800 */
[----:B------:R-:W-:Y:S02]  /*8790*/  IADD3.X R236, R236, UR11, RZ, P3, !PT ;  /* 0x0000000becec7c10 */ /* 0x000fe40009ffe4ff */
[----:B------:R-:W-:Y:S02]  /*87a0*/  IADD3 R37, P5, R37, UR10, RZ ;  /* 0x0000000a25257c10 */ /* 0x000fe4000ffbe0ff */
[----:B------:R-:W-:Y:S02]  /*87b0*/  IADD3.X R244, R244, UR11, RZ, P4, !PT ;  /* 0x0000000bf4f47c10 */ /* 0x000fe4000a7fe4ff */
[----:B------:R-:W-:Y:S02]  /*87c0*/  IADD3 R241, P6, R241, UR10, RZ ;  /* 0x0000000af1f17c10 */ /* 0x000fe4000ffde0ff */
[----:B------:R-:W-:-:S02]  /*87d0*/  IADD3 R247, P3, R247, UR10, RZ ;  /* 0x0000000af7f77c10 */ /* 0x000fc4000ff7e0ff */
[----:B------:R-:W-:Y:S02]  /*87e0*/  IADD3.X R238, R238, UR11, RZ, P2, !PT ;  /* 0x0000000beeee7c10 */ /* 0x000fe400097fe4ff */
[----:B-1----:R-:W-:Y:S02]  /*87f0*/  IADD3 R4, P4, R40, UR10, RZ ;  /* 0x0000000a28047c10 */ /* 0x002fe4000ff9e0ff */
[----:B------:R-:W-:Y:S01]  /*8800*/  IADD3 R249, P2, R42, UR10, RZ ;  /* 0x0000000a2af97c10 */ /* 0x000fe2000ff5e0ff */
[----:B------:R1:W-:Y:S01]  /*8810*/  STL [R1+0x200], R37 ;  /* 0x0002002501007387 */ /* 0x0003e20000100800 */
[----:B------:R-:W-:Y:S02]  /*8820*/  IADD3.X R240, R240, UR11, RZ, P6, !PT ;  /* 0x0000000bf0f07c10 */ /* 0x000fe4000b7fe4ff */
[----:B------:R-:W-:Y:S01]  /*8830*/  IADD3.X R246, R246, UR11, RZ, P3, !PT ;  /* 0x0000000bf6f67c10 */ /* 0x000fe20009ffe4ff */
[----:B------:R2:W-:Y:S01]  /*8840*/  STL [R1+0x208], R4 ;  /* 0x0002080401007387 */ /* 0x0005e20000100800 */
[----:B------:R-:W-:-:S02]  /*8850*/  IADD3 R251, P6, R39, UR10, RZ ;  /* 0x0000000a27fb7c10 */ /* 0x000fc4000ffde0ff */
[----:B------:R-:W-:Y:S02]  /*8860*/  IADD3.X R248, R248, UR11, RZ, P2, !PT ;  /* 0x0000000bf8f87c10 */ /* 0x000fe400097fe4ff */
[----:B-1----:R-:W-:Y:S02]  /*8870*/  IADD3 R37, P3, R38, UR10, RZ ;  /* 0x0000000a26257c10 */ /* 0x002fe4000ff7e0ff */
[----:B--2---:R-:W-:-:S03]  /*8880*/  IADD3 R4, P2, R35, UR10, RZ ;  /* 0x0000000a23047c10 */ /* 0x004fc6000ff5e0ff */
[----:B------:R-:W-:Y:S01]  /*8890*/  STL [R1+0x210], R37 ;  /* 0x0002102501007387 */ /* 0x000fe20000100800 */
[----:B------:R-:W-:Y:S02]  /*88a0*/  IADD3.X R250, R250, UR11, RZ, P6, !PT ;  /* 0x0000000bfafa7c10 */ /* 0x000fe4000b7fe4ff */
[----:B------:R-:W-:Y:S01]  /*88b0*/  IADD3 R33, P6, R33, UR10, RZ ;  /* 0x0000000a21217c10 */ /* 0x000fe2000ffde0ff */
[----:B------:R1:W-:Y:S01]  /*88c0*/  STL [R1+0x218], R4 ;  /* 0x0002180401007387 */ /* 0x0003e20000100800 */
[----:B------:R-:W-:-:S03]  /*88d0*/  IADD3.X R252, R252, UR11, RZ, P5, !PT ;  /* 0x0000000bfcfc7c10 */ /* 0x000fc6000affe4ff */
[----:B------:R2:W-:Y:S01]  /*88e0*/  STL [R1+0x220], R33 ;  /* 0x0002202101007387 */ /* 0x0005e20000100800 */
[----:B-1----:R-:W-:Y:S02]  /*88f0*/  IADD3 R4, P5, R36, UR10, RZ ;  /* 0x0000000a24047c10 */ /* 0x002fe4000ffbe0ff */
[----:B--2---:R-:W-:-:S03]  /*8900*/  IADD3.X R33, R31, UR11, RZ, P4, !PT ;  /* 0x0000000b1f217c10 */ /* 0x004fc6000a7fe4ff */
[----:B------:R1:W-:Y:S01]  /*8910*/  STL [R1+0x228], R4 ;  /* 0x0002280401007387 */ /* 0x0003e20000100800 */
[----:B------:R-:W-:-:S03]  /*8920*/  IADD3 R31, P4, R34, UR10, RZ ;  /* 0x0000000a221f7c10 */ /* 0x000fc6000ff9e0ff */
[----:B------:R-:W-:Y:S01]  /*8930*/  STL [R1+0x204], R33 ;  /* 0x0002042101007387 */ /* 0x000fe20000100800 */
[----:B------:R-:W-:Y:S02]  /*8940*/  IADD3.X R28, R28, UR11, RZ, P2, !PT ;  /* 0x0000000b1c1c7c10 */ /* 0x000fe400097fe4ff */
[----:B-1----:R-:W-:Y:S01]  /*8950*/  IADD3.X R4, R30, UR11, RZ, P3, !PT ;  /* 0x0000000b1e047c10 */ /* 0x002fe20009ffe4ff */
[----:B------:R-:W-:Y:S01]  /*8960*/  STL [R1+0x230], R31 ;  /* 0x0002301f01007387 */ /* 0x000fe20000100800 */
[----:B------:R-:W-:-:S03]  /*8970*/  IADD3 R30, P3, R32, UR10, RZ ;  /* 0x0000000a201e7c10 */ /* 0x000fc6000ff7e0ff */
[----:B------:R1:W-:Y:S04]  /*8980*/  STL [R1+0x20c], R4 ;  /* 0x00020c0401007387 */ /* 0x0003e80000100800 */
[----:B------:R-:W-:Y:S01]  /*8990*/  STL [R1+0x238], R30 ;  /* 0x0002381e01007387 */ /* 0x000fe20000100800 */
[----:B-1----:R-:W-:-:S03]  /*89a0*/  IADD3 R4, P2, R29, UR10, RZ ;  /* 0x0000000a1d047c10 */ /* 0x002fc6000ff5e0ff */
[----:B------:R1:W-:Y:S04]  /*89b0*/  STL [R1+0x214], R28 ;  /* 0x0002141c01007387 */ /* 0x0003e80000100800 */
[----:B------:R2:W-:Y:S01]  /*89c0*/  STL [R1+0x240], R4 ;  /* 0x0002400401007387 */ /* 0x0005e20000100800 */
[----:B-1----:R-:W-:Y:S02]  /*89d0*/  IADD3.X R28, R7, UR11, RZ, P6, !PT ;  /* 0x0000000b071c7c10 */ /* 0x002fe4000b7fe4ff */
[----:B--2---:R-:W-:-:S03]  /*89e0*/  IADD3.X R4, R11, UR11, RZ, P5, !PT ;  /* 0x0000000b0b047c10 */ /* 0x004fc6000affe4ff */
[----:B------:R-:W-:Y:S01]  /*89f0*/  STL [R1+0x21c], R28 ;  /* 0x00021c1c01007387 */ /* 0x000fe20000100800 */
[----:B------:R-:W-:Y:S02]  /*8a00*/  IADD3.X R7, R25, UR11, RZ, P4, !PT ;  /* 0x0000000b19077c10 */ /* 0x000fe4000a7fe4ff */
[----:B------:R-:W-:Y:S01]  /*8a10*/  IADD3.X R11, R26, UR11, RZ, P3, !PT ;  /* 0x0000000b1a0b7c10 */ /* 0x000fe20009ffe4ff */
[----:B------:R1:W-:Y:S04]  /*8a20*/  STL [R1+0x224], R4 ;  /* 0x0002240401007387 */ /* 0x0003e80000100800 */
[----:B------:R-:W-:Y:S01]  /*8a30*/  STL [R1+0x22c], R7 ;  /* 0x00022c0701007387 */ /* 0x000fe20000100800 */
[----:B-1----:R-:W-:-:S03]  /*8a40*/  IADD3.X R4, R27, UR11, RZ, P2, !PT ;  /* 0x0000000b1b047c10 */ /* 0x002fc600097fe4ff */
[----:B------:R-:W-:Y:S04]  /*8a50*/  STL [R1+0x234], R11 ;  /* 0x0002340b01007387 */ /* 0x000fe80000100800 */
[----:B------:R1:W-:Y:S04]  /*8a60*/  STL [R1+0x23c], R4 ;  /* 0x00023c0401007387 */ /* 0x0003e80000100800 */
[----:B------:R-:W-:Y:S04]  /*8a70*/  STL [R1], RZ ;  /* 0x000000ff01007387 */ /* 0x000fe80000100800 */
[----:B------:R-:W-:Y:S04]  /*8a80*/  STL [R1+0x4], RZ ;  /* 0x000004ff01007387 */ /* 0x000fe80000100800 */
        /* <DEDUP_REMOVED lines=113> */
[----:B------:R-:W-:Y:S01]  /*91a0*/  STL [R1+0x1cc], RZ ;  /* 0x0001ccff01007387 */ /* 0x000fe20000100800 */
[----:B------:R-:W-:-:S03]  /*91b0*/  SHF.R.S32.HI R9, RZ, 0x1f, R146 ;  /* 0x0000001fff097819 */ /* 0x000fc60000011492 */
[----:B------:R-:W-:Y:S01]  /*91c0*/  STL [R1+0x1d0], RZ ;  /* 0x0001d0ff01007387 */ /* 0x000fe20000100800 */
[----:B-1----:R-:W-:-:S03]  /*91d0*/  SHF.L.U64.HI R4, R5, 0x2, R10 ;  /* 0x0000000205047819 */ /* 0x002fc6000001020a */
[----:B------:R-:W-:Y:S01]  /*91e0*/  STL [R1+0x1d4], RZ ;  /* 0x0001d4ff01007387 */ /* 0x000fe20000100800 */
[----:B------:R-:W-:-:S03]  /*91f0*/  SHF.R.S32.HI R10, RZ, 0x1f, R147 ;  /* 0x0000001fff0a7819 */ /* 0x000fc60000011493 */
[----:B------:R-:W-:Y:S01]  /*9200*/  STL [R1+0x1d8], RZ ;  /* 0x0001d8ff01007387 */ /* 0x000fe20000100800 */
[----:B------:R-:W-:-:S03]  /*9210*/  SHF.R.S32.HI R11, RZ, 0x1f, R148 ;  /* 0x0000001fff0b7819 */ /* 0x000fc60000011494 */
[----:B------:R-:W-:Y:S01]  /*9220*/  STL [R1+0x1dc], RZ ;  /* 0x0001dcff01007387 */ /* 0x000fe20000100800 */
[----:B------:R-:W-:-:S03]  /*9230*/  SHF.L.U64.HI R127, R146, 0x2, R9 ;  /* 0x00000002927f7819 */ /* 0x000fc60000010209 */
[----:B------:R-:W-:Y:S01]  /*9240*/  STL [R1+0x1e0], RZ ;  /* 0x0001e0ff01007387 */ /* 0x000fe20000100800 */
[----:B------:R-:W-:-:S03]  /*9250*/  LEA.HI.X R24, R146, R24, R9, 0x3, P1 ;  /* 0x0000001892187211 */ /* 0x000fc600008f1c09 */
[----:B------:R-:W-:Y:S01]  /*9260*/  STL [R1+0x1e4], RZ ;  /* 0x0001e4ff01007387 */ /* 0x000fe20000100800 */
[----:B------:R-:W-:-:S03]  /*9270*/  SHF.L.U64.HI R10, R147, 0x2, R10 ;  /* 0x00000002930a7819 */ /* 0x000fc6000001020a */
[----:B------:R-:W-:Y:S01]  /*9280*/  STL [R1+0x1e8], RZ ;  /* 0x0001e8ff01007387 */ /* 0x000fe20000100800 */
[----:B------:R-:W-:-:S03]  /*9290*/  SHF.R.S32.HI R124, RZ, 0x1f, R149 ;  /* 0x0000001fff7c7819 */ /* 0x000fc60000011495 */
[----:B------:R-:W-:Y:S01]  /*92a0*/  STL [R1+0x1ec], RZ ;  /* 0x0001ecff01007387 */ /* 0x000fe20000100800 */
[----:B------:R-:W-:-:S03]  /*92b0*/  SHF.L.U64.HI R9, R148, 0x2, R11 ;  /* 0x0000000294097819 */ /* 0x000fc6000001020b */
[----:B------:R-:W-:Y:S01]  /*92c0*/  STL [R1+0x1f0], RZ ;  /* 0x0001f0ff01007387 */ /* 0x000fe20000100800 */
[----:B------:R-:W-:-:S03]  /*92d0*/  SHF.R.S32.HI R125, RZ, 0x1f, R150 ;  /* 0x0000001fff7d7819 */ /* 0x000fc60000011496 */
[----:B------:R-:W-:Y:S01]  /*92e0*/  STL [R1+0x1f4], RZ ;  /* 0x0001f4ff01007387 */ /* 0x000fe20000100800 */
[----:B------:R-:W-:-:S03]  /*92f0*/  SHF.R.S32.HI R126, RZ, 0x1f, R151 ;  /* 0x0000001fff7e7819 */ /* 0x000fc60000011497 */
[----:B------:R-:W-:Y:S01]  /*9300*/  STL [R1+0x1f8], RZ ;  /* 0x0001f8ff01007387 */ /* 0x000fe20000100800 */
[----:B------:R-:W-:-:S03]  /*9310*/  SHF.L.U64.HI R11, R149, 0x2, R124 ;  /* 0x00000002950b7819 */ /* 0x000fc6000001027c */
[----:B------:R-:W-:Y:S04]  /*9320*/  STL [R1+0x1fc], RZ ;  /* 0x0001fcff01007387 */ /* 0x000fe80000100800 */
[----:B------:R-:W-:Y:S01]  /*9330*/  STL [R1+0x280], R127 ;  /* 0x0002807f01007387 */ /* 0x000fe20000100800 */
[----:B------:R-:W-:-:S03]  /*9340*/  SHF.R.S32.HI R0, RZ, 0x5, R0 ;  /* 0x00000005ff007819 */ /* 0x000fc60000011400 */
[----:B------:R1:W-:Y:S04]  /*9350*/  STL [R1+0x284], R10 ;  /* 0x0002840a01007387 */ /* 0x0003e80000100800 */
[----:B------:R2:W-:Y:S01]  /*9360*/  STL [R1+0x288], R9 ;  /* 0x0002880901007387 */ /* 0x0005e20000100800 */
[----:B-1----:R-:W-:-:S03]  /*9370*/  SHF.L.U64.HI R10, R150, 0x2, R125 ;  /* 0x00000002960a7819 */ /* 0x002fc6000001027d */
[----:B------:R-:W-:Y:S01]  /*9380*/  STL [R1+0x28c], R11 ;  /* 0x00028c0b01007387 */ /* 0x000fe20000100800 */
[----:B--2---:R-:W-:-:S03]  /*9390*/  SHF.L.U64.HI R9, R151, 0x2, R126 ;  /* 0x0000000297097819 */ /* 0x004fc6000001027e */
[----:B------:R-:W-:Y:S04]  /*93a0*/  STL [R1+0x290], R10 ;  /* 0x0002900a01007387 */ /* 0x000fe80000100800 */
[----:B------:R-:W-:Y:S04]  /*93b0*/  STL [R1+0x294], R9 ;  /* 0x0002940901007387 */ /* 0x000fe80000100800 */
[----:B------:R1:W-:Y:S02]  /*93c0*/  STL [R1+0x248], R0 ;  /* 0x0002480001007387 */ /* 0x0003e40000100800 */
[----:B-1----:R-:W-:-:S05]  /*93d0*/  VIADD R0, R0, 0xfffffffe ;  /* 0xfffffffe00007836 */ /* 0x002fca0000000000 */
[----:B------:R1:W-:Y:S01]  /*93e0*/  STL [R1+0x2d0], R0 ;  /* 0x0002d00001007387 */ /* 0x0003e20000100800 */
[----:B------:R-:W-:Y:S01]  /*93f0*/  IADD3 R8, P0, R8, UR8, RZ ;  /* 0x0000000808087c10 */ /* 0x000fe2000ff1e0ff */
[----:B------:R-:W-:Y:S01]  /*9400*/  IMAD.SHL.U32 R5, R5, 0x4, RZ ;  /* 0x0000000405057824 */ /* 0x000fe200078e00ff */
[----:B------:R-:W-:Y:S02]  /*9410*/  CS2R R26, SRZ ;  /* 0x00000000001a7805 */ /* 0x000fe4000001ff00 */
[----:B------:R-:W-:Y:S02]  /*9420*/  CS2R R28, SRZ ;  /* 0x00000000001c7805 */ /* 0x000fe4000001ff00 */
[----:B------:R-:W-:Y:S02]  /*9430*/  IADD3.X R7, R24, UR9, RZ, P0, !PT ;  /* 0x0000000918077c10 */ /* 0x000fe400087fe4ff */
        /* <DEDUP_REMOVED lines=61> */
[----:B------:R-:W-:Y:S01]  /*9810*/  CS2R R150, SRZ ;  /* 0x0000000000967805 */ /* 0x000fe2000001ff00 */
[----:B------:R-:W-:Y:S01]  /*9820*/  UIADD3 UR20, UR20, -0x40, URZ ;  /* 0xffffffc014147890 */ /* 0x000fe2000fffe03f */
[----:B------:R-:W-:Y:S01]  /*9830*/  UMOV UR22, 0x1 ;  /* 0x0000000100167882 */ /* 0x000fe20000000000 */
[----:B------:R-:W-:Y:S01]  /*9840*/  UMOV UR21, 0xffffffff ;  /* 0xffffffff00157882 */ /* 0x000fe20000000000 */
[----:B-1----:R-:W-:-:S09]  /*9850*/  UMOV UR4, URZ ;  /* 0x0000003f00047c82 */ /* 0x002fd20008000000 */
.L_x_1:
[----:B------:R-:W-:Y:S01]  /*9860*/  STL.64 [R1+0x528], R250 ;  /* 0x000528fa01007387 */ /* 0x000fe20000100a00 */
[----:B------:R-:W-:Y:S01]  /*9870*/  UIADD3 UR21, UR21, 0x1, URZ ;  /* 0x0000000115157890 */ /* 0x000fe2000fffe03f */
[----:B------:R-:W-:-:S04]  /*9880*/  DEPBAR.LE SB0, 0x2 ;  /* 0x000080800000791a */ /* 0x000fc80000000000 */
[----:B------:R-:W-:Y:S04]  /*9890*/  STL.64 [R1+0x520], R248 ;  /* 0x000520f801007387 */ /* 0x000fe80000100a00 */
        /* <DEDUP_REMOVED lines=48> */
[----:B-----5:R-:W-:Y:S04]  /*9ba0*/  STL.64 [R1+0x398], R150 ;  /* 0x0003989601007387 */ /* 0x020fe80000100a00 */
        /* <DEDUP_REMOVED lines=12> */
[----:B------:R1:W-:Y:S04]  /*9c70*/  STL.64 [R1+0x330], R124 ;  /* 0x0003307c01007387 */ /* 0x0003e80000100a00 */
[----:B-1----:R-:W2:Y:S04]  /*9c80*/  LDL.LU.64 R124, [R1] ;  /* 0x00000000017c7983 */ /* 0x002ea80000300a00 */
[----:B------:R-:W2:Y:S04]  /*9c90*/  LDL.LU.64 R126, [R1+0x8] ;  /* 0x00000800017e7983 */ /* 0x000ea80000300a00 */
        /* <DEDUP_REMOVED lines=61> */
[----:B------:R-:W2:Y:S01]  /*a070*/  LDL.LU.64 R250, [R1+0x1f8] ;  /* 0x0001f80001fa7983 */ /* 0x000ea20000300a00 */
[----:B------:R-:W-:Y:S01]  /*a080*/  UISETP.GT.AND UP0, UPT, UR21, 0x2, UPT ;  /* 0x000000021500788c */ /* 0x000fe2000bf04270 */
[----:B------:R-:W-:Y:S03]  /*a090*/  BAR.SYNC.DEFER_BLOCKING 0x0 ;  /* 0x0000000000007b1d */ /* 0x000fe60000010000 */
[----:B------:R-:W-:-:S02]  /*a0a0*/  USEL UR21, UR21, URZ, !UP0 ;  /* 0x0000003f15157287 */ /* 0x000fc4000c000000 */
[----:B------:R-:W-:Y:S02]  /*a0b0*/  USHF.L.U32 UR6, UR23, 0x7, URZ ;  /* 0x0000000717067899 */ /* 0x000fe4000800063f */
[----:B------:R-:W-:Y:S02]  /*a0c0*/  ULEA UR5, UR21, UR7, 0xe ;  /* 0x0000000715057291 */ /* 0x000fe4000f8e703f */
[----:B------:R-:W-:Y:S01]  /*a0d0*/  ULOP3.LUT UR8, UR6, 0x200, URZ, 0xc0, !UPT ;  /* 0x0000020006087892 */ /* 0x000fe2000f8ec03f */
[----:B------:R-:W3:Y:S01]  /*a0e0*/  LDL R0, [R1+0x2d0] ;  /* 0x0002d00001007983 */ /* 0x000ee20000100800 */
[----:B------:R-:W-:Y:S02]  /*a0f0*/  ULEA UR6, UR21, UR7, 0x10 ;  /* 0x0000000715067291 */ /* 0x000fe4000f8e803f */
[----:B------:R-:W-:Y:S01]  /*a100*/  UIADD3 UR5, UR5, 0x30000, URZ ;  /* 0x0003000005057890 */ /* 0x000fe2000fffe03f */
[----:B------:R-:W-:Y:S01]  /*a110*/  STL [R1+0x2f0], R6 ;  /* 0x0002f00601007387 */ /* 0x000fe20000100800 */
[----:B------:R-:W-:-:S02]  /*a120*/  USHF.R.U32.HI UR6, URZ, 0x4, UR6 ;  /* 0x000000043f067899 */ /* 0x000fc40008011606 */
[----:B------:R-:W-:Y:S02]  /*a130*/  ULEA.HI UR5, UR5, UR8, URZ, 0x1c ;  /* 0x0000000805057291 */ /* 0x000fe4000f8fe03f */
[----:B------:R-:W-:Y:S02]  /*a140*/  USGXT.U32 UR18, UR6, 0xe ;  /* 0x0000000e0612789a */ /* 0x000fe40008000000 */
[----:B------:R-:W-:Y:S01]  /*a150*/  ULOP3.LUT UR16, UR5, 0x3fff, URZ, 0xc0, !UPT ;  /* 0x00003fff05107892 */ /* 0x000fe2000f8ec03f */
[----:B------:R-:W-:Y:S01]  /*a160*/  UMOV UR19, 0x40000040 ;  /* 0x4000004000137882 */ /* 0x000fe20000000000 */
[----:B------:R-:W-:Y:S01]  /*a170*/  UMOV UR17, 0x40000040 ;  /* 0x4000004000117882 */ /* 0x000fe20000000000 */
[----:B------:R-:W-:Y:S02]  /*a180*/  UIADD3 UR10, UP1, UR18, 0x2, URZ ;  /* 0x00000002120a7890 */ /* 0x000fe4000ff3e03f */
[----:B------:R-:W-:Y:S01]  /*a190*/  UIADD3 UR8, UP0, UR16, 0x2, URZ ;  /* 0x0000000210087890 */ /* 0x000fe2000ff1e03f */
[----:B------:R-:W-:Y:S01]  /*a1a0*/  UMOV UR5, URZ ;  /* 0x0000003f00057c82 */ /* 0x000fe20008000000 */
[----:B------:R-:W-:-:S02]  /*a1b0*/  UMOV UR6, URZ ;  /* 0x0000003f00067c82 */ /* 0x000fc40008000000 */
[----:B------:R-:W-:Y:S02]  /*a1c0*/  UIADD3.X UR9, UR5, 0x40000040, URZ, UP0, !UPT ;  /* 0x4000004005097890 */ /* 0x000fe400087fe43f */
[----:B------:R-:W-:Y:S02]  /*a1d0*/  UIADD3.X UR11, UR6, 0x40000040, URZ, UP1, !UPT ;  /* 0x40000040060b7890 */ /* 0x000fe40008ffe43f */
[----:B------:R-:W-:Y:S02]  /*a1e0*/  UIADD3.64 UR24, UR8, 0x2, URZ ;  /* 0x0000000208187897 */ /* 0x000fe4000fffe03f */
[----:B------:R-:W-:Y:S02]  /*a1f0*/  UIADD3.64 UR26, UR10, 0x2, URZ ;  /* 0x000000020a1a7897 */ /* 0x000fe4000fffe03f */
[----:B------:R-:W-:Y:S02]  /*a200*/  UIADD3.64 UR14, UR10, 0x4, URZ ;  /* 0x000000040a0e7897 */ /* 0x000fe4000fffe03f */
[----:B------:R-:W-:Y:S01]  /*a210*/  UIADD3.64 UR12, UR8, 0x4, URZ ;  /* 0x00000004080c7897 */ /* 0x000fe2000fffe03f */
[----:B--2---:R-:W-:-:S06]  /*a220*/  WARPGROUP.ARRIVE ;  /* 0x00000000000079c5 */ /* 0x004fcc0000000000 */
[----:B------:R-:W-:Y:S03]  /*a230*/  HGMMA.64x256x8.F32.TF32 R124, gdesc[UR16], R124, gsb0 ;  /* 0x07e00000107c79f0 */ /* 0x000fe6000800287c */
[----:B------:R-:W-:Y:S02]  /*a240*/  WARPGROUP.DEPBAR.LE gsb0, 0x0 ;  /* 0x00008000000079c5 */ /* 0x000fe40000010000 */
[----:B------:R-:W-:-:S15]  /*a250*/  WARPGROUP.ARRIVE ;  /* 0x00000000000079c5 */ /* 0x000fde0000000000 */
[----:B------:R-:W-:-:S08]  /*a260*/  NOP ;  /* 0x0000000000007918 */ /* 0x000fd00000000000 */
        /* <DEDUP_REMOVED lines=10> */
[----:B------:R-:W-:Y:S04]  /*a310*/  STL.64 [R1], R124 ;  /* 0x0000007c01007387 */ /* 0x000fe80000100a00 */
        /* <DEDUP_REMOVED lines=63> */
[----:B-1----:R-:W2:Y:S04]  /*a710*/  LDL.LU.64 R250, [R1+0x528] ;  /* 0x0005280001fa7983 */ /* 0x002ea80000300a00 */
[----:B------:R-:W4:Y:S04]  /*a720*/  LDL.LU.64 R248, [R1+0x520] ;  /* 0x0005200001f87983 */ /* 0x000f280000300a00 */
        /* <DEDUP_REMOVED lines=62> */
[----:B------:R-:W-:-:S02]  /*ab10*/  UIADD3.64 UR18, UR10, 0x7fe, URZ ;  /* 0x000007fe0a127897 */ /* 0x000fc4000fffe03f */
[----:B------:R-:W-:Y:S01]  /*ab20*/  UIADD3.64 UR26, UR10, 0x802, URZ ;  /* 0x000008020a1a7897 */ /* 0x000fe2000fffe03f */
[----:B------:R-:W4:Y:S04]  /*ab30*/  LDL R9, [R1+0x25c] ;  /* 0x00025c0001097983 */ /* 0x000f280000100800 */
[----:B------:R-:W4:Y:S01]  /*ab40*/  LDL R6, [R1+0x294] ;  /* 0x0002940001067983 */ /* 0x000f220000100800 */
[----:B------:R-:W-:Y:S01]  /*ab50*/  UIADD3.64 UR14, UR10, 0x804, URZ ;  /* 0x000008040a0e7897 */ /* 0x000fe2000fffe03f */
[----:B------:R-:W-:Y:S01]  /*ab60*/  ISETP.GE.AND P1, PT, R13, UR20, PT ;  /* 0x000000140d007c0c */ /* 0x000fe2000bf26270 */
[----:B------:R-:W-:Y:S01]  /*ab70*/  UIADD3 UR22, UR22, 0x1, URZ ;  /* 0x0000000116167890 */ /* 0x000fe2000fffe03f */
[----:B------:R-:W1:Y:S01]  /*ab80*/  S2R R10, SR_TID.X ;  /* 0x00000000000a7919 */ /* 0x000e620000002100 */
[----:B---3--:R-:W-:-:S02]  /*ab90*/  ISETP.LE.AND P0, PT, R0, UR4, PT ;  /* 0x0000000400007c0c */ /* 0x008fc4000bf03270 */
[----:B------:R-:W-:Y:S01]  /*aba0*/  SEL R0, RZ, 0x4, P1 ;  /* 0x00000004ff007807 */ /* 0x000fe20000800000 */
[----:B------:R-:W-:Y:S01]  /*abb0*/  UISETP.GT.AND UP0, UPT, UR22, 0x2, UPT ;  /* 0x000000021600788c */ /* 0x000fe2000bf04270 */
[----:B------:R-:W3:Y:S02]  /*abc0*/  LDL R13, [R1+0x24c] ;  /* 0x00024c00010d7983 */ /* 0x000ee40000100800 */
[----:B------:R-:W-:Y:S01]  /*abd0*/  SEL R0, R0, RZ, !P0 ;  /* 0x000000ff00007207 */ /* 0x000fe20004000000 */
[----:B------:R-:W-:-:S03]  /*abe0*/  USEL UR22, UR22, URZ, !UP0 ;  /* 0x0000003f16167287 */ /* 0x000fc6000c000000 */
[----:B------:R-:W-:Y:S01]  /*abf0*/  ISETP.NE.U32.AND P2, PT, R0, RZ, PT ;  /* 0x000000ff0000720c */ /* 0x000fe20003f45070 */
[----:B------:R-:W-:Y:S01]  /*ac00*/  ULEA UR5, UR22, UR7, 0xe ;  /* 0x0000000716057291 */ /* 0x000fe2000f8e703f */
[----:B-1----:R-:W-:-:S04]  /*ac10*/  SHF.R.U32.HI R10, RZ, 0x7, R10 ;  /* 0x00000007ff0a7819 */ /* 0x002fc8000001160a */
[----:B------:R-:W-:-:S04]  /*ac20*/  SGXT.U32 R10, R10, 0x1 ;  /* 0x000000010a0a781a */ /* 0x000fc80000000000 */
[----:B------:R-:W-:-:S04]  /*ac30*/  LOP3.LUT R10, R10, 0x2, RZ, 0xfc, !PT ;  /* 0x000000020a0a7812 */ /* 0x000fc800078efcff */
[----:B------:R-:W-:-:S04]  /*ac40*/  ISETP.GE.AND P1, PT, R10, UR20, PT ;  /* 0x000000140a007c0c */ /* 0x000fc8000bf26270 */
[----:B------:R-:W-:-:S04]  /*ac50*/  SEL R0, RZ, 0x4, P1 ;  /* 0x00000004ff007807 */ /* 0x000fc80000800000 */
[----:B------:R-:W-:-:S04]  /*ac60*/  SEL R0, R0, RZ, !P0 ;  /* 0x000000ff00007207 */ /* 0x000fc80004000000 */
[----:B------:R-:W-:Y:S01]  /*ac70*/  ISETP.NE.U32.AND P1, PT, R0, RZ, PT ;  /* 0x000000ff0000720c */ /* 0x000fe20003f25070 */
[----:B--2---:R-:W-:Y:S01]  /*ac80*/  WARPGROUP.ARRIVE ;  /* 0x00000000000079c5 */ /* 0x004fe20000000000 */
[----:B----4-:R-:W-:-:S05]  /*ac90*/  LEA R10, P3, R9, R8, 0x2 ;  /* 0x00000008090a7211 */ /* 0x010fca00078610ff */
[----:B------:R-:W-:Y:S01]  /*aca0*/  HGMMA.64x256x8.F32.TF32 R24, gdesc[UR16], R24, gsb0 ;  /* 0x07e00000101879f0 */ /* 0x000fe20008002818 */
[----:B------:R-:W-:Y:S01]  /*acb0*/  UIADD3.64 UR18, UR10, 0x800, URZ ;  /* 0x000008000a127897 */ /* 0x000fe2000fffe03f */
[----:B------:R-:W2:Y:S01]  /*acc0*/  LDL R9, [R1+0x2ec] ;  /* 0x0002ec0001097983 */ /* 0x000ea20000100800 */
[----:B------:R-:W-:Y:S01]  /*acd0*/  UMOV UR16, UR8 ;  /* 0x0000000800107c82 */ /* 0x000fe20008000000 */
[----:B------:R-:W-:Y:S01]  /*ace0*/  UMOV UR17, UR9 ;  /* 0x0000000900117c82 */ /* 0x000fe20008000000 */
[----:B------:R-:W-:Y:S02]  /*acf0*/  IMAD.X R11, R7, 0x1, R6, P3 ;  /* 0x00000001070b7824 */ /* 0x000fe400018e0606 */
[----:B------:R-:W4:Y:S01]  /*ad00*/  LDL R6, [R1+0x288] ;  /* 0x0002880001067983 */ /* 0x000f220000100800 */
[----:B------:R-:W-:Y:S02]  /*ad10*/  WARPGROUP.DEPBAR.LE gsb0, 0x0 ;  /* 0x00008000000079c5 */ /* 0x000fe40000010000 */
[----:B------:R-:W-:-:S15]  /*ad20*/  WARPGROUP.ARRIVE ;  /* 0x00000000000079c5 */ /* 0x000fde0000000000 */
[----:B------:R-:W-:-:S03]  /*ad30*/  NOP ;  /* 0x0000000000007918 */ /* 0x000fc60000000000 */
[----:B------:R-:W-:Y:S03]  /*ad40*/  HGMMA.64x256x8.F32.TF32 R24, gdesc[UR16], R24, gsb0 ;  /* 0x07e00000101879f0 */ /* 0x000fe60008002818 */
[----:B------:R-:W-:Y:S02]  /*ad50*/  WARPGROUP.DEPBAR.LE gsb0, 0x0 ;  /* 0x00008000000079c5 */ /* 0x000fe40000010000 */
[----:B------:R-:W-:-:S15]  /*ad60*/  WARPGROUP.ARRIVE ;  /* 0x00000000000079c5 */ /* 0x000fde0000000000 */
[----:B------:R-:W-:-:S08]  /*ad70*/  NOP ;  /* 0x0000000000007918 */ /* 0x000fd00000000000 */
[----:B------:R-:W-:Y:S01]  /*ad80*/  HGMMA.64x256x8.F32.TF32 R24, gdesc[UR24], R24, gsb0 ;  /* 0x07e00000181879f0 */ /* 0x000fe20008002818 */
[----:B------:R-:W-:Y:S01]  /*ad90*/  VIADD R0, R12, UR5 ;  /* 0x000000050c007c36 */ /* 0x000fe20008000000 */
[----:B------:R1:W-:Y:S04]  /*ada0*/  STL [R1+0x2f4], R12 ;  /* 0x0002f40c01007387 */ /* 0x0003e80000100800 */
[----:B-1----:R-:W3:Y:S01]  /*adb0*/  LDL R12, [R1+0x28c] ;  /* 0x00028c00010c7983 */ /* 0x002ee20000100800 */
[----:B------:R-:W-:Y:S02]  /*adc0*/  WARPGROUP.DEPBAR.LE gsb0, 0x0 ;  /* 0x00008000000079c5 */ /* 0x000fe40000010000 */
[----:B------:R-:W-:-:S15]  /*add0*/  WARPGROUP.ARRIVE ;  /* 0x00000000000079c5 */ /* 0x000fde0000000000 */
[----:B------:R-:W-:-:S04]  /*ade0*/  NOP ;  /* 0x0000000000007918 */ /* 0x000fc80000000000 */
[----:B------:R-:W-:Y:S03]  /*adf0*/  HGMMA.64x256x8.F32.TF32 R24, gdesc[UR12], R24, gsb0 ;  /* 0x07e000000c1879f0 */ /* 0x000fe60008002818 */
[----:B------:R-:W-:Y:S02]  /*ae00*/  WARPGROUP.DEPBAR.LE gsb0, 0x0 ;  /* 0x00008000000079c5 */ /* 0x000fe40000010000 */
[----:B------:R-:W-:Y:S04]  /*ae10*/  STL [R1+0x328], R139 ;  /* 0x0003288b01007387 */ /* 0x000fe80000100800 */
[----:B------:R1:W-:Y:S01]  /*ae20*/  STL [R1+0x324], R140 ;  /* 0x0003248c01007387 */ /* 0x0003e20000100800 */
[----:B------:R-:W-:Y:S06]  /*ae30*/  BAR.SYNC.DEFER_BLOCKING 0x0 ;  /* 0x0000000000007b1d */ /* 0x000fec0000010000 */
[----:B-1----:R-:W2:Y:S04]  /*ae40*/  LDL R140, [R1+0x290] ;  /* 0x00029000018c7983 */ /* 0x002ea80000100800 */
[----:B------:R1:W-:Y:S04]  /*ae50*/  STL [R1+0x320], R141 ;  /* 0x0003208d01007387 */ /* 0x0003e80000100800 */
[----:B-1----:R-:W4:Y:S04]  /*ae60*/  LDL R141, [R1+0x254] ;  /* 0x00025400018d7983 */ /* 0x002f280000100800 */
[----:B------:R-:W-:Y:S04]  /*ae70*/  STL [R1+0x31c], R142 ;  /* 0x00031c8e01007387 */ /* 0x000fe80000100800 */
[----:B------:R-:W-:Y:S04]  /*ae80*/  STL [R1+0x318], R143 ;  /* 0x0003188f01007387 */ /* 0x000fe80000100800 */
[----:B------:R1:W-:Y:S01]  /*ae90*/  STL [R1+0x314], R144 ;  /* 0x0003149001007387 */ /* 0x0003e20000100800 */
[----:B------:R-:W1:Y:S03]  /*aea0*/  S2R R139, SR_TID.X ;  /* 0x00000000008b7919 */ /* 0x000e660000002100 */
[----:B------:R-:W-:Y:S01]  /*aeb0*/  @!PT LDS RZ, [RZ] ;  /* 0x00000000fffff984 */ /* 0x000fe20000000800 */
[----:B------:R-:W-:Y:S01]  /*aec0*/  @!PT LDS RZ, [RZ] ;  /* 0x00000000fffff984 */ /* 0x000fe20000000800 */
[----:B------:R-:W-:Y:S01]  /*aed0*/  @!PT LDS RZ, [RZ] ;  /* 0x00000000fffff984 */ /* 0x000fe20000000800 */
[----:B------:R4:W-:Y:S04]  /*aee0*/  LDGSTS.E [R0+0x30000], desc[UR28][R10.64], P2 ;  /* 0x300000000a007fae */ /* 0x0009e8000912185c */
[----:B-1----:R-:W3:Y:S01]  /*aef0*/  LDL R144, [R1+0x250] ;  /* 0x0002500001907983 */ /* 0x002ee20000100800 */
[----:B------:R-:W-:-:S04]  /*af00*/  SHF.R.U32.HI R139, RZ, 0x7, R139 ;  /* 0x00000007ff8b7819 */ /* 0x000fc8000001168b */
[----:B------:R-:W-:-:S04]  /*af10*/  SGXT.U32 R139, R139, 0x1 ;  /* 0x000000018b8b781a */ /* 0x000fc80000000000 */
[----:B------:R-:W-:Y:S01]  /*af20*/  LOP3.LUT R139, R139, 0x4, RZ, 0xfc, !PT ;  /* 0x000000048b8b7812 */ /* 0x000fe200078efcff */
[----:B------:R-:W-:Y:S04]  /*af30*/  STL [R1+0x310], R145 ;  /* 0x0003109101007387 */ /* 0x000fe80000100800 */
[----:B------:R-:W-:Y:S04]  /*af40*/  STL [R1+0x30c], R146 ;  /* 0x00030c9201007387 */ /* 0x000fe80000100800 */
[----:B------:R-:W-:Y:S04]  /*af50*/  STL [R1+0x308], R147 ;  /* 0x0003089301007387 */ /* 0x000fe80000100800 */
[----:B------:R1:W-:Y:S04]  /*af60*/  STL [R1+0x304], R148 ;  /* 0x0003049401007387 */ /* 0x0003e80000100800 */
[----:B------:R-:W-:Y:S04]  /*af70*/  STL [R1+0x300], R149 ;  /* 0x0003009501007387 */ /* 0x000fe80000100800 */
[----:B------:R-:W-:Y:S04]  /*af80*/  STL [R1+0x2fc], R150 ;  /* 0x0002fc9601007387 */ /* 0x000fe80000100800 */
[----:B------:R1:W-:Y:S04]  /*af90*/  STL [R1+0x2f8], R151 ;  /* 0x0002f89701007387 */ /* 0x0003e80000100800 */
[----:B------:R-:W3:Y:S04]  /*afa0*/  LDL R143, [R1+0x258] ;  /* 0x00025800018f7983 */ /* 0x000ee80000100800 */
[----:B------:R-:W3:Y:S01]  /*afb0*/  LDL R142, [R1+0x284] ;  /* 0x00028400018e7983 */ /* 0x000ee20000100800 */
[----:B----4-:R-:W-:-:S03]  /*afc0*/  LEA R10, P2, R141, R8, 0x2 ;  /* 0x000000088d0a7211 */ /* 0x010fc600078410ff */
[----:B------:R-:W4:Y:S02]  /*afd0*/  LDL R141, [R1+0x2e8] ;  /* 0x0002e800018d7983 */ /* 0x000f240000100800 */
[----:B--2---:R-:W-:Y:S02]  /*afe0*/  IMAD.X R11, R7, 0x1, R140, P2 ;  /* 0x00000001070b7824 */ /* 0x004fe400010e068c */
[----:B------:R-:W2:Y:S04]  /*aff0*/  LDL R140, [R1+0x27c] ;  /* 0x00027c00018c7983 */ /* 0x000ea80000100800 */
[----:B------:R1:W-:Y:S01]  /*b000*/  LDGSTS.E [R0+0x30008], desc[UR28][R10.64], P1 ;  /* 0x300080000a007fae */ /* 0x0003e2000892185c */
[----:B------:R-:W-:Y:S02]  /*b010*/  ISETP.GE.AND P1, PT, R139, UR20, PT ;  /* 0x000000148b007c0c */ /* 0x000fe4000bf26270 */
[----:B------:R-:W3:Y:S02]  /*b020*/  S2R R139, SR_TID.X ;  /* 0x00000000008b7919 */ /* 0x000ee40000002100 */
[----:B-1----:R-:W-:-:S04]  /*b030*/  SEL R0, RZ, 0x4, P1 ;  /* 0x00000004ff007807 */ /* 0x002fc80000800000 */
[----:B------:R-:W-:-:S04]  /*b040*/  SEL R0, R0, RZ, !P0 ;  /* 0x000000ff00007207 */ /* 0x000fc80004000000 */
[----:B------:R-:W-:Y:S02]  /*b050*/  ISETP.NE.U32.AND P2, PT, R0, RZ, PT ;  /* 0x000000ff0000720c */ /* 0x000fe40003f45070 */
[----:B---3--:R-:W-:-:S04]  /*b060*/  SHF.R.U32.HI R139, RZ, 0x7, R139 ;  /* 0x00000007ff8b7819 */ /* 0x008fc8000001168b */
[----:B------:R-:W-:-:S04]  /*b070*/  SGXT.U32 R139, R139, 0x1 ;  /* 0x000000018b8b781a */ /* 0x000fc80000000000 */
[----:B------:R-:W-:-:S04]  /*b080*/  LOP3.LUT R139, R139, 0x6, RZ, 0xfc, !PT ;  /* 0x000000068b8b7812 */ /* 0x000fc800078efcff */
[----:B------:R-:W-:Y:S02]  /*b090*/  ISETP.GE.AND P1, PT, R139, UR20, PT ;  /* 0x000000148b007c0c */ /* 0x000fe4000bf26270 */
[----:B------:R-:W-:Y:S01]  /*b0a0*/  LEA R10, P3, R144, R8, 0x2 ;  /* 0x00000008900a7211 */ /* 0x000fe200078610ff */
[----:B------:R-:W3:Y:S01]  /*b0b0*/  LDL R139, [R1+0x2b4] ;  /* 0x0002b400018b7983 */ /* 0x000ee20000100800 */
[----:B------:R-:W-:-:S03]  /*b0c0*/  SEL R0, RZ, 0x4, P1 ;  /* 0x00000004ff007807 */ /* 0x000fc60000800000 */
[----:B------:R-:W3:Y:S01]  /*b0d0*/  LDL R144, [R1+0x2ac] ;  /* 0x0002ac0001907983 */ /* 0x000ee20000100800 */
[----:B------:R-:W-:-:S04]  /*b0e0*/  SEL R0, R0, RZ, !P0 ;  /* 0x000000ff00007207 */ /* 0x000fc80004000000 */
[----:B------:R-:W-:Y:S01]  /*b0f0*/  ISETP.NE.U32.AND P1, PT, R0, RZ, PT ;  /* 0x000000ff0000720c */ /* 0x000fe20003f25070 */
[----:B------:R-:W-:Y:S02]  /*b100*/  VIADD R0, R9, UR5 ;  /* 0x0000000509007c36 */ /* 0x000fe40008000000 */
[----:B------:R-:W1:Y:S01]  /*b110*/  S2R R9, SR_TID.X ;  /* 0x0000000000097919 */ /* 0x000e620000002100 */
[----:B------:R-:W-:Y:S02]  /*b120*/  IMAD.X R11, R7, 0x1, R12, P3 ;  /* 0x00000001070b7824 */ /* 0x000fe400018e060c */
[----:B------:R-:W3:Y:S04]  /*b130*/  LDL R12, [R1+0x2b0] ;  /* 0x0002b000010c7983 */ /* 0x000ee80000100800 */
[----:B------:R1:W-:Y:S02]  /*b140*/  LDGSTS.E [R0+0x30000], desc[UR28][R10.64], P2 ;  /* 0x300000000a007fae */ /* 0x0003e4000912185c */
[----:B-1----:R-:W-:-:S02]  /*b150*/  LEA R10, P2, R13, R8, 0x2 ;  /* 0x000000080d0a7211 */ /* 0x002fc400078410ff */
[----:B------:R-:W3:Y:S03]  /*b160*/  LDL R13, [R1+0x278] ;  /* 0x00027800010d7983 */ /* 0x000ee60000100800 */
[----:B------:R-:W-:-:S05]  /*b170*/  IMAD.X R11, R7, 0x1, R6, P2 ;  /* 0x00000001070b7824 */ /* 0x000fca00010e0606 */
[----:B------:R1:W-:Y:S01]  /*b180*/  LDGSTS.E [R0+0x30008], desc[UR28][R10.64], P1 ;  /* 0x300080000a007fae */ /* 0x0003e2000892185c */
[----:B------:R-:W-:-:S04]  /*b190*/  SHF.R.U32.HI R6, RZ, 0x7, R9 ;  /* 0x00000007ff067819 */ /* 0x000fc80000011609 */
[----:B------:R-:W-:-:S04]  /*b1a0*/  SGXT.U32 R6, R6, 0x1 ;  /* 0x000000010606781a */ /* 0x000fc80000000000 */
[----:B------:R-:W-:-:S04]  /*b1b0*/  LOP3.LUT R6, R6, 0x8, RZ, 0xfc, !PT ;  /* 0x0000000806067812 */ /* 0x000fc800078efcff */
[----:B------:R-:W-:Y:S02]  /*b1c0*/  ISETP.GE.AND P1, PT, R6, UR20, PT ;  /* 0x0000001406007c0c */ /* 0x000fe4000bf26270 */
[----:B------:R-:W3:Y:S01]  /*b1d0*/  LDL R6, [R1+0x2e4] ;  /* 0x0002e40001067983 */ /* 0x000ee20000100800 */
[----:B------:R-:W1:Y:S02]  /*b1e0*/  S2R R9, SR_TID.X ;  /* 0x0000000000097919 */ /* 0x000e640000002100 */
[----:B-1----:R-:W-:Y:S02]  /*b1f0*/  SEL R0, RZ, 0x4, P1 ;  /* 0x00000004ff007807 */ /* 0x002fe40000800000 */
[----:B------:R-:W-:-:S04]  /*b200*/  SHF.R.U32.HI R9, RZ, 0x7, R9 ;  /* 0x00000007ff097819 */ /* 0x000fc80000011609 */
[----:B------:R-:W-:-:S04]  /*b210*/  SGXT.U32 R9, R9, 0x1 ;  /* 0x000000010909781a */ /* 0x000fc80000000000 */
[----:B------:R-:W-:-:S04]  /*b220*/  LOP3.LUT R9, R9, 0xa, RZ, 0xfc, !PT ;  /* 0x0000000a09097812 */ /* 0x000fc800078efcff */
[----:B------:R-:W-:Y:S02]  /*b230*/  ISETP.GE.AND P1, PT, R9, UR20, PT ;  /* 0x0000001409007c0c */ /* 0x000fe4000bf26270 */
[----:B------:R-:W3:Y:S01]  /*b240*/  LDL R9, [R1+0x274] ;  /* 0x0002740001097983 */ /* 0x000ee20000100800 */
[----:B------:R-:W-:-:S04]  /*b250*/  SEL R0, R0, RZ, !P0 ;  /* 0x000000ff00007207 */ /* 0x000fc80004000000 */
[----:B------:R-:W-:Y:S02]  /*b260*/  ISETP.NE.U32.AND P2, PT, R0, RZ, PT ;  /* 0x000000ff0000720c */ /* 0x000fe40003f45070 */
[----:B------:R-:W-:Y:S02]  /*b270*/  SEL R0, RZ, 0x4, P1 ;  /* 0x00000004ff007807 */ /* 0x000fe40000800000 */
[----:B------:R-:W-:Y:S02]  /*b280*/  LEA R10, P3, R143, R8, 0x2 ;  /* 0x000000088f0a7211 */ /* 0x000fe400078610ff */
[----:B------:R-:W-:-:S03]  /*b290*/  SEL R0, R0, RZ, !P0 ;  /* 0x000000ff00007207 */ /* 0x000fc60004000000 */
[----:B------:R-:W-:Y:S01]  /*b2a0*/  IMAD.X R11, R7, 0x1, R142, P3 ;  /* 0x00000001070b7824 */ /* 0x000fe200018e068e */
[----:B------:R-:W-:Y:S01]  /*b2b0*/  ISETP.NE.U32.AND P1, PT, R0, RZ, PT ;  /* 0x000000ff0000720c */ /* 0x000fe20003f25070 */
[----:B------:R-:W3:Y:S01]  /*b2c0*/  LDL R142, [R1+0x270] ;  /* 0x00027000018e7983 */ /* 0x000ee20000100800 */
[----:B----4-:R-:W-:-:S03]  /*b2d0*/  VIADD R0, R141, UR5 ;  /* 0x000000058d007c36 */ /* 0x010fc60008000000 */
[----:B------:R-:W4:Y:S04]  /*b2e0*/  LDL R141, [R1+0x2a8] ;  /* 0x0002a800018d7983 */ /* 0x000f280000100800 */
[----:B------:R2:W-:Y:S02]  /*b2f0*/  LDGSTS.E [R0+0x30000], desc[UR28][R10.64], P2 ;  /* 0x300000000a007fae */ /* 0x0005e4000912185c */
[----:B--2---:R-:W-:Y:S02]  /*b300*/  IADD3 R10, P2, R140, R8, RZ ;  /* 0x000000088c0a7210 */ /* 0x004fe40007f5e0ff */
[----:B------:R-:W1:Y:S02]  /*b310*/  S2R R140, SR_TID.X ;  /* 0x00000000008c7919 */ /* 0x000e640000002100 */
[----:B-1----:R-:W-:-:S04]  /*b320*/  SHF.R.U32.HI R143, RZ, 0x7, R140 ;  /* 0x00000007ff8f7819 */ /* 0x002fc8000001168c */
[----:B------:R-:W-:Y:S01]  /*b330*/  SGXT.U32 R143, R143, 0x1 ;  /* 0x000000018f8f781a */ /* 0x000fe20000000000 */
[----:B---3--:R-:W-:-:S03]  /*b340*/  IMAD.X R11, R7, 0x1, R139, P2 ;  /* 0x00000001070b7824 */ /* 0x008fc600010e068b */
[----:B------:R-:W-:Y:S01]  /*b350*/  LOP3.LUT R143, R143, 0xc, RZ, 0xfc, !PT ;  /* 0x0000000c8f8f7812 */ /* 0x000fe200078efcff */
[----:B------:R-:W2:Y:S01]  /*b360*/  LDL R139, [R1+0x2e0] ;  /* 0x0002e000018b7983 */ /* 0x000ea20000100800 */
[----:B------:R-:W-:-:S03]  /*b370*/  SHF.R.U32.HI R140, RZ, 0x7, R140 ;  /* 0x00000007ff8c7819 */ /* 0x000fc6000001168c */
[----:B------:R1:W-:Y:S01]  /*b380*/  LDGSTS.E [R0+0x30008], desc[UR28][R10.64], P1 ;  /* 0x300080000a007fae */ /* 0x0003e2000892185c */
[----:B------:R-:W-:Y:S02]  /*b390*/  ISETP.GE.AND P1, PT, R143, UR20, PT ;  /* 0x000000148f007c0c */ /* 0x000fe4000bf26270 */
[----:B------:R-:W-:-:S04]  /*b3a0*/  SGXT.U32 R140, R140, 0x1 ;  /* 0x000000018c8c781a */ /* 0x000fc80000000000 */
[----:B------:R-:W-:Y:S02]  /*b3b0*/  LOP3.LUT R140, R140, 0xe, RZ, 0xfc, !PT ;  /* 0x0000000e8c8c7812 */ /* 0x000fe400078efcff */
[----:B-1----:R-:W-:Y:S02]  /*b3c0*/  SEL R0, RZ, 0x4, P1 ;  /* 0x00000004ff007807 */ /* 0x002fe40000800000 */
[----:B------:R-:W-:Y:S02]  /*b3d0*/  ISETP.GE.AND P1, PT, R140, UR20, PT ;  /* 0x000000148c007c0c */ /* 0x000fe4000bf26270 */
[----:B------:R-:W-:Y:S01]  /*b3e0*/  SEL R0, R0, RZ, !P0 ;  /* 0x000000ff00007207 */ /* 0x000fe20004000000 */
[----:B------:R-:W3:Y:S03]  /*b3f0*/  LDL R140, [R1+0x26c] ;  /* 0x00026c00018c7983 */ /* 0x000ee60000100800 */
[----:B------:R-:W-:-:S02]  /*b400*/  ISETP.NE.U32.AND P2, PT, R0, RZ, PT ;  /* 0x000000ff0000720c */ /* 0x000fc40003f45070 */
[----:B------:R-:W-:-:S04]  /*b410*/  SEL R0, RZ, 0x4, P1 ;  /* 0x00000004ff007807 */ /* 0x000fc80000800000 */
[----:B------:R-:W-:-:S04]  /*b420*/  SEL R0, R0, RZ, !P0 ;  /* 0x000000ff00007207 */ /* 0x000fc80004000000 */
[----:B------:R-:W-:Y:S01]  /*b430*/  ISETP.NE.U32.AND P1, PT, R0, RZ, PT ;  /* 0x000000ff0000720c */ /* 0x000fe20003f25070 */
[----:B------:R-:W-:Y:S02]  /*b440*/  VIADD R0, R6, UR5 ;  /* 0x0000000506007c36 */ /* 0x000fe40008000000 */
[----:B------:R-:W3:Y:S01]  /*b450*/  LDL R6, [R1+0x2a4] ;  /* 0x0002a40001067983 */ /* 0x000ee20000100800 */
[----:B------:R-:W-:-:S03]  /*b460*/  IADD3 R10, P3, R13, R8, RZ ;  /* 0x000000080d0a7210 */ /* 0x000fc60007f7e0ff */
[----:B------:R-:W3:Y:S02]  /*b470*/  LDL R13, [R1+0x268] ;  /* 0x00026800010d7983 */ /* 0x000ee40000100800 */
[----:B------:R-:W-:Y:S02]  /*b480*/  IMAD.X R11, R7, 0x1, R12, P3 ;  /* 0x00000001070b7824 */ /* 0x000fe400018e060c */
[----:B------:R-:W3:Y:S04]  /*b490*/  LDL R12, [R1+0x2a0] ;  /* 0x0002a000010c7983 */ /* 0x000ee80000100800 */
[----:B------:R1:W-:Y:S02]  /*b4a0*/  LDGSTS.E [R0+0x30000], desc[UR28][R10.64], P2 ;  /* 0x300000000a007fae */ /* 0x0003e4000912185c */
[----:B-1----:R-:W-:-:S02]  /*b4b0*/  IADD3 R10, P2, R9, R8, RZ ;  /* 0x00000008090a7210 */ /* 0x002fc40007f5e0ff */
[----:B------:R-:W3:Y:S01]  /*b4c0*/  LDL R9, [R1+0x2dc] ;  /* 0x0002dc0001097983 */ /* 0x000ee20000100800 */
[----:B------:R-:W1:Y:S02]  /*b4d0*/  S2R R143, SR_TID.X ;  /* 0x00000000008f7919 */ /* 0x000e640000002100 */
[----:B------:R-:W-:-:S05]  /*b4e0*/  IMAD.X R11, R7, 0x1, R144, P2 ;  /* 0x00000001070b7824 */ /* 0x000fca00010e0690 */
[----:B------:R1:W-:Y:S02]  /*b4f0*/  LDGSTS.E [R0+0x30008], desc[UR28][R10.64], P1 ;  /* 0x300080000a007fae */ /* 0x0003e4000892185c */
[--C-:B-1----:R-:W-:Y:S02]  /*b500*/  SHF.R.U32.HI R144, RZ, 0x7, R143.reuse ;  /* 0x00000007ff907819 */ /* 0x102fe4000001168f */
[----:B------:R-:W-:Y:S02]  /*b510*/  SHF.R.U32.HI R143, RZ, 0x7, R143 ;  /* 0x00000007ff8f7819 */ /* 0x000fe4000001168f */
[----:B------:R-:W-:Y:S02]  /*b520*/  SGXT.U32 R144, R144, 0x1 ;  /* 0x000000019090781a */ /* 0x000fe40000000000 */
[----:B------:R-:W-:Y:S02]  /*b530*/  SGXT.U32 R143, R143, 0x1 ;  /* 0x000000018f8f781a */ /* 0x000fe40000000000 */
[----:B------:R-:W-:-:S02]  /*b540*/  LOP3.LUT R144, R144, 0x10, RZ, 0xfc, !PT ;  /* 0x0000001090907812 */ /* 0x000fc400078efcff */
[----:B------:R-:W-:Y:S02]  /*b550*/  LOP3.LUT R143, R143, 0x12, RZ, 0xfc, !PT ;  /* 0x000000128f8f7812 */ /* 0x000fe400078efcff */
[----:B------:R-:W-:Y:S02]  /*b560*/  ISETP.GE.AND P1, PT, R144, UR20, PT ;  /* 0x0000001490007c0c */ /* 0x000fe4000bf26270 */
[----:B------:R-:W-:Y:S02]  /*b570*/  IADD3 R10, P3, R142, R8, RZ ;  /* 0x000000088e0a7210 */ /* 0x000fe40007f7e0ff */
[----:B------:R-:W-:Y:S01]  /*b580*/  SEL R0, RZ, 0x4, P1 ;  /* 0x00000004ff007807 */ /* 0x000fe20000800000 */
[----:B------:R-:W3:Y:S01]  /*b590*/  LDL R142, [R1+0x2d8] ;  /* 0x0002d800018e7983 */ /* 0x000ee20000100800 */
[----:B------:R-:W-:-:S03]  /*b5a0*/  ISETP.GE.AND P1, PT, R143, UR20, PT ;  /* 0x000000148f007c0c */ /* 0x000fc6000bf26270 */
[----:B------:R-:W3:Y:S01]  /*b5b0*/  LDL R143, [R1+0x264] ;  /* 0x00026400018f7983 */ /* 0x000ee20000100800 */
[----:B------:R-:W-:-:S04]  /*b5c0*/  SEL R0, R0, RZ, !P0 ;  /* 0x000000ff00007207 */ /* 0x000fc80004000000 */
[----:B------:R-:W-:Y:S02]  /*b5d0*/  ISETP.NE.U32.AND P2, PT, R0, RZ, PT ;  /* 0x000000ff0000720c */ /* 0x000fe40003f45070 */
[----:B------:R-:W-:-:S04]  /*b5e0*/  SEL R0, RZ, 0x4, P1 ;  /* 0x00000004ff007807 */ /* 0x000fc80000800000 */
[----:B------:R-:W-:-:S04]  /*b5f0*/  SEL R0, R0, RZ, !P0 ;  /* 0x000000ff00007207 */ /* 0x000fc80004000000 */
[----:B------:R-:W-:Y:S01]  /*b600*/  ISETP.NE.U32.AND P1, PT, R0, RZ, PT ;  /* 0x000000ff0000720c */ /* 0x000fe20003f25070 */
[----:B----4-:R-:W-:Y:S02]  /*b610*/  IMAD.X R11, R7, 0x1, R141, P3 ;  /* 0x00000001070b7824 */ /* 0x010fe400018e068d */
[----:B------:R-:W4:Y:S01]  /*b620*/  LDL R141, [R1+0x29c] ;  /* 0x00029c00018d7983 */ /* 0x000f220000100800 */
[----:B--2---:R-:W-:-:S05]  /*b630*/  VIADD R0, R139, UR5 ;  /* 0x000000058b007c36 */ /* 0x004fca0008000000 */
[----:B------:R3:W-:Y:S02]  /*b640*/  LDGSTS.E [R0+0x30000], desc[UR28][R10.64], P2 ;  /* 0x300000000a007fae */ /* 0x0007e4000912185c */
[----:B---3--:R-:W-:Y:S01]  /*b650*/  IADD3 R10, P2, R140, R8, RZ ;  /* 0x000000088c0a7210 */ /* 0x008fe20007f5e0ff */
[----:B------:R-:W1:Y:S01]  /*b660*/  S2R R139, SR_TID.X ;  /* 0x00000000008b7919 */ /* 0x000e620000002100 */
[----:B------:R-:W2:Y:S03]  /*b670*/  LDL R140, [R1+0x2b8] ;  /* 0x0002b800018c7983 */ /* 0x000ea60000100800 */
[----:B------:R-:W-:Y:S02]  /*b680*/  IMAD.X R11, R7, 0x1, R6, P2 ;  /* 0x00000001070b7824 */ /* 0x000fe400010e0606 */
[----:B------:R-:W3:Y:S04]  /*b690*/  LDL R6, [R1+0x298] ;  /* 0x0002980001067983 */ /* 0x000ee80000100800 */
[----:B------:R1:W-:Y:S02]  /*b6a0*/  LDGSTS.E [R0+0x30008], desc[UR28][R10.64], P1 ;  /* 0x300080000a007fae */ /* 0x0003e4000892185c */
[----:B-1----:R-:W-:-:S02]  /*b6b0*/  SHF.R.U32.HI R139, RZ, 0x7, R139 ;  /* 0x00000007ff8b7819 */ /* 0x002fc4000001168b */
[----:B------:R-:W-:Y:S02]  /*b6c0*/  IADD3 R10, P2, R13, R8, RZ ;  /* 0x000000080d0a7210 */ /* 0x000fe40007f5e0ff */
[----:B------:R-:W-:Y:S01]  /*b6d0*/  SGXT.U32 R139, R139, 0x1 ;  /* 0x000000018b8b781a */ /* 0x000fe20000000000 */
[----:B------:R-:W2:Y:S02]  /*b6e0*/  LDL R13, [R1+0x2bc] ;  /* 0x0002bc00010d7983 */ /* 0x000ea40000100800 */
[----:B------:R-:W-:Y:S02]  /*b6f0*/  IMAD.X R11, R7, 0x1, R12, P2 ;  /* 0x00000001070b7824 */ /* 0x000fe400010e060c */
[----:B------:R-:W1:Y:S01]  /*b700*/  S2R R12, SR_TID.X ;  /* 0x00000000000c7919 */ /* 0x000e620000002100 */
[----:B------:R-:W-:-:S04]  /*b710*/  LOP3.LUT R139, R139, 0x14, RZ, 0xfc, !PT ;  /* 0x000000148b8b7812 */ /* 0x000fc800078efcff */
[----:B------:R-:W-:Y:S02]  /*b720*/  ISETP.GE.AND P1, PT, R139, UR20, PT ;  /* 0x000000148b007c0c */ /* 0x000fe4000bf26270 */
[----:B------:R-:W2:Y:S02]  /*b730*/  LDL R139, [R1+0x2d4] ;  /* 0x0002d400018b7983 */ /* 0x000ea40000100800 */
[----:B------:R-:W-:-:S04]  /*b740*/  SEL R0, RZ, 0x4, P1 ;  /* 0x00000004ff007807 */ /* 0x000fc80000800000 */
[----:B------:R-:W-:-:S04]  /*b750*/  SEL R0, R0, RZ, !P0 ;  /* 0x000000ff00007207 */ /* 0x000fc80004000000 */
[----:B------:R-:W-:Y:S01]  /*b760*/  ISETP.NE.U32.AND P1, PT, R0, RZ, PT ;  /* 0x000000ff0000720c */ /* 0x000fe20003f25070 */
[----:B------:R-:W-:-:S12]  /*b770*/  VIADD R0, R9, UR5 ;  /* 0x0000000509007c36 */ /* 0x000fd80008000000 */
[----:B------:R1:W-:Y:S02]  /*b780*/  LDGSTS.E [R0+0x30000], desc[UR28][R10.64], P1 ;  /* 0x300000000a007fae */ /* 0x0003e4000892185c */
[--C-:B-1----:R-:W-:Y:S02]  /*b790*/  SHF.R.U32.HI R9, RZ, 0x7, R12.reuse ;  /* 0x00000007ff097819 */ /* 0x102fe4000001160c */
[----:B------:R-:W-:Y:S02]  /*b7a0*/  SHF.R.U32.HI R12, RZ, 0x7, R12 ;  /* 0x00000007ff0c7819 */ /* 0x000fe4000001160c */
[----:B------:R-:W-:Y:S02]  /*b7b0*/  SGXT.U32 R9, R9, 0x1 ;  /* 0x000000010909781a */ /* 0x000fe40000000000 */
[----:B------:R-:W-:Y:S02]  /*b7c0*/  SGXT.U32 R12, R12, 0x1 ;  /* 0x000000010c0c781a */ /* 0x000fe40000000000 */
[----:B------:R-:W-:-:S02]  /*b7d0*/  LOP3.LUT R9, R9, 0x16, RZ, 0xfc, !PT ;  /* 0x0000001609097812 */ /* 0x000fc400078efcff */
[----:B------:R-:W-:Y:S02]  /*b7e0*/  LOP3.LUT R12, R12, 0x18, RZ, 0xfc, !PT ;  /* 0x000000180c0c7812 */ /* 0x000fe400078efcff */
[----:B------:R-:W-:-:S04]  /*b7f0*/  ISETP.GE.AND P1, PT, R9, UR20, PT ;  /* 0x0000001409007c0c */ /* 0x000fc8000bf26270 */
[----:B------:R-:W-:Y:S02]  /*b800*/  SEL R9, RZ, 0x4, P1 ;  /* 0x00000004ff097807 */ /* 0x000fe40000800000 */
[----:B------:R-:W-:Y:S02]  /*b810*/  ISETP.GE.AND P1, PT, R12, UR20, PT ;  /* 0x000000140c007c0c */ /* 0x000fe4000bf26270 */
[----:B------:R-:W2:Y:S01]  /*b820*/  LDL R12, [R1+0x2c0] ;  /* 0x0002c000010c7983 */ /* 0x000ea20000100800 */
[----:B------:R-:W-:-:S03]  /*b830*/  SEL R9, R9, RZ, !P0 ;  /* 0x000000ff09097207 */ /* 0x000fc60004000000 */
[----:B------:R-:W2:Y:S01]  /*b840*/  LDL.LU R148, [R1+0x240] ;  /* 0x0002400001947983 */ /* 0x000ea20000300800 */
[----:B------:R-:W-:Y:S02]  /*b850*/  ISETP.NE.U32.AND P2, PT, R9, RZ, PT ;  /* 0x000000ff0900720c */ /* 0x000fe40003f45070 */
[----:B------:R-:W-:Y:S02]  /*b860*/  SEL R9, RZ, 0x4, P1 ;  /* 0x00000004ff097807 */ /* 0x000fe40000800000 */
[----:B------:R-:W-:Y:S02]  /*b870*/  IADD3 R10, P3, R143, R8, RZ ;  /* 0x000000088f0a7210 */ /* 0x000fe40007f7e0ff */
[----:B------:R-:W-:-:S04]  /*b880*/  SEL R9, R9, RZ, !P0 ;  /* 0x000000ff09097207 */ /* 0x000fc80004000000 */
[----:B------:R-:W-:Y:S01]  /*b890*/  ISETP.NE.U32.AND P1, PT, R9, RZ, PT ;  /* 0x000000ff0900720c */ /* 0x000fe20003f25070 */
[----:B------:R-:W-:Y:S02]  /*b8a0*/  IMAD.MOV.U32 R9, RZ, RZ, R7 ;  /* 0x000000ffff097224 */ /* 0x000fe400078e0007 */
[----:B----4-:R-:W-:Y:S02]  /*b8b0*/  IMAD.X R11, R7, 0x1, R141, P3 ;  /* 0x00000001070b7824 */ /* 0x010fe400018e068d */
[----:B------:R-:W1:Y:S03]  /*b8c0*/  S2R R141, SR_TID.X ;  /* 0x00000000008d7919 */ /* 0x000e660000002100 */
[----:B------:R4:W-:Y:S02]  /*b8d0*/  LDGSTS.E [R0+0x30008], desc[UR28][R10.64], P2 ;  /* 0x300080000a007fae */ /* 0x0009e4000912185c */
[----:B----4-:R-:W-:Y:S01]  /*b8e0*/  VIADD R0, R142, UR5 ;  /* 0x000000058e007c36 */ /* 0x010fe20008000000 */
[----:B-1----:R-:W-:-:S04]  /*b8f0*/  SHF.R.U32.HI R141, RZ, 0x7, R141 ;  /* 0x00000007ff8d7819 */ /* 0x002fc8000001168d */
[----:B------:R-:W-:-:S04]  /*b900*/  SGXT.U32 R141, R141, 0x1 ;  /* 0x000000018d8d781a */ /* 0x000fc80000000000 */
[----:B------:R-:W-:Y:S01]  /*b910*/  LOP3.LUT R141, R141, 0x1a, RZ, 0xfc, !PT ;  /* 0x0000001a8d8d7812 */ /* 0x000fe200078efcff */
[----:B---3--:R-:W-:Y:S02]  /*b920*/  IMAD.WIDE R10, R6, 0x4, R8 ;  /* 0x00000004060a7825 */ /* 0x008fe400078e0208 */
[----:B------:R-:W1:Y:S03]  /*b930*/  S2R R6, SR_TID.X ;  /* 0x0000000000067919 */ /* 0x000e660000002100 */
[----:B------:R3:W-:Y:S01]  /*b940*/  LDGSTS.E [R0+0x30000], desc[UR28][R10.64], P1 ;  /* 0x300000000a007fae */ /* 0x0007e2000892185c */
[----:B------:R-:W-:-:S04]  /*b950*/  ISETP.GE.AND P1, PT, R141, UR20, PT ;  /* 0x000000148d007c0c */ /* 0x000fc8000bf26270 */
[----:B---3--:R-:W-:-:S04]  /*b960*/  SEL R10, RZ, 0x4, P1 ;  /* 0x00000004ff0a7807 */ /* 0x008fc80000800000 */
[----:B------:R-:W-:-:S04]  /*b970*/  SEL R10, R10, RZ, !P0 ;  /* 0x000000ff0a0a7207 */ /* 0x000fc80004000000 */
[----:B------:R-:W-:Y:S01]  /*b980*/  ISETP.NE.U32.AND P1, PT, R10, RZ, PT ;  /* 0x000000ff0a00720c */ /* 0x000fe20003f25070 */
[----:B--2---:R-:W-:Y:S01]  /*b990*/  IMAD.WIDE R10, R140, 0x4, R8 ;  /* 0x000000048c0a7825 */ /* 0x004fe200078e0208 */
[----:B-1----:R-:W-:-:S04]  /*b9a0*/  SHF.R.U32.HI R6, RZ, 0x7, R6 ;  /* 0x00000007ff067819 */ /* 0x002fc80000011606 */
[----:B------:R-:W-:-:S07]  /*b9b0*/  SGXT.U32 R6, R6, 0x1 ;  /* 0x000000010606781a */ /* 0x000fce0000000000 */
[----:B------:R1:W-:Y:S01]  /*b9c0*/  LDGSTS.E [R0+0x30008], desc[UR28][R10.64], P1 ;  /* 0x300080000a007fae */ /* 0x0003e2000892185c */
[----:B------:R-:W-:-:S04]  /*b9d0*/  LOP3.LUT R6, R6, 0x1c, RZ, 0xfc, !PT ;  /* 0x0000001c06067812 */ /* 0x000fc800078efcff */
[----:B------:R-:W-:Y:S02]  /*b9e0*/  ISETP.GE.AND P1, PT, R6, UR20, PT ;  /* 0x0000001406007c0c */ /* 0x000fe4000bf26270 */
[----:B------:R-:W2:Y:S02]  /*b9f0*/  S2R R6, SR_TID.X ;  /* 0x0000000000067919 */ /* 0x000ea40000002100 */
[----:B-1----:R-:W-:-:S04]  /*ba00*/  SEL R0, RZ, 0x4, P1 ;  /* 0x00000004ff007807 */ /* 0x002fc80000800000 */
[----:B------:R-:W-:-:S04]  /*ba10*/  SEL R0, R0, RZ, !P0 ;  /* 0x000000ff00007207 */ /* 0x000fc80004000000 */
[----:B------:R-:W-:Y:S01]  /*ba20*/  ISETP.NE.U32.AND P1, PT, R0, RZ, PT ;  /* 0x000000ff0000720c */ /* 0x000fe20003f25070 */
[----:B------:R-:W-:Y:S02]  /*ba30*/  VIADD R0, R139, UR5 ;  /* 0x000000058b007c36 */ /* 0x000fe40008000000 */
[----:B------:R-:W-:Y:S01]  /*ba40*/  IMAD.WIDE R10, R13, 0x4, R8 ;  /* 0x000000040d0a7825 */ /* 0x000fe200078e0208 */
[----:B--2---:R-:W-:-:S09]  /*ba50*/  SHF.R.U32.HI R6, RZ, 0x7, R6 ;  /* 0x00000007ff067819 */ /* 0x004fd20000011606 */
[----:B------:R1:W-:Y:S01]  /*ba60*/  LDGSTS.E [R0+0x30000], desc[UR28][R10.64], P1 ;  /* 0x300000000a007fae */ /* 0x0003e2000892185c */
[----:B------:R-:W-:-:S03]  /*ba70*/  SGXT.U32 R6, R6, 0x1 ;  /* 0x000000010606781a */ /* 0x000fc60000000000 */
[----:B------:R-:W2:Y:S01]  /*ba80*/  LDL.LU R13, [R1+0x234] ;  /* 0x00023400010d7983 */ /* 0x000ea20000300800 */
[----:B------:R-:W-:-:S03]  /*ba90*/  LOP3.LUT R6, R6, 0x1e, RZ, 0xfc, !PT ;  /* 0x0000001e06067812 */ /* 0x000fc600078efcff */
[----:B------:R-:W3:Y:S01]  /*baa0*/  LDL.LU R146, [R1+0x238] ;  /* 0x0002380001927983 */ /* 0x000ee20000300800 */
[----:B------:R-:W-:Y:S02]  /*bab0*/  ISETP.GE.AND P1, PT, R6, UR20, PT ;  /* 0x0000001406007c0c */ /* 0x000fe4000bf26270 */
[----:B------:R-:W4:Y:S02]  /*bac0*/  S2R R6, SR_TID.X ;  /* 0x0000000000067919 */ /* 0x000f240000002100 */
[----:B-1----:R-:W-:-:S04]  /*bad0*/  SEL R10, RZ, 0x4, P1 ;  /* 0x00000004ff0a7807 */ /* 0x002fc80000800000 */
[----:B------:R-:W-:Y:S01]  /*bae0*/  SEL R10, R10, RZ, !P0 ;  /* 0x000000ff0a0a7207 */ /* 0x000fe20004000000 */
[----:B------:R-:W1:Y:S03]  /*baf0*/  S2R R139, SR_TID.X ;  /* 0x00000000008b7919 */ /* 0x000e660000002100 */
[----:B------:R-:W-:Y:S01]  /*bb00*/  ISETP.NE.U32.AND P1, PT, R10, RZ, PT ;  /* 0x000000ff0a00720c */ /* 0x000fe20003f25070 */
[----:B------:R-:W-:Y:S01]  /*bb10*/  IMAD.WIDE R10, R12, 0x4, R8 ;  /* 0x000000040c0a7825 */ /* 0x000fe200078e0208 */
[----:B------:R-:W-:-:S11]  /*bb20*/  ULEA UR5, UR22, UR7, 0x10 ;  /* 0x0000000716057291 */ /* 0x000fd6000f8e803f */
[----:B------:R1:W-:Y:S04]  /*bb30*/  LDGSTS.E [R0+0x30008], desc[UR28][R10.64], P1 ;  /* 0x300080000a007fae */ /* 0x0003e8000892185c */
[----:B------:R-:W0:Y:S01]  /*bb40*/  LDGDEPBAR ;  /* 0x00000000000079af */ /* 0x000e220000000000 */
[----:B----4-:R-:W-:-:S03]  /*bb50*/  LOP3.LUT R12, R6, 0x1f, RZ, 0xc0, !PT ;  /* 0x0000001f060c7812 */ /* 0x010fc600078ec0ff */
[----:B------:R-:W4:Y:S04]  /*bb60*/  LDL.LU R6, [R1+0x22c] ;  /* 0x00022c0001067983 */ /* 0x000f280000300800 */
[----:B------:R-:W2:Y:S04]  /*bb70*/  LDL.LU R9, [R1+0x23c] ;  /* 0x00023c0001097983 */ /* 0x000ea80000300800 */
[----:B------:R-:W4:Y:S04]  /*bb80*/  LDL.LU R143, [R1+0x220] ;  /* 0x00022000018f7983 */ /* 0x000f280000300800 */
[----:B------:R-:W4:Y:S04]  /*bb90*/  LDL.LU R144, [R1+0x228] ;  /* 0x0002280001907983 */ /* 0x000f280000300800 */
[----:B------:R-:W4:Y:S01]  /*bba0*/  LDL.LU R145, [R1+0x230] ;  /* 0x0002300001917983 */ /* 0x000f220000300800 */
[----:B-1----:R-:W-:-:S02]  /*bbb0*/  LOP3.LUT R140, R139, 0xe0, RZ, 0xc0, !PT ;  /* 0x000000e08b8c7812 */ /* 0x002fc400078ec0ff */
[----:B------:R-:W-:Y:S01]  /*bbc0*/  LOP3.LUT R139, R139, 0xff, RZ, 0xc0, !PT ;  /* 0x000000ff8b8b7812 */ /* 0x000fe200078ec0ff */
[----:B------:R-:W4:Y:S01]  /*bbd0*/  LDL.LU R151, [R1+0x21c] ;  /* 0x00021c0001977983 */ /* 0x000f220000300800 */
[----:B------:R-:W-:-:S03]  /*bbe0*/  ISETP.GE.AND P1, PT, R12, UR20, PT ;  /* 0x000000140c007c0c */ /* 0x000fc6000bf26270 */
[----:B------:R-:W4:Y:S01]  /*bbf0*/  LDL.LU R12, [R1+0x224] ;  /* 0x00022400010c7983 */ /* 0x000f220000300800 */
[----:B------:R-:W-:Y:S01]  /*bc00*/  IMAD.SHL.U32 R139, R139, 0x4, RZ ;  /* 0x000000048b8b7824 */ /* 0x000fe200078e00ff */
[----:B------:R-:W-:Y:S02]  /*bc10*/  SEL R0, RZ, 0x4, P1 ;  /* 0x00000004ff007807 */ /* 0x000fe40000800000 */
[----:B------:R-:W-:Y:S02]  /*bc20*/  SHF.R.U32.HI R140, RZ, 0x1, R140 ;  /* 0x00000001ff8c7819 */ /* 0x000fe4000001168c */
[----:B------:R-:W-:Y:S02]  /*bc30*/  SEL R0, R0, RZ, !P0 ;  /* 0x000000ff00007207 */ /* 0x000fe40004000000 */
[----:B------:R-:W-:Y:S02]  /*bc40*/  LOP3.LUT R139, R139, R140, RZ, 0x3c, !PT ;  /* 0x0000008c8b8b7212 */ /* 0x000fe400078e3cff */
[----:B------:R-:W-:-:S03]  /*bc50*/  ISETP.NE.U32.AND P0, PT, R0, RZ, PT ;  /* 0x000000ff0000720c */ /* 0x000fc60003f05070 */
[----:B------:R-:W-:Y:S02]  /*bc60*/  VIADD R0, R139, UR5 ;  /* 0x000000058b007c36 */ /* 0x000fe40008000000 */
[----:B------:R-:W4:Y:S04]  /*bc70*/  LDL.LU R139, [R1+0x200] ;  /* 0x00020000018b7983 */ /* 0x000f280000300800 */
[----:B------:R-:W4:Y:S04]  /*bc80*/  LDL.LU R140, [R1+0x208] ;  /* 0x00020800018c7983 */ /* 0x000f280000300800 */
[----:B------:R-:W4:Y:S04]  /*bc90*/  LDL.LU R141, [R1+0x210] ;  /* 0x00021000018d7983 */ /* 0x000f280000300800 */
[----:B------:R-:W4:Y:S04]  /*bca0*/  LDL.LU R142, [R1+0x218] ;  /* 0x00021800018e7983 */ /* 0x000f280000300800 */
[----:B------:R-:W4:Y:S04]  /*bcb0*/  LDL.LU R147, [R1+0x204] ;  /* 0x0002040001937983 */ /* 0x000f280000300800 */
[----:B------:R-:W4:Y:S04]  /*bcc0*/  LDL.LU R149, [R1+0x20c] ;  /* 0x00020c0001957983 */ /* 0x000f280000300800 */
[----:B------:R-:W4:Y:S01]  /*bcd0*/  LDL.LU R150, [R1+0x214] ;  /* 0x0002140001967983 */ /* 0x000f220000300800 */
[----:B------:R-:W-:-:S05]  /*bce0*/  IADD3 R10, P1, R2, R148, RZ ;  /* 0x00000094020a7210 */ /* 0x000fca0007f3e0ff */
[----:B--2---:R-:W-:-:S05]  /*bcf0*/  IMAD.X R11, R9, 0x1, R3, P1 ;  /* 0x00000001090b7824 */ /* 0x004fca00008e0603 */
[----:B------:R3:W-:Y:S02]  /*bd00*/  LDGSTS.E [R0], desc[UR28][R10.64], P0 ;  /* 0x000000000a007fae */ /* 0x0007e4000812185c */
[----:B---3--:R-:W-:-:S05]  /*bd10*/  IADD3 R10, P1, R2, R146, RZ ;  /* 0x00000092020a7210 */ /* 0x008fca0007f3e0ff */
[----:B------:R-:W-:-:S05]  /*bd20*/  IMAD.X R11, R13, 0x1, R3, P1 ;  /* 0x000000010d0b7824 */ /* 0x000fca00008e0603 */
[----:B------:R4:W-:Y:S02]  /*bd30*/  LDGSTS.E [R0+0x400], desc[UR28][R10.64], P0 ;  /* 0x004000000a007fae */ /* 0x0009e4000812185c */
[----:B----4-:R-:W-:-:S05]  /*bd40*/  IADD3 R10, P1, R2, R145, RZ ;  /* 0x00000091020a7210 */ /* 0x010fca0007f3e0ff */
[----:B------:R-:W-:-:S05]  /*bd50*/  IMAD.X R11, R6, 0x1, R3, P1 ;  /* 0x00000001060b7824 */ /* 0x000fca00008e0603 */
[----:B------:R1:W-:Y:S02]  /*bd60*/  LDGSTS.E [R0+0x800], desc[UR28][R10.64], P0 ;  /* 0x008000000a007fae */ /* 0x0003e4000812185c */
[----:B-1----:R-:W-:-:S05]  /*bd70*/  IADD3 R10, P1, R2, R144, RZ ;  /* 0x00000090020a7210 */ /* 0x002fca0007f3e0ff */
        /* <DEDUP_REMOVED lines=177> */
[----:B------:R-:W-:Y:S01]  /*c890*/  IMAD.X R11, R16, 0x1, R3, P1 ;  /* 0x00000001100b7824 */ /* 0x000fe200008e0603 */
[----:B------:R-:W-:-:S04]  /*c8a0*/  IADD3 R17, P6, R17, R5, RZ ;  /* 0x0000000511117210 */ /* 0x000fc80007fde0ff */
[----:B------:R1:W-:Y:S01]  /*c8b0*/  LDGSTS.E [R0+0xf800], desc[UR28][R10.64], P0 ;  /* 0x0f8000000a007fae */ /* 0x0003e2000812185c */
[-C--:B------:R-:W-:Y:S01]  /*c8c0*/  IADD3 R155, P4, R155, R5.reuse, RZ ;  /* 0x000000059b9b7210 */ /* 0x080fe20007f9e0ff */
[----:B------:R-:W-:Y:S01]  /*c8d0*/  IMAD.X R16, R16, 0x1, R4, P6 ;  /* 0x0000000110107824 */ /* 0x000fe200030e0604 */
[----:B------:R-:W-:Y:S02]  /*c8e0*/  IADD3 R159, P6, R159, R5, RZ ;  /* 0x000000059f9f7210 */ /* 0x000fe40007fde0ff */
[----:B-1----:R-:W-:Y:S02]  /*c8f0*/  IADD3 R10, P1, R2, R15, RZ ;  /* 0x0000000f020a7210 */ /* 0x002fe40007f3e0ff */
[----:B------:R-:W-:-:S03]  /*c900*/  IADD3 R15, P5, R15, R5, RZ ;  /* 0x000000050f0f7210 */ /* 0x000fc60007fbe0ff */
[C---:B------:R-:W-:Y:S02]  /*c910*/  IMAD.X R11, R14.reuse, 0x1, R3, P1 ;  /* 0x000000010e0b7824 */ /* 0x040fe400008e0603 */
[--C-:B------:R-:W-:Y:S01]  /*c920*/  IMAD.X R14, R14, 0x1, R4.reuse, P5 ;  /* 0x000000010e0e7824 */ /* 0x100fe200028e0604 */
[-C--:B------:R-:W-:Y:S01]  /*c930*/  IADD3 R157, P5, R157, R5.reuse, RZ ;  /* 0x000000059d9d7210 */ /* 0x080fe20007fbe0ff */
[--C-:B------:R-:W-:Y:S01]  /*c940*/  IMAD.X R154, R154, 0x1, R4.reuse, P4 ;  /* 0x000000019a9a7824 */ /* 0x100fe200020e0604 */
[-C--:B------:R-:W-:Y:S01]  /*c950*/  IADD3 R169, P4, R169, R5.reuse, RZ ;  /* 0x00000005a9a97210 */ /* 0x080fe20007f9e0ff */
[--C-:B------:R-:W-:Y:S01]  /*c960*/  IMAD.X R158, R158, 0x1, R4.reuse, P6 ;  /* 0x000000019e9e7824 */ /* 0x100fe200030e0604 */
[----:B------:R1:W-:Y:S01]  /*c970*/  LDGSTS.E [R0+0xfc00], desc[UR28][R10.64], P0 ;  /* 0x0fc000000a007fae */ /* 0x0003e2000812185c */
[--C-:B------:R-:W-:Y:S01]  /*c980*/  IMAD.X R156, R156, 0x1, R4.reuse, P5 ;  /* 0x000000019c9c7824 */ /* 0x100fe200028e0604 */
[-C--:B------:R-:W-:Y:S01]  /*c990*/  IADD3 R171, P5, R171, R5.reuse, RZ ;  /* 0x00000005abab7210 */ /* 0x080fe20007fbe0ff */
[--C-:B------:R-:W-:Y:S01]  /*c9a0*/  IMAD.X R168, R168, 0x1, R4.reuse, P4 ;  /* 0x00000001a8a87824 */ /* 0x100fe200020e0604 */
[-C--:B------:R-:W-:Y:S01]  /*c9b0*/  IADD3 R173, P6, R173, R5.reuse, RZ ;  /* 0x00000005adad7210 */ /* 0x080fe20007fde0ff */
[----:B------:R-:W-:Y:S01]  /*c9c0*/  UIADD3 UR4, UR4, 0x1, URZ ;  /* 0x0000000104047890 */ /* 0x000fe2000fffe03f */
[-C--:B------:R-:W-:Y:S01]  /*c9d0*/  IADD3 R19, P0, R19, R5.reuse, RZ ;  /* 0x0000000513137210 */ /* 0x080fe20007f1e0ff */
[----:B------:R-:W-:Y:S01]  /*c9e0*/  IMAD.X R170, R170, 0x1, R4, P5 ;  /* 0x00000001aaaa7824 */ /* 0x000fe200028e0604 */
[----:B------:R-:W-:-:S02]  /*c9f0*/  IADD3 R183, P4, R183, R5, RZ ;  /* 0x00000005b7b77210 */ /* 0x000fc40007f9e0ff */
[-C--:B------:R-:W-:Y:S01]  /*ca00*/  IADD3 R21, P1, R21, R5.reuse, RZ ;  /* 0x0000000515157210 */ /* 0x080fe20007f3e0ff */
[--C-:B------:R-:W-:Y:S01]  /*ca10*/  IMAD.X R172, R172, 0x1, R4.reuse, P6 ;  /* 0x00000001acac7824 */ /* 0x100fe200030e0604 */
        /* <DEDUP_REMOVED lines=53> */
[----:B------:R2:W-:Y:S01]  /*cd70*/  STL [R1+0x200], R139 ;  /* 0x0002008b01007387 */ /* 0x0005e20000100800 */
[-C--:B------:R-:W-:Y:S01]  /*cd80*/  IADD3 R231, P0, R231, R5.reuse, RZ ;  /* 0x00000005e7e77210 */ /* 0x080fe20007f1e0ff */
[--C-:B------:R-:W-:Y:S01]  /*cd90*/  IMAD.X R218, R218, 0x1, R4.reuse, P1 ;  /* 0x00000001dada7824 */ /* 0x100fe200008e0604 */
[-C--:B------:R-:W-:Y:S01]  /*cda0*/  IADD3 R233, P1, R233, R5.reuse, RZ ;  /* 0x00000005e9e97210 */ /* 0x080fe20007f3e0ff */
[----:B------:R-:W-:Y:S01]  /*cdb0*/  UIADD3 UR20, UR20, -0x20, URZ ;  /* 0xffffffe014147890 */ /* 0x000fe2000fffe03f */
[-C--:B------:R-:W-:Y:S01]  /*cdc0*/  IADD3 R23, P2, R23, R5.reuse, RZ ;  /* 0x0000000517177210 */ /* 0x080fe20007f5e0ff */
[--C-:B------:R-:W-:Y:S01]  /*cdd0*/  IMAD.X R230, R230, 0x1, R4.reuse, P0 ;  /* 0x00000001e6e67824 */ /* 0x100fe200000e0604 */
[-C--:B------:R-:W-:Y:S01]  /*cde0*/  IADD3 R153, P3, R153, R5.reuse, RZ ;  /* 0x0000000599997210 */ /* 0x080fe20007f7e0ff */
[----:B------:R-:W0:Y:S04]  /*cdf0*/  LDGDEPBAR ;  /* 0x00000000000079af */ /* 0x000e280000000000 */
[----:B--2---:R1:W5:Y:S04]  /*ce00*/  LDL.LU R139, [R1+0x328] ;  /* 0x00032800018b7983 */ /* 0x0043680000300800 */
[----:B------:R2:W-:Y:S01]  /*ce10*/  STL [R1+0x208], R140 ;  /* 0x0002088c01007387 */ /* 0x0005e20000100800 */
[-C--:B------:R-:W-:Y:S01]  /*ce20*/  IADD3 R245, P0, R245, R5.reuse, RZ ;  /* 0x00000005f5f57210 */ /* 0x080fe20007f1e0ff */
[--C-:B------:R-:W-:Y:S01]  /*ce30*/  IMAD.X R232, R232, 0x1, R4.reuse, P1 ;  /* 0x00000001e8e87824 */ /* 0x100fe200008e0604 */
[-C--:B------:R-:W-:Y:S01]  /*ce40*/  IADD3 R247, P1, R247, R5.reuse, RZ ;  /* 0x00000005f7f77210 */ /* 0x080fe20007f3e0ff */
[----:B--2---:R1:W5:Y:S04]  /*ce50*/  LDL.LU R140, [R1+0x324] ;  /* 0x00032400018c7983 */ /* 0x0043680000300800 */
[----:B------:R2:W-:Y:S01]  /*ce60*/  STL [R1+0x210], R141 ;  /* 0x0002108d01007387 */ /* 0x0005e20000100800 */
[----:B------:R-:W-:Y:S01]  /*ce70*/  IMAD.X R244, R244, 0x1, R4, P0 ;  /* 0x00000001f4f47824 */ /* 0x000fe200000e0604 */
[----:B------:R-:W-:-:S02]  /*ce80*/  IADD3 R142, P0, R142, R5, RZ ;  /* 0x000000058e8e7210 */ /* 0x000fc40007f1e0ff */
[----:B--2---:R1:W5:Y:S04]  /*ce90*/  LDL.LU R141, [R1+0x320] ;  /* 0x00032000018d7983 */ /* 0x0043680000300800 */
[----:B------:R-:W2:Y:S01]  /*cea0*/  LDL R10, [R1+0x248] ;  /* 0x00024800010a7983 */ /* 0x000ea20000100800 */
[--C-:B------:R-:W-:Y:S01]  /*ceb0*/  IMAD.X R246, R246, 0x1, R4.reuse, P1 ;  /* 0x00000001f6f67824 */ /* 0x100fe200008e0604 */
[-C--:B------:R-:W-:Y:S02]  /*cec0*/  IADD3 R143, P1, R143, R5.reuse, RZ ;  /* 0x000000058f8f7210 */ /* 0x080fe40007f3e0ff */
[----:B------:R-:W3:Y:S04]  /*ced0*/  LDL R11, [R1+0x244] ;  /* 0x00024400010b7983 */ /* 0x000ee80000100800 */
[----:B------:R4:W-:Y:S04]  /*cee0*/  STL [R1+0x218], R142 ;  /* 0x0002188e01007387 */ /* 0x0009e80000100800 */
[----:B----4-:R1:W5:Y:S04]  /*cef0*/  LDL.LU R142, [R1+0x31c] ;  /* 0x00031c00018e7983 */ /* 0x0103680000300800 */
[----:B------:R4:W-:Y:S04]  /*cf00*/  STL [R1+0x220], R143 ;  /* 0x0002208f01007387 */ /* 0x0009e80000100800 */
[----:B----4-:R1:W5:Y:S04]  /*cf10*/  LDL.LU R143, [R1+0x318] ;  /* 0x00031800018f7983 */ /* 0x0103680000300800 */
[----:B------:R-:W4:Y:S01]  /*cf20*/  LDL R0, [R1+0x280] ;  /* 0x0002800001007983 */ /* 0x000f220000100800 */
[--C-:B------:R-:W-:Y:S01]  /*cf30*/  IMAD.X R22, R22, 0x1, R4.reuse, P2 ;  /* 0x0000000116167824 */ /* 0x100fe200010e0604 */
[-C--:B------:R-:W-:Y:S01]  /*cf40*/  IADD3 R165, P2, R165, R5.reuse, RZ ;  /* 0x00000005a5a57210 */ /* 0x080fe20007f5e0ff */
[----:B------:R-:W-:Y:S01]  /*cf50*/  IMAD.X R152, R152, 0x1, R4, P3 ;  /* 0x0000000198987824 */ /* 0x000fe200018e0604 */
[----:B------:R-:W-:-:S03]  /*cf60*/  IADD3 R167, P3, R167, R5, RZ ;  /* 0x00000005a7a77210 */ /* 0x000fc60007f7e0ff */
        /* <DEDUP_REMOVED lines=26> */
[--C-:B------:R-:W-:Y:S01]  /*d110*/  IMAD.X R250, R250, 0x1, R4.reuse, P3 ;  /* 0x00000001fafa7824 */ /* 0x100fe200018e0604 */
[-C--:B------:R-:W-:Y:S01]  /*d120*/  IADD3 R145, P3, R145, R5.reuse, RZ ;  /* 0x0000000591917210 */ /* 0x080fe20007f7e0ff */
[--C-:B------:R-:W-:Y:S01]  /*d130*/  IMAD.X R252, R252, 0x1, R4.reuse, P4 ;  /* 0x00000001fcfc7824 */ /* 0x100fe200020e0604 */
[-C--:B------:R-:W-:Y:S01]  /*d140*/  IADD3 R146, P4, R146, R5.reuse, RZ ;  /* 0x0000000592927210 */ /* 0x080fe20007f9e0ff */
[----:B------:R1:W-:Y:S01]  /*d150*/  STL [R1+0x228], R144 ;  /* 0x0002289001007387 */ /* 0x0003e20000100800 */
[--C-:B------:R-:W-:Y:S01]  /*d160*/  IMAD.X R147, R147, 0x1, R4.reuse, P5 ;  /* 0x0000000193937824 */ /* 0x100fe200028e0604 */
[----:B------:R-:W-:Y:S01]  /*d170*/  IADD3 R148, P5, R148, R5, RZ ;  /* 0x0000000594947210 */ /* 0x000fe20007fbe0ff */
[--C-:B------:R-:W-:Y:S01]  /*d180*/  IMAD.X R149, R149, 0x1, R4.reuse, P6 ;  /* 0x0000000195957824 */ /* 0x100fe200030e0604 */
[----:B-1----:R1:W5:Y:S04]  /*d190*/  LDL.LU R144, [R1+0x314] ;  /* 0x0003140001907983 */ /* 0x0023680000300800 */
[----:B------:R1:W-:Y:S01]  /*d1a0*/  STL [R1+0x230], R145 ;  /* 0x0002309101007387 */ /* 0x0003e20000100800 */
[----:B------:R-:W-:-:S02]  /*d1b0*/  IMAD.X R150, R150, 0x1, R4, P0 ;  /* 0x0000000196967824 */ /* 0x000fc400000e0604 */
[--C-:B------:R-:W-:Y:S01]  /*d1c0*/  IMAD.X R151, R151, 0x1, R4.reuse, P1 ;  /* 0x0000000197977824 */ /* 0x100fe200008e0604 */
[----:B-1----:R1:W5:Y:S04]  /*d1d0*/  LDL.LU R145, [R1+0x310] ;  /* 0x0003100001917983 */ /* 0x0023680000300800 */
[----:B------:R1:W-:Y:S01]  /*d1e0*/  STL [R1+0x238], R146 ;  /* 0x0002389201007387 */ /* 0x0003e20000100800 */
[----:B------:R-:W-:-:S03]  /*d1f0*/  IMAD.X R12, R12, 0x1, R4, P2 ;  /* 0x000000010c0c7824 */ /* 0x000fc600010e0604 */
[----:B-1----:R1:W5:Y:S04]  /*d200*/  LDL.LU R146, [R1+0x30c] ;  /* 0x00030c0001927983 */ /* 0x0023680000300800 */
[----:B------:R1:W-:Y:S01]  /*d210*/  STL [R1+0x204], R147 ;  /* 0x0002049301007387 */ /* 0x0003e20000100800 */
[----:B------:R-:W-:-:S03]  /*d220*/  IMAD.X R6, R6, 0x1, R4, P3 ;  /* 0x0000000106067824 */ /* 0x000fc600018e0604 */
[----:B-1----:R1:W5:Y:S04]  /*d230*/  LDL.LU R147, [R1+0x308] ;  /* 0x0003080001937983 */ /* 0x0023680000300800 */
[----:B------:R1:W-:Y:S01]  /*d240*/  STL [R1+0x240], R148 ;  /* 0x0002409401007387 */ /* 0x0003e20000100800 */
[----:B------:R-:W-:-:S03]  /*d250*/  IMAD.X R13, R13, 0x1, R4, P4 ;  /* 0x000000010d0d7824 */ /* 0x000fc600020e0604 */
[----:B-1----:R1:W5:Y:S04]  /*d260*/  LDL.LU R148, [R1+0x304] ;  /* 0x0003040001947983 */ /* 0x0023680000300800 */
[----:B------:R1:W-:Y:S04]  /*d270*/  STL [R1+0x20c], R149 ;  /* 0x00020c9501007387 */ /* 0x0003e80000100800 */
        /* <DEDUP_REMOVED lines=9> */
[----:B------:R1:W-:Y:S02]  /*d310*/  STL [R1+0x234], R13 ;  /* 0x0002340d01007387 */ /* 0x0003e40000100800 */
[----:B-1----:R-:W1:Y:S01]  /*d320*/  S2R R13, SR_TID.X ;  /* 0x00000000000d7919 */ /* 0x002e620000002100 */
[----:B------:R-:W-:-:S05]  /*d330*/  IMAD.X R9, R9, 0x1, R4, P5 ;  /* 0x0000000109097824 */ /* 0x000fca00028e0604 */
[----:B------:R1:W-:Y:S02]  /*d340*/  STL [R1+0x23c], R9 ;  /* 0x00023c0901007387 */ /* 0x0003e40000100800 */
[----:B-1----:R-:W-:-:S04]  /*d350*/  SHF.R.U32.HI R13, RZ, 0x7, R13 ;  /* 0x00000007ff0d7819 */ /* 0x002fc8000001160d */
[----:B------:R-:W-:Y:S02]  /*d360*/  SGXT.U32 R13, R13, 0x1 ;  /* 0x000000010d0d781a */ /* 0x000fe40000000000 */
[----:B--2---:R-:W-:Y:S02]  /*d370*/  ISETP.NE.U32.AND P0, PT, R10, UR4, PT ;  /* 0x000000040a007c0c */ /* 0x004fe4000bf05070 */
[----:B---3--:R-:W-:-:S05]  /*d380*/  LEA R8, P6, R11, R8, 0x2 ;  /* 0x000000080b087211 */ /* 0x008fca00078c10ff */
[----:B----4-:R-:W-:-:S06]  /*d390*/  IMAD.X R7, R7, 0x1, R0, P6 ;  /* 0x0000000107077824 */ /* 0x010fcc00030e0600 */
[----:B------:R-:W-:Y:S05]  /*d3a0*/  @P0 BRA `(.L_x_1) ;  /* 0xffffffc4002c0947 */ /* 0x000fea000383ffff */
.L_x_0:
[----:B------:R-:W2:Y:S01]  /*d3b0*/  LDL.LU R4, [R1+0x2c8] ;  /* 0x0002c80001047983 */ /* 0x000ea20000300800 */
[----:B------:R-:W-:-:S04]  /*d3c0*/  DEPBAR.LE SB0, 0x0 ;  /* 0x000080000000791a */ /* 0x000fc80000000000 */
[----:B------:R-:W2:Y:S01]  /*d3d0*/  LDL.LU R5, [R1+0x2c4] ;  /* 0x0002c40001057983 */ /* 0x000ea20000300800 */
[----:B------:R-:W-:Y:S01]  /*d3e0*/  ULDC UR4, c[0x0][0x244] ;  /* 0x0000910000047ab9 */ /* 0x000fe20000000800 */
[----:B------:R-:W1:Y:S01]  /*d3f0*/  S2R R9, SR_TID.X ;  /* 0x0000000000097919 */ /* 0x000e620000002100 */
[----:B------:R-:W3:Y:S01]  /*d400*/  S2R R10, SR_TID.X ;  /* 0x00000000000a7919 */ /* 0x000ee20000002100 */
[----:B-----5:R-:W-:Y:S01]  /*d410*/  LOP3.LUT R12, R6, 0x4, R13, 0xfe, !PT ;  /* 0x00000004060c7812 */ /* 0x020fe200078efe0d */
[----:B------:R-:W-:Y:S01]  /*d420*/  ULDC UR6, c[0x0][0x22c] ;  /* 0x00008b0000067ab9 */ /* 0x000fe20000000800 */
[----:B------:R-:W4:Y:S04]  /*d430*/  LDL.LU R11, [R1+0x2cc] ;  /* 0x0002cc00010b7983 */ /* 0x000f280000300800 */
        /* <DEDUP_REMOVED lines=64> */
[----:B-1----:R-:W4:Y:S04]  /*d840*/  LDL.LU R24, [R1] ;  /* 0x0000000001187983 */ /* 0x002f280000300800 */
[----:B------:R-:W4:Y:S04]  /*d850*/  LDL.LU R25, [R1+0x4] ;  /* 0x0000040001197983 */ /* 0x000f280000300800 */
        /* <DEDUP_REMOVED lines=31> */
[----:B------:R-:W4:Y:S01]  /*da50*/  LDL.LU R57, [R1+0x84] ;  /* 0x0000840001397983 */ /* 0x000f220000300800 */
[----:B------:R-:W-:-:S03]  /*da60*/  IMAD.SHL.U32 R2, R9, 0x8, RZ ;  /* 0x0000000809027824 */ /* 0x000fc600078e00ff */
[----:B------:R-:W4:Y:S01]  /*da70*/  LDL.LU R58, [R1+0x88] ;  /* 0x00008800013a7983 */ /* 0x000f220000300800 */
[----:B------:R-:W-:-:S03]  /*da80*/  IMAD.SHL.U32 R3, R9, 0x100, RZ ;  /* 0x0000010009037824 */ /* 0x000fc600078e00ff */
[----:B------:R-:W4:Y:S04]  /*da90*/  LDL.LU R59, [R1+0x8c] ;  /* 0x00008c00013b7983 */ /* 0x000f280000300800 */
[----:B------:R-:W4:Y:S04]  /*daa0*/  LDL.LU R60, [R1+0x90] ;  /* 0x00009000013c7983 */ /* 0x000f280000300800 */
[----:B------:R-:W4:Y:S01]  /*dab0*/  LDL.LU R61, [R1+0x94] ;  /* 0x00009400013d7983 */ /* 0x000f220000300800 */
[----:B---3--:R-:W-:-:S03]  /*dac0*/  IMAD.SHL.U32 R10, R10, 0x10, RZ ;  /* 0x000000100a0a7824 */ /* 0x008fc600078e00ff */
[----:B------:R-:W3:Y:S01]  /*dad0*/  LDL.LU R62, [R1+0x98] ;  /* 0x00009800013e7983 */ /* 0x000ee20000300800 */
[----:B------:R-:W-:-:S03]  /*dae0*/  LOP3.LUT R2, R2, 0x780, RZ, 0xc0, !PT ;  /* 0x0000078002027812 */ /* 0x000fc600078ec0ff */
[----:B------:R-:W3:Y:S01]  /*daf0*/  LDL.LU R63, [R1+0x9c] ;  /* 0x00009c00013f7983 */ /* 0x000ee20000300800 */
[----:B------:R-:W-:-:S03]  /*db00*/  LOP3.LUT R3, R3, 0x800, RZ, 0xc0, !PT ;  /* 0x0000080003037812 */ /* 0x000fc600078ec0ff */
[----:B------:R-:W3:Y:S04]  /*db10*/  LDL.LU R64, [R1+0xa0] ;  /* 0x0000a00001407983 */ /* 0x000ee80000300800 */
[----:B------:R-:W3:Y:S04]  /*db20*/  LDL.LU R65, [R1+0xa4] ;  /* 0x0000a40001417983 */ /* 0x000ee80000300800 */
[----:B------:R-:W3:Y:S01]  /*db30*/  LDL.LU R66, [R1+0xa8] ;  /* 0x0000a80001427983 */ /* 0x000ee20000300800 */
[----:B------:R-:W-:-:S03]  /*db40*/  LOP3.LUT R10, R10, 0x70, RZ, 0xc0, !PT ;  /* 0x000000700a0a7812 */ /* 0x000fc600078ec0ff */
[----:B------:R-:W3:Y:S01]  /*db50*/  LDL.LU R67, [R1+0xac] ;  /* 0x0000ac0001437983 */ /* 0x000ee20000300800 */
[----:B------:R-:W-:-:S03]  /*db60*/  IADD3 R3, R2, UR7, R3 ;  /* 0x0000000702037c10 */ /* 0x000fc6000fffe003 */
[----:B------:R-:W3:Y:S04]  /*db70*/  LDL.LU R68, [R1+0xb0] ;  /* 0x0000b00001447983 */ /* 0x000ee80000300800 */
[----:B------:R-:W3:Y:S04]  /*db80*/  LDL.LU R69, [R1+0xb4] ;  /* 0x0000b40001457983 */ /* 0x000ee80000300800 */
[----:B------:R-:W3:Y:S04]  /*db90*/  LDL.LU R70, [R1+0xb8] ;  /* 0x0000b80001467983 */ /* 0x000ee80000300800 */
[----:B------:R-:W3:Y:S01]  /*dba0*/  LDL.LU R71, [R1+0xbc] ;  /* 0x0000bc0001477983 */ /* 0x000ee20000300800 */
[----:B------:R-:W-:Y:S01]  /*dbb0*/  IMAD.IADD R3, R10, 0x1, R3 ;  /* 0x000000010a037824 */ /* 0x000fe200078e0203 */
[----:B------:R-:W-:Y:S06]  /*dbc0*/  BAR.SYNC.DEFER_BLOCKING 0x0 ;  /* 0x0000000000007b1d */ /* 0x000fec0000010000 */
[----:B------:R-:W3:Y:S04]  /*dbd0*/  LDL.LU R72, [R1+0xc0] ;  /* 0x0000c00001487983 */ /* 0x000ee80000300800 */
        /* <DEDUP_REMOVED lines=19> */
[----:B------:R-:W3:Y:S01]  /*dd10*/  LDL.LU R92, [R1+0x110] ;  /* 0x00011000015c7983 */ /* 0x000ee20000300800 */
[----:B------:R-:W-:-:S03]  /*dd20*/  LOP3.LUT R7, R9, 0xff, RZ, 0xc0, !PT ;  /* 0x000000ff09077812 */ /* 0x000fc600078ec0ff */
[----:B------:R-:W3:Y:S04]  /*dd30*/  LDL.LU R93, [R1+0x114] ;  /* 0x00011400015d7983 */ /* 0x000ee80000300800 */
[----:B------:R-:W3:Y:S04]  /*dd40*/  LDL.LU R94, [R1+0x118] ;  /* 0x00011800015e7983 */ /* 0x000ee80000300800 */
[----:B------:R-:W3:Y:S01]  /*dd50*/  LDL.LU R95, [R1+0x11c] ;  /* 0x00011c00015f7983 */ /* 0x000ee20000300800 */
[----:B--2---:R-:W-:-:S03]  /*dd60*/  ISETP.GE.AND P0, PT, R5, R4, PT ;  /* 0x000000040500720c */ /* 0x004fc60003f06270 */
[----:B------:R-:W2:Y:S04]  /*dd70*/  LDL.LU R96, [R1+0x120] ;  /* 0x0001200001607983 */ /* 0x000ea80000300800 */
[----:B----4-:R-:W-:Y:S01]  /*dd80*/  STSM.16.M88.4 [R3], R24 ;  /* 0x0000001803007844 */ /* 0x010fe20000000200 */
[----:B------:R-:W-:-:S03]  /*dd90*/  LOP3.LUT R4, R6, R13, RZ, 0xfc, !PT ;  /* 0x0000000d06047212 */ /* 0x000fc600078efcff */
[----:B------:R-:W2:Y:S01]  /*dda0*/  LDL.LU R97, [R1+0x124] ;  /* 0x0001240001617983 */ /* 0x000ea20000300800 */
[----:B------:R-:W-:Y:S01]  /*ddb0*/  LEA R7, R7, UR7, 0x4 ;  /* 0x0000000707077c11 */ /* 0x000fe2000f8e20ff */
[----:B------:R-:W-:Y:S01]  /*ddc0*/  IMAD R0, R5, UR4, RZ ;  /* 0x0000000405007c24 */ /* 0x000fe2000f8e02ff */
[----:B------:R-:W-:Y:S01]  /*ddd0*/  BAR.SYNC.DEFER_BLOCKING 0x0 ;  /* 0x0000000000007b1d */ /* 0x000fe20000010000 */
[----:B------:R-:W-:-:S05]  /*dde0*/  ISETP.LT.AND P1, PT, R4, R11, !P0 ;  /* 0x0000000b0400720c */ /* 0x000fca0004721270 */
[----:B------:R-:W-:Y:S01]  /*ddf0*/  ULDC.64 UR4, c[0x0][0x220] ;  /* 0x0000880000047ab9 */ /* 0x000fe20000000a00 */
[----:B------:R-:W-:Y:S01]  /*de00*/  ULDC UR7, c[0x0][0x22c] ;  /* 0x00008b0000077ab9 */ /* 0x000fe20000000800 */
[----:B------:R-:W2:Y:S04]  /*de10*/  LDL.LU R98, [R1+0x128] ;  /* 0x0001280001627983 */ /* 0x000ea80000300800 */
[----:B------:R-:W2:Y:S04]  /*de20*/  LDL.LU R99, [R1+0x12c] ;  /* 0x00012c0001637983 */ /* 0x000ea80000300800 */
[----:B------:R-:W4:Y:S04]  /*de30*/  LDL.LU R100, [R1+0x130] ;  /* 0x0001300001647983 */ /* 0x000f280000300800 */
[----:B------:R-:W4:Y:S04]  /*de40*/  LDL.LU R101, [R1+0x134] ;  /* 0x0001340001657983 */ /* 0x000f280000300800 */
[----:B------:R-:W4:Y:S04]  /*de50*/  LDL.LU R102, [R1+0x138] ;  /* 0x0001380001667983 */ /* 0x000f280000300800 */
[----:B------:R-:W4:Y:S04]  /*de60*/  LDL.LU R103, [R1+0x13c] ;  /* 0x00013c0001677983 */ /* 0x000f280000300800 */
[----:B------:R-:W4:Y:S04]  /*de70*/  LDL.LU R104, [R1+0x140] ;  /* 0x0001400001687983 */ /* 0x000f280000300800 */
[----:B------:R-:W4:Y:S04]  /*de80*/  LDL.LU R105, [R1+0x144] ;  /* 0x0001440001697983 */ /* 0x000f280000300800 */
[----:B------:R-:W1:Y:S04]  /*de90*/  LDS.128 R8, [R7] ;  /* 0x0000000007087984 */ /* 0x000e680000000c00 */
[----:B------:R-:W4:Y:S01]  /*dea0*/  LDL.LU R106, [R1+0x148] ;  /* 0x00014800016a7983 */ /* 0x000f220000300800 */
[----:B------:R-:W-:Y:S06]  /*deb0*/  BAR.SYNC.DEFER_BLOCKING 0x0 ;  /* 0x0000000000007b1d */ /* 0x000fec0000010000 */
        /* <DEDUP_REMOVED lines=24> */
[----:B------:R-:W-:Y:S04]  /*e040*/  STSM.16.M88.4 [R3], R28 ;  /* 0x0000001c03007844 */ /* 0x000fe80000000200 */
        /* <DEDUP_REMOVED lines=11> */
[----:B------:R-:W-:Y:S01]  /*e100*/  LEA R2, P2, R0, UR4, 0x2 ;  /* 0x0000000400027c11 */ /* 0x000fe2000f8410ff */
[----:B------:R-:W-:-:S02]  /*e110*/  ULDC UR4, c[0x0][0x248] ;  /* 0x0000920000047ab9 */ /* 0x000fc40000000800 */
[----:B------:R-:W4:Y:S04]  /*e120*/  LDL.LU R141, [R1+0x1d4] ;  /* 0x0001d400018d7983 */ /* 0x000f280000300800 */
[----:B------:R-:W4:Y:S04]  /*e130*/  LDL.LU R142, [R1+0x1d8] ;  /* 0x0001d800018e7983 */ /* 0x000f280000300800 */
[----:B------:R-:W4:Y:S01]  /*e140*/  LDL.LU R143, [R1+0x1dc] ;  /* 0x0001dc00018f7983 */ /* 0x000f220000300800 */
[----:B------:R-:W-:-:S03]  /*e150*/  IMAD R252, R4, UR4, RZ ;  /* 0x0000000404fc7c24 */ /* 0x000fc6000f8e02ff */
[----:B------:R-:W4:Y:S04]  /*e160*/  LDL.LU R144, [R1+0x1e0] ;  /* 0x0001e00001907983 */ /* 0x000f280000300800 */
[----:B------:R-:W4:Y:S04]  /*e170*/  LDL.LU R145, [R1+0x1e4] ;  /* 0x0001e40001917983 */ /* 0x000f280000300800 */
[----:B------:R-:W4:Y:S04]  /*e180*/  LDL.LU R146, [R1+0x1e8] ;  /* 0x0001e80001927983 */ /* 0x000f280000300800 */
[----:B------:R-:W4:Y:S04]  /*e190*/  LDL.LU R147, [R1+0x1ec] ;  /* 0x0001ec0001937983 */ /* 0x000f280000300800 */
[----:B------:R-:W4:Y:S04]  /*e1a0*/  LDL.LU R148, [R1+0x1f0] ;  /* 0x0001f00001947983 */ /* 0x000f280000300800 */
[----:B------:R-:W4:Y:S04]  /*e1b0*/  LDL.LU R149, [R1+0x1f4] ;  /* 0x0001f40001957983 */ /* 0x000f280000300800 */
[----:B------:R-:W4:Y:S01]  /*e1c0*/  LDL.LU R150, [R1+0x1f8] ;  /* 0x0001f80001967983 */ /* 0x000f220000300800 */
[----:B-1----:R-:W-:-:S03]  /*e1d0*/  IMAD.MOV.U32 R14, RZ, RZ, R8 ;  /* 0x000000ffff0e7224 */ /* 0x002fc600078e0008 */
[----:B------:R-:W4:Y:S01]  /*e1e0*/  LDL.LU R151, [R1+0x1fc] ;  /* 0x0001fc0001977983 */ /* 0x000f220000300800 */
[----:B------:R-:W-:Y:S01]  /*e1f0*/  LEA.HI.X.SX32 R0, R0, UR5, 0x2, P2 ;  /* 0x0000000500007c11 */ /* 0x000fe200090f16ff */
[----:B------:R-:W-:Y:S01]  /*e200*/  ULDC UR5, c[0x0][0x22c] ;  /* 0x00008b0000057ab9 */ /* 0x000fe20000000800 */
[C---:B------:R-:W-:Y:S01]  /*e210*/  LEA R4, P2, R252.reuse, R2, 0x2 ;  /* 0x00000002fc047211 */ /* 0x040fe200078410ff */
[----:B------:R-:W-:Y:S03]  /*e220*/  STL [R1+0x480], R252 ;  /* 0x000480fc01007387 */ /* 0x000fe60000100800 */
[----:B------:R-:W-:Y:S01]  /*e230*/  LEA.HI.X.SX32 R5, R252, R0, 0x2, P2 ;  /* 0x00000000fc057211 */ /* 0x000fe200010f16ff */
[----:B------:R-:W-:Y:S04]  /*e240*/  STL [R1+0x214], R9 ;  /* 0x0002140901007387 */ /* 0x000fe80000100800 */
[----:B------:R-:W-:Y:S04]  /*e250*/  STL.64 [R1+0x218], R10 ;  /* 0x0002180a01007387 */ /* 0x000fe80000100a00 */
[----:B------:R-:W1:Y:S01]  /*e260*/  LDS.128 R8, [R7] ;  /* 0x0000000007087984 */ /* 0x000e620000000c00 */
[----:B------:R-:W-:Y:S06]  /*e270*/  BAR.SYNC.DEFER_BLOCKING 0x0 ;  /* 0x0000000000007b1d */ /* 0x000fec0000010000 */
[----:B------:R-:W-:Y:S04]  /*e280*/  STSM.16.M88.4 [R3], R32 ;  /* 0x0000002003007844 */ /* 0x000fe80000000200 */
[----:B-1----:R-:W-:Y:S04]  /*e290*/  STL.64 [R1+0x200], R8 ;  /* 0x0002000801007387 */ /* 0x002fe80000100a00 */
[----:B------:R-:W-:Y:S01]  /*e2a0*/  STL.64 [R1+0x208], R10 ;  /* 0x0002080a01007387 */ /* 0x000fe20000100a00 */
[----:B------:R-:W-:Y:S06]  /*e2b0*/  BAR.SYNC.DEFER_BLOCKING 0x0 ;  /* 0x0000000000007b1d */ /* 0x000fec0000010000 */
[----:B------:R-:W1:Y:S02]  /*e2c0*/  LDS.128 R8, [R7] ;  /* 0x0000000007087984 */ /* 0x000e640000000c00 */
[----:B------:R-:W-:Y:S06]  /*e2d0*/  BAR.SYNC.DEFER_BLOCKING 0x0 ;  /* 0x0000000000007b1d */ /* 0x000fec0000010000 */
[----:B------:R-:W-:Y:S04]  /*e2e0*/  STSM.16.M88.4 [R3], R36 ;  /* 0x0000002403007844 */ /* 0x000fe80000000200 */
[----:B-1----:R-:W-:Y:S04]  /*e2f0*/  STL.64 [R1+0x10], R8 ;  /* 0x0000100801007387 */ /* 0x002fe80000100a00 */
[----:B------:R-:W-:Y:S01]  /*e300*/  STL.64 [R1+0x18], R10 ;  /* 0x0000180a01007387 */ /* 0x000fe20000100a00 */
[----:B------:R-:W-:Y:S06]  /*e310*/  BAR.SYNC.DEFER_BLOCKING 0x0 ;  /* 0x0000000000007b1d */ /* 0x000fec0000010000 */
[----:B------:R-:W1:Y:S02]  /*e320*/  LDS.128 R8, [R7] ;  /* 0x0000000007087984 */ /* 0x000e640000000c00 */
[----:B------:R-:W-:Y:S06]  /*e330*/  BAR.SYNC.DEFER_BLOCKING 0x0 ;  /* 0x0000000000007b1d */ /* 0x000fec0000010000 */
[----:B------:R-:W-:Y:S02]  /*e340*/  STSM.16.M88.4 [R3], R40 ;  /* 0x0000002803007844 */ /* 0x000fe40000000200 */
[----:B------:R-:W-:Y:S06]  /*e350*/  BAR.SYNC.DEFER_BLOCKING 0x0 ;  /* 0x0000000000007b1d */ /* 0x000fec0000010000 */
[----:B-1----:R-:W-:Y:S01]  /*e360*/  STL [R1+0x4], R9 ;  /* 0x0000040901007387 */ /* 0x002fe20000100800 */
[----:B------:R-:W-:-:S03]  /*e370*/  IMAD.MOV.U32 R252, RZ, RZ, R8 ;  /* 0x000000fffffc7224 */ /* 0x000fc600078e0008 */
[----:B------:R-:W-:Y:S04]  /*e380*/  STL.64 [R1+0x8], R10 ;  /* 0x0000080a01007387 */ /* 0x000fe80000100a00 */
[----:B------:R-:W-:Y:S01]  /*e390*/  LDS.128 R248, [R7] ;  /* 0x0000000007f87984 */ /* 0x000fe20000000c00 */
[----:B------:R-:W-:Y:S06]  /*e3a0*/  BAR.SYNC.DEFER_BLOCKING 0x0 ;  /* 0x0000000000007b1d */ /* 0x000fec0000010000 */
[----:B------:R-:W-:Y:S02]  /*e3b0*/  STSM.16.M88.4 [R3], R44 ;  /* 0x0000002c03007844 */ /* 0x000fe40000000200 */
[----:B------:R-:W-:Y:S06]  /*e3c0*/  BAR.SYNC.DEFER_BLOCKING 0x0 ;  /* 0x0000000000007b1d */ /* 0x000fec0000010000 */
[----:B------:R-:W-:Y:S02]  /*e3d0*/  LDS.128 R244, [R7] ;  /* 0x0000000007f47984 */ /* 0x000fe40000000c00 */
        /* <DEDUP_REMOVED lines=13> */
[----:B---3--:R-:W-:Y:S02]  /*e4b0*/  STSM.16.M88.4 [R3], R60 ;  /* 0x0000003c03007844 */ /* 0x008fe40000000200 */
        /* <DEDUP_REMOVED lines=35> */
[----:B--2---:R-:W-:Y:S02]  /*e6f0*/  STSM.16.M88.4 [R3], R96 ;  /* 0x0000006003007844 */ /* 0x004fe40000000200 */
[----:B------:R-:W-:Y:S06]  /*e700*/  BAR.SYNC.DEFER_BLOCKING 0x0 ;  /* 0x0000000000007b1d */ /* 0x000fec0000010000 */
[----:B------:R-:W-:Y:S02]  /*e710*/  LDS.128 R184, [R7] ;  /* 0x0000000007b87984 */ /* 0x000fe40000000c00 */
[----:B------:R-:W-:Y:S06]  /*e720*/  BAR.SYNC.DEFER_BLOCKING 0x0 ;  /* 0x0000000000007b1d */ /* 0x000fec0000010000 */
[----:B----4-:R-:W-:Y:S02]  /*e730*/  STSM.16.M88.4 [R3], R100 ;  /* 0x0000006403007844 */ /* 0x010fe40000000200 */
        /* <DEDUP_REMOVED lines=47> */
[----:B------:R1:W-:Y:S02]  /*ea30*/  STSM.16.M88.4 [R3], R148 ;  /* 0x0000009403007844 */ /* 0x0003e40000000200 */
[----:B------:R-:W-:Y:S06]  /*ea40*/  BAR.SYNC.DEFER_BLOCKING 0x0 ;  /* 0x0000000000007b1d */ /* 0x000fec0000010000 */
[----:B-1----:R-:W2:Y:S04]  /*ea50*/  LDL.LU.64 R150, [R1+0x680] ;  /* 0x0006800001967983 */ /* 0x002ea80000300a00 */
[----:B------:R-:W2:Y:S04]  /*ea60*/  LDL.LU.64 R148, [R1+0x678] ;  /* 0x0006780001947983 */ /* 0x000ea80000300a00 */
[----:B------:R-:W3:Y:S04]  /*ea70*/  LDL.LU.64 R146, [R1+0x670] ;  /* 0x0006700001927983 */ /* 0x000ee80000300a00 */
[----:B------:R-:W3:Y:S04]  /*ea80*/  LDL.LU.64 R144, [R1+0x668] ;  /* 0x0006680001907983 */ /* 0x000ee80000300a00 */
[----:B------:R-:W4:Y:S04]  /*ea90*/  LDL.LU.64 R142, [R1+0x660] ;  /* 0x00066000018e7983 */ /* 0x000f280000300a00 */
[----:B------:R-:W4:Y:S04]  /*eaa0*/  LDL.LU.64 R140, [R1+0x658] ;  /* 0x00065800018c7983 */ /* 0x000f280000300a00 */
[----:B------:R-:W2:Y:S04]  /*eab0*/  LDL.LU.64 R138, [R1+0x650] ;  /* 0x00065000018a7983 */ /* 0x000ea80000300a00 */
        /* <DEDUP_REMOVED lines=57> */
[----:B------:R-:W-:Y:S01]  /*ee50*/  LDS.128 R236, [R7] ;  /* 0x0000000007ec7984 */ /* 0x000fe20000000c00 */
[----:B------:R-:W-:Y:S06]  /*ee60*/  BAR.SYNC.DEFER_BLOCKING 0x0 ;  /* 0x0000000000007b1d */ /* 0x000fec0000010000 */
[----:B---3--:R-:W-:Y:S02]  /*ee70*/  STSM.16.M88.4 [R3], R24 ;  /* 0x0000001803007844 */ /* 0x008fe40000000200 */
        /* <DEDUP_REMOVED lines=21> */
[----:B------:R-:W1:Y:S02]  /*efd0*/  LDS.128 R44, [R7] ;  /* 0x00000000072c7984 */ /* 0x000e640000000c00 */
[----:B------:R-:W-:Y:S06]  /*efe0*/  BAR.SYNC.DEFER_BLOCKING 0x0 ;  /* 0x0000000000007b1d */ /* 0x000fec0000010000 */
[----:B------:R-:W-:Y:S02]  /*eff0*/  STSM.16.M88.4 [R3], R48 ;  /* 0x0000003003007844 */ /* 0x000fe40000000200 */
[----:B------:R-:W-:Y:S06]  /*f000*/  BAR.SYNC.DEFER_BLOCKING 0x0 ;  /* 0x0000000000007b1d */ /* 0x000fec0000010000 */
[----:B-1----:R1:W-:Y:S04]  /*f010*/  STL [R1+0x47c], R47 ;  /* 0x00047c2f01007387 */ /* 0x0023e80000100800 */
[----:B-1----:R-:W2:Y:S04]  /*f020*/  LDL.LU R47, [R1+0x21c] ;  /* 0x00021c00012f7983 */ /* 0x002ea80000300800 */
[----:B------:R-:W1:Y:S01]  /*f030*/  LDS.128 R48, [R7] ;  /* 0x0000000007307984 */ /* 0x000e620000000c00 */
[----:B------:R-:W-:Y:S06]  /*f040*/  BAR.SYNC.DEFER_BLOCKING 0x0 ;  /* 0x0000000000007b1d */ /* 0x000fec0000010000 */
[----:B------:R-:W-:Y:S02]  /*f050*/  STSM.16.M88.4 [R3], R52 ;  /* 0x0000003403007844 */ /* 0x000fe40000000200 */
[----:B------:R-:W-:Y:S06]  /*f060*/  BAR.SYNC.DEFER_BLOCKING 0x0 ;  /* 0x0000000000007b1d */ /* 0x000fec0000010000 */
[----:B-1----:R1:W-:Y:S04]  /*f070*/  STL [R1+0x478], R49 ;  /* 0x0004783101007387 */ /* 0x0023e80000100800 */
[----:B-1----:R-:W3:Y:S04]  /*f080*/  LDL.LU R49, [R1+0x218] ;  /* 0x0002180001317983 */ /* 0x002ee80000300800 */
[----:B------:R1:W-:Y:S04]  /*f090*/  STL [R1+0x474], R50 ;  /* 0x0004743201007387 */ /* 0x0003e80000100800 */
[----:B------:R-:W4:Y:S01]  /*f0a0*/  LDS.128 R52, [R7] ;  /* 0x0000000007347984 */ /* 0x000f220000000c00 */
[----:B------:R-:W-:Y:S06]  /*f0b0*/  BAR.SYNC.DEFER_BLOCKING 0x0 ;  /* 0x0000000000007b1d */ /* 0x000fec0000010000 */
[----:B-1----:R-:W2:Y:S04]  /*f0c0*/  LDL.LU R50, [R1+0x204] ;  /* 0x0002040001327983 */ /* 0x002ea80000300800 */
[----:B------:R1:W-:Y:S04]  /*f0d0*/  STL [R1+0x470], R51 ;  /* 0x0004703301007387 */ /* 0x0003e80000100800 */
[----:B-1----:R-:W2:Y:S04]  /*f0e0*/  LDL.LU R51, [R1+0x200] ;  /* 0x0002000001337983 */ /* 0x002ea80000300800 */
[----:B------:R-:W-:Y:S01]  /*f0f0*/  STSM.16.M88.4 [R3], R56 ;  /* 0x0000003803007844 */ /* 0x000fe20000000200 */
[----:B------:R-:W-:Y:S06]  /*f100*/  BAR.SYNC.DEFER_BLOCKING 0x0 ;  /* 0x0000000000007b1d */ /* 0x000fec0000010000 */
[----:B----4-:R1:W-:Y:S04]  /*f110*/  STL [R1+0x46c], R52 ;  /* 0x00046c3401007387 */ /* 0x0103e80000100800 */
[----:B-1----:R-:W4:Y:S01]  /*f120*/  LDL.LU R52, [R1+0x214] ;  /* 0x0002140001347983 */ /* 0x002f220000300800 */
[C---:B------:R-:W-:Y:S01]  /*f130*/  IMAD R15, R12.reuse, UR4, RZ ;  /* 0x000000040c0f7c24 */ /* 0x040fe2000f8e02ff */
[----:B------:R-:W-:Y:S01]  /*f140*/  ISETP.LT.AND P2, PT, R12, UR6, !P0 ;  /* 0x000000060c007c0c */ /* 0x000fe2000c741270 */
[----:B------:R-:W-:Y:S01]  /*f150*/  ULDC UR6, c[0x0][0x22c] ;  /* 0x00008b0000067ab9 */ /* 0x000fe20000000800 */
[----:B------:R-:W-:Y:S04]  /*f160*/  STL [R1+0x468], R53 ;  /* 0x0004683501007387 */ /* 0x000fe80000100800 */
[----:B------:R-:W1:Y:S01]  /*f170*/  LDS.128 R56, [R7] ;  /* 0x0000000007387984 */ /* 0x000e620000000c00 */
[----:B------:R-:W-:Y:S06]  /*f180*/  BAR.SYNC.DEFER_BLOCKING 0x0 ;  /* 0x0000000000007b1d */ /* 0x000fec0000010000 */
[----:B------:R-:W-:Y:S04]  /*f190*/  STL [R1+0x464], R54 ;  /* 0x0004643601007387 */ /* 0x000fe80000100800 */
[----:B------:R-:W-:Y:S04]  /*f1a0*/  STL [R1+0x460], R55 ;  /* 0x0004603701007387 */ /* 0x000fe80000100800 */
[----:B------:R-:W-:Y:S01]  /*f1b0*/  STSM.16.M88.4 [R3], R60 ;  /* 0x0000003c03007844 */ /* 0x000fe20000000200 */
[----:B------:R-:W-:Y:S06]  /*f1c0*/  BAR.SYNC.DEFER_BLOCKING 0x0 ;  /* 0x0000000000007b1d */ /* 0x000fec0000010000 */
[----:B-1----:R-:W-:Y:S04]  /*f1d0*/  STL [R1+0x45c], R56 ;  /* 0x00045c3801007387 */ /* 0x002fe80000100800 */
[----:B------:R-:W-:Y:S04]  /*f1e0*/  STL [R1+0x458], R57 ;  /* 0x0004583901007387 */ /* 0x000fe80000100800 */
[----:B------:R-:W-:Y:S04]  /*f1f0*/  STL [R1+0x454], R58 ;  /* 0x0004543a01007387 */ /* 0x000fe80000100800 */
[----:B------:R-:W-:Y:S04]  /*f200*/  STL [R1+0x44c], R59 ;  /* 0x00044c3b01007387 */ /* 0x000fe80000100800 */
[----:B------:R-:W1:Y:S01]  /*f210*/  LDS.128 R60, [R7] ;  /* 0x00000000073c7984 */ /* 0x000e620000000c00 */
[----:B------:R-:W-:Y:S06]  /*f220*/  BAR.SYNC.DEFER_BLOCKING 0x0 ;  /* 0x0000000000007b1d */ /* 0x000fec0000010000 */
[----:B------:R-:W-:Y:S02]  /*f230*/  STSM.16.M88.4 [R3], R64 ;  /* 0x0000004003007844 */ /* 0x000fe40000000200 */
        /* <DEDUP_REMOVED lines=166> */
[----:B------:R3:W-:Y:S02]  /*fca0*/  STSM.16.M88.4 [R3], R148 ;  /* 0x0000009403007844 */ /* 0x0007e40000000200 */
[----:B------:R-:W-:Y:S06]  /*fcb0*/  BAR.SYNC.DEFER_BLOCKING 0x0 ;  /* 0x0000000000007b1d */ /* 0x000fec0000010000 */
[----:B-1----:R-:W-:Y:S01]  /*fcc0*/  STL [R1+0x308], R144 ;  /* 0x0003089001007387 */ /* 0x002fe20000100800 */
[----:B---3--:R-:W-:-:S03]  /*fcd0*/  LOP3.LUT R3, R6, 0x2, R13, 0xfe, !PT ;  /* 0x0000000206037812 */ /* 0x008fc600078efe0d */
[----:B------:R-:W-:Y:S01]  /*fce0*/  STL [R1+0x304], R7 ;  /* 0x0003040701007387 */ /* 0x000fe20000100800 */
[C---:B------:R-:W-:Y:S01]  /*fcf0*/  LEA R148, P4, R15.reuse, R2, 0x2 ;  /* 0x000000020f947211 */ /* 0x040fe200078810ff */
[----:B------:R-:W1:Y:S02]  /*fd00*/  LDC R151, c[0x0][0x248] ;  /* 0x00009200ff977b82 */ /* 0x000e640000000800 */
[----:B------:R-:W-:Y:S01]  /*fd10*/  STL [R1+0x2f8], R145 ;  /* 0x0002f89101007387 */ /* 0x000fe20000100800 */
[----:B------:R-:W-:-:S03]  /*fd20*/  LEA.HI.X.SX32 R149, R15, R0, 0x2, P4 ;  /* 0x000000000f957211 */ /* 0x000fc600020f16ff */
[----:B------:R-:W-:Y:S04]  /*fd30*/  STL [R1+0x2f4], R146 ;  /* 0x0002f49201007387 */ /* 0x000fe80000100800 */
[----:B------:R3:W-:Y:S01]  /*fd40*/  @P1 STG.E desc[UR28][R4.64], R14 ;  /* 0x0000000e04001986 */ /* 0x0007e2000c10191c */
[C---:B------:R-:W-:Y:S01]  /*fd50*/  ISETP.LT.AND P1, PT, R3.reuse, UR5, !P0 ;  /* 0x0000000503007c0c */ /* 0x040fe2000c721270 */
[----:B------:R-:W-:Y:S01]  /*fd60*/  IMAD R3, R3, UR4, RZ ;  /* 0x0000000403037c24 */ /* 0x000fe2000f8e02ff */
[----:B------:R-:W-:Y:S01]  /*fd70*/  ULDC UR5, c[0x0][0x22c] ;  /* 0x00008b0000057ab9 */ /* 0x000fe20000000800 */
[----:B------:R-:W-:Y:S01]  /*fd80*/  STL [R1+0x2f0], R147 ;  /* 0x0002f09301007387 */ /* 0x000fe20000100800 */
[C-C-:B---3--:R-:W-:Y:S02]  /*fd90*/  LOP3.LUT R5, R6.reuse, 0x6, R13.reuse, 0xfe, !PT ;  /* 0x0000000606057812 */ /* 0x148fe400078efe0d */
[----:B------:R-:W-:-:S02]  /*fda0*/  LOP3.LUT R14, R6, 0x8, R13, 0xfe, !PT ;  /* 0x00000008060e7812 */ /* 0x000fc400078efe0d */
[----:B------:R-:W-:Y:S01]  /*fdb0*/  LEA R4, P5, R3, R2, 0x2 ;  /* 0x0000000203047211 */ /* 0x000fe200078a10ff */
[C---:B------:R-:W-:Y:S01]  /*fdc0*/  IMAD R150, R5.reuse, UR4, RZ ;  /* 0x0000000405967c24 */ /* 0x040fe2000f8e02ff */
[----:B------:R-:W-:Y:S01]  /*fdd0*/  ISETP.LT.AND P3, PT, R5, UR5, !P0 ;  /* 0x0000000505007c0c */ /* 0x000fe2000c761270 */
[C---:B------:R-:W-:Y:S01]  /*fde0*/  IMAD R12, R14.reuse, UR4, RZ ;  /* 0x000000040e0c7c24 */ /* 0x040fe2000f8e02ff */
[----:B------:R-:W-:Y:S01]  /*fdf0*/  LEA.HI.X.SX32 R5, R3, R0, 0x2, P5 ;  /* 0x0000000003057211 */ /* 0x000fe200028f16ff */
[----:B------:R-:W-:Y:S01]  /*fe00*/  ULDC UR5, c[0x0][0x22c] ;  /* 0x00008b0000057ab9 */ /* 0x000fe20000000800 */
[----:B------:R-:W-:Y:S01]  /*fe10*/  ISETP.LT.AND P5, PT, R14, UR6, !P0 ;  /* 0x000000060e007c0c */ /* 0x000fe2000c7a1270 */
[----:B------:R-:W-:Y:S01]  /*fe20*/  ULDC UR6, c[0x0][0x22c] ;  /* 0x00008b0000067ab9 */ /* 0x000fe20000000800 */
[----:B------:R-:W-:Y:S01]  /*fe30*/  LEA R14, P6, R150, R2, 0x2 ;  /* 0x00000002960e7211 */ /* 0x000fe200078c10ff */
[----:B----4-:R3:W-:Y:S01]  /*fe40*/  @P1 STG.E desc[UR28][R4.64], R52 ;  /* 0x0000003404001986 */ /* 0x0107e2000c10191c */
[----:B------:R-:W-:-:S02]  /*fe50*/  LOP3.LUT R3, R6, 0xa, R13, 0xfe, !PT ;  /* 0x0000000a06037812 */ /* 0x000fc400078efe0d */
[----:B------:R-:W-:Y:S01]  /*fe60*/  LEA.HI.X.SX32 R15, R150, R0, 0x2, P6 ;  /* 0x00000000960f7211 */ /* 0x000fe200030f16ff */
[----:B------:R4:W-:Y:S01]  /*fe70*/  @P2 STG.E desc[UR28][R148.64], R49 ;  /* 0x0000003194002986 */ /* 0x0009e2000c10191c */
[----:B------:R-:W-:Y:S01]  /*fe80*/  ISETP.LT.AND P4, PT, R3, UR5, !P0 ;  /* 0x0000000503007c0c */ /* 0x000fe2000c781270 */
[----:B------:R-:W1:Y:S02]  /*fe90*/  LDC R150, c[0x0][0x248] ;  /* 0x00009200ff967b82 */ /* 0x000e640000000800 */
[----:B--2---:R2:W-:Y:S01]  /*fea0*/  @P3 STG.E desc[UR28][R14.64], R47 ;  /* 0x0000002f0e003986 */ /* 0x0045e2000c10191c */
[----:B---3--:R-:W-:-:S03]  /*feb0*/  LEA R4, P1, R12, R2, 0x2 ;  /* 0x000000020c047211 */ /* 0x008fc600078210ff */
[----:B----4-:R-:W3:Y:S01]  /*fec0*/  LDL.LU R49, [R1+0x208] ;  /* 0x0002080001317983 */ /* 0x010ee20000300800 */
[----:B------:R-:W-:Y:S01]  /*fed0*/  LEA.HI.X.SX32 R5, R12, R0, 0x2, P1 ;  /* 0x000000000c057211 */ /* 0x000fe200008f16ff */
[----:B------:R-:W-:Y:S01]  /*fee0*/  IMAD R3, R3, UR4, RZ ;  /* 0x0000000403037c24 */ /* 0x000fe2000f8e02ff */
[----:B------:R-:W-:Y:S01]  /*fef0*/  ULDC UR5, c[0x0][0x22c] ;  /* 0x00008b0000057ab9 */ /* 0x000fe20000000800 */
[----:B--2---:R-:W2:Y:S01]  /*ff00*/  LDL.LU R47, [R1+0x20c] ;  /* 0x00020c00012f7983 */ /* 0x004ea20000300800 */
[----:B------:R-:W-:-:S03]  /*ff10*/  LOP3.LUT R15, R6, 0xc, R13, 0xfe, !PT ;  /* 0x0000000c060f7812 */ /* 0x000fc600078efe0d */
[----:B------:R-:W4:Y:S01]  /*ff20*/  LDL.LU R53, [R1+0x10] ;  /* 0x0000100001357983 */ /* 0x000f220000300800 */
[C-C-:B------:R-:W-:Y:S02]  /*ff30*/  LOP3.LUT R12, R6.reuse, 0xe, R13.reuse, 0xfe, !PT ;  /* 0x0000000e060c7812 */ /* 0x140fe400078efe0d */
[C---:B------:R-:W-:Y:S01]  /*ff40*/  ISETP.LT.AND P1, PT, R15.reuse, UR5, !P0 ;  /* 0x000000050f007c0c */ /* 0x040fe2000c721270 */
[----:B------:R1:W-:Y:S01]  /*ff50*/  @P5 STG.E desc[UR28][R4.64], R51 ;  /* 0x0000003304005986 */ /* 0x0003e2000c10191c */
[----:B------:R-:W-:Y:S01]  /*ff60*/  LOP3.LUT R14, R6, 0x10, R13, 0xfe, !PT ;  /* 0x00000010060e7812 */ /* 0x000fe200078efe0d */
[----:B------:R-:W-:Y:S01]  /*ff70*/  IMAD R15, R15, UR4, RZ ;  /* 0x000000040f0f7c24 */ /* 0x000fe2000f8e02ff */
[C---:B------:R-:W-:Y:S01]  /*ff80*/  ISETP.LT.AND P3, PT, R12.reuse, UR6, !P0 ;  /* 0x000000060c007c0c */ /* 0x040fe2000c761270 */
[----:B------:R-:W-:Y:S01]  /*ff90*/  IMAD R12, R12, UR4, RZ ;  /* 0x000000040c0c7c24 */ /* 0x000fe2000f8e02ff */
[----:B------:R-:W4:Y:S01]  /*ffa0*/  LDL.LU R52, [R1+0x14] ;  /* 0x0000140001347983 */ /* 0x000f220000300800 */
[----:B------:R-:W-:Y:S01]  /*ffb0*/  ULDC UR5, c[0x0][0x22c] ;  /* 0x00008b0000057ab9 */ /* 0x000fe20000000800 */
[-C--:B------:R-:W-:Y:S01]  /*ffc0*/  LEA R148, P5, R15, R2.reuse, 0x2 ;  /* 0x000000020f947211 */ /* 0x080fe200078a10ff */
[----:B------:R-:W-:Y:S01]  /*ffd0*/  ULDC UR6, c[0x0][0x22c] ;  /* 0x00008b0000067ab9 */ /* 0x000fe20000000800 */
[C---:B-1----:R-:W-:Y:S01]  /*ffe0*/  LEA R4, P2, R3.reuse, R2, 0x2 ;  /* 0x0000000203047211 */ /* 0x042fe200078410ff */
[----:B------:R-:W4:Y:S03]  /*fff0*/  LDL.LU R51, [R1+0x18] ;  /* 0x0000180001337983 */ /* 0x000f260000300800 */
[----:B------:R-:W-:Y:S01]  /*10000*/  LEA.HI.X.SX32 R5, R3, R0, 0x2, P2 ;  /* 0x0000000003057211 */ /* 0x000fe200010f16ff */
[C---:B------:R-:W-:Y:S01]  /*10010*/  IMAD R3, R14.reuse, UR4, RZ ;  /* 0x000000040e037c24 */ /* 0x040fe2000f8e02ff */
[----:B------:R-:W-:Y:S01]  /*10020*/  ISETP.LT.AND P2, PT, R14, UR7, !P0 ;  /* 0x000000070e007c0c */ /* 0x000fe2000c741270 */
[----:B------:R-:W-:Y:S01]  /*10030*/  ULDC UR7, c[0x0][0x22c] ;  /* 0x00008b0000077ab9 */ /* 0x000fe20000000800 */
[----:B------:R-:W-:-:S02]  /*10040*/  LEA R14, P6, R12, R2, 0x2 ;  /* 0x000000020c0e7211 */ /* 0x000fc400078c10ff */
[-C--:B------:R-:W-:Y:S02]  /*10050*/  LEA.HI.X.SX32 R149, R15, R0.reuse, 0x2, P5 ;  /* 0x000000000f957211 */ /* 0x080fe400028f16ff */
[----:B------:R-:W-:Y:S01]  /*10060*/  LEA.HI.X.SX32 R15, R12, R0, 0x2, P6 ;  /* 0x000000000c0f7211 */ /* 0x000fe200030f16ff */
[----:B------:R-:W-:Y:S04]  /*10070*/  @P4 STG.E desc[UR28][R4.64], R50 ;  /* 0x0000003204004986 */ /* 0x000fe8000c10191c */
[----:B---3--:R-:W-:Y:S04]  /*10080*/  @P1 STG.E desc[UR28][R148.64], R49 ;  /* 0x0000003194001986 */ /* 0x008fe8000c10191c */
[----:B--2---:R1:W-:Y:S04]  /*10090*/  @P3 STG.E desc[UR28][R14.64], R47 ;  /* 0x0000002f0e003986 */ /* 0x0043e8000c10191c */
[----:B-1----:R-:W2:Y:S01]  /*100a0*/  LDL.LU R47, [R1+0x1c] ;  /* 0x00001c00012f7983 */ /* 0x002ea20000300800 */
[----:B------:R-:W-:-:S02]  /*100b0*/  LOP3.LUT R5, R6, 0x20, R13, 0xfe, !PT ;  /* 0x0000002006057812 */ /* 0x000fc400078efe0d */
[----:B------:R-:W-:Y:S01]  /*100c0*/  LEA R4, P4, R3, R2, 0x2 ;  /* 0x0000000203047211 */ /* 0x000fe200078810ff */
[----:B------:R-:W3:Y:S01]  /*100d0*/  LDL.LU R50, [R1+0x4] ;  /* 0x0000040001327983 */ /* 0x000ee20000300800 */
[----:B------:R-:W-:Y:S01]  /*100e0*/  ISETP.LT.AND P6, PT, R5, UR5, !P0 ;  /* 0x0000000505007c0c */ /* 0x000fe2000c7c1270 */
[----:B------:R-:W-:Y:S01]  /*100f0*/  ULDC UR5, c[0x0][0x22c] ;  /* 0x00008b0000057ab9 */ /* 0x000fe20000000800 */
[----:B------:R-:W-:Y:S01]  /*10100*/  LEA.HI.X.SX32 R5, R3, R0, 0x2, P4 ;  /* 0x0000000003057211 */ /* 0x000fe200020f16ff */
[----:B------:R-:W3:Y:S01]  /*10110*/  LDL.LU R49, [R1+0x8] ;  /* 0x0000080001317983 */ /* 0x000ee20000300800 */
[----:B------:R-:W-:-:S04]  /*10120*/  LOP3.LUT R3, R6, 0x12, R13, 0xfe, !PT ;  /* 0x0000001206037812 */ /* 0x000fc800078efe0d */
[C---:B------:R-:W-:Y:S01]  /*10130*/  ISETP.LT.AND P3, PT, R3.reuse, UR5, !P0 ;  /* 0x0000000503007c0c */ /* 0x040fe2000c761270 */
[----:B------:R-:W-:Y:S01]  /*10140*/  IMAD R3, R3, UR4, RZ ;  /* 0x0000000403037c24 */ /* 0x000fe2000f8e02ff */
[----:B----4-:R1:W-:Y:S01]  /*10150*/  @P2 STG.E desc[UR28][R4.64], R53 ;  /* 0x0000003504002986 */ /* 0x0103e2000c10191c */
[C-C-:B------:R-:W-:Y:S01]  /*10160*/  LOP3.LUT R14, R6.reuse, 0x16, R13.reuse, 0xfe, !PT ;  /* 0x00000016060e7812 */ /* 0x140fe200078efe0d */
[----:B------:R-:W-:Y:S01]  /*10170*/  ULDC UR5, c[0x0][0x22c] ;  /* 0x00008b0000057ab9 */ /* 0x000fe20000000800 */
[C-C-:B------:R-:W-:Y:S02]  /*10180*/  LOP3.LUT R12, R6.reuse, 0x18, R13.reuse, 0xfe, !PT ;  /* 0x00000018060c7812 */ /* 0x140fe400078efe0d */
[----:B-1----:R-:W-:Y:S02]  /*10190*/  LOP3.LUT R5, R6, 0x14, R13, 0xfe, !PT ;  /* 0x0000001406057812 */ /* 0x002fe400078efe0d */
[----:B------:R-:W-:Y:S02]  /*101a0*/  LEA R4, P1, R3, R2, 0x2 ;  /* 0x0000000203047211 */ /* 0x000fe400078210ff */
[C---:B------:R-:W-:Y:S01]  /*101b0*/  ISETP.LT.AND P4, PT, R5.reuse, UR5, !P0 ;  /* 0x0000000505007c0c */ /* 0x040fe2000c781270 */
[----:B------:R-:W-:Y:S01]  /*101c0*/  IMAD R15, R5, UR4, RZ ;  /* 0x00000004050f7c24 */ /* 0x000fe2000f8e02ff */
[----:B------:R-:W-:Y:S01]  /*101d0*/  LEA.HI.X.SX32 R5, R3, R0, 0x2, P1 ;  /* 0x0000000003057211 */ /* 0x000fe200008f16ff */
[----:B------:R-:W-:Y:S01]  /*101e0*/  IMAD R3, R14, UR4, RZ ;  /* 0x000000040e037c24 */ /* 0x000fe2000f8e02ff */
[C---:B------:R-:W-:Y:S01]  /*101f0*/  ISETP.LT.AND P1, PT, R12.reuse, UR7, !P0 ;  /* 0x000000070c007c0c */ /* 0x040fe2000c721270 */
[----:B------:R-:W-:Y:S01]  /*10200*/  IMAD R12, R12, UR4, RZ ;  /* 0x000000040c0c7c24 */ /* 0x000fe2000f8e02ff */
[----:B------:R-:W-:Y:S01]  /*10210*/  ISETP.LT.AND P2, PT, R14, UR6, !P0 ;  /* 0x000000060e007c0c */ /* 0x000fe2000c741270 */
[----:B------:R-:W-:Y:S01]  /*10220*/  ULDC UR5, c[0x0][0x22c] ;  /* 0x00008b0000057ab9 */ /* 0x000fe20000000800 */
[-C--:B------:R-:W-:Y:S01]  /*10230*/  LEA R148, P5, R15, R2.reuse, 0x2 ;  /* 0x000000020f947211 */ /* 0x080fe200078a10ff */
[----:B------:R1:W-:Y:S01]  /*10240*/  @P3 STG.E desc[UR28][R4.64], R52 ;  /* 0x0000003404003986 */ /* 0x0003e2000c10191c */
[----:B------:R-:W-:Y:S01]  /*10250*/  LEA R14, P3, R3, R2, 0x2 ;  /* 0x00000002030e7211 */ /* 0x000fe200078610ff */
[----:B------:R-:W-:Y:S01]  /*10260*/  ULDC UR6, c[0x0][0x22c] ;  /* 0x00008b0000067ab9 */ /* 0x000fe20000000800 */
[----:B------:R-:W-:-:S02]  /*10270*/  LEA.HI.X.SX32 R149, R15, R0, 0x2, P5 ;  /* 0x000000000f957211 */ /* 0x000fc400028f16ff */
[----:B------:R-:W-:Y:S02]  /*10280*/  LEA.HI.X.SX32 R15, R3, R0, 0x2, P3 ;  /* 0x00000000030f7211 */ /* 0x000fe400018f16ff */
[--C-:B-1----:R-:W-:Y:S02]  /*10290*/  LOP3.LUT R5, R6, 0x22, R13.reuse, 0xfe, !PT ;  /* 0x0000002206057812 */ /* 0x102fe400078efe0d */
[C---:B------:R-:W-:Y:S02]  /*102a0*/  LEA R4, P5, R12.reuse, R2, 0x2 ;  /* 0x000000020c047211 */ /* 0x040fe400078a10ff */
[----:B------:R-:W-:Y:S01]  /*102b0*/  ISETP.LT.AND P3, PT, R5, UR5, !P0 ;  /* 0x0000000505007c0c */ /* 0x000fe2000c761270 */
[----:B------:R1:W-:Y:S01]  /*102c0*/  @P4 STG.E desc[UR28][R148.64], R51 ;  /* 0x0000003394004986 */ /* 0x0003e2000c10191c */
[----:B------:R-:W-:Y:S01]  /*102d0*/  LEA.HI.X.SX32 R5, R12, R0, 0x2, P5 ;  /* 0x000000000c057211 */ /* 0x000fe200028f16ff */
[----:B------:R-:W-:Y:S01]  /*102e0*/  ULDC UR5, c[0x0][0x22c] ;  /* 0x00008b0000057ab9 */ /* 0x000fe20000000800 */
[C-C-:B------:R-:W-:Y:S01]  /*102f0*/  LOP3.LUT R3, R6.reuse, 0x1a, R13.reuse, 0xfe, !PT ;  /* 0x0000001a06037812 */ /* 0x140fe200078efe0d */
[----:B-1----:R-:W1:Y:S01]  /*10300*/  LDC R149, c[0x0][0x248] ;  /* 0x00009200ff957b82 */ /* 0x002e620000000800 */
[----:B--2---:R2:W-:Y:S04]  /*10310*/  @P2 STG.E desc[UR28][R14.64], R47 ;  /* 0x0000002f0e002986 */ /* 0x0045e8000c10191c */
[----:B------:R4:W-:Y:S04]  /*10320*/  @P1 STG.E desc[UR28][R4.64], R252 ;  /* 0x000000fc04001986 */ /* 0x0009e8000c10191c */
[----:B--2---:R-:W2:Y:S04]  /*10330*/  LDL.LU R47, [R1+0xc] ;  /* 0x00000c00012f7983 */ /* 0x004ea80000300800 */
[----:B----4-:R-:W4:Y:S01]  /*10340*/  LDL.LU R252, [R1+0x480] ;  /* 0x0004800001fc7983 */ /* 0x010f220000300800 */
[C---:B------:R-:W-:Y:S01]  /*10350*/  ISETP.LT.AND P2, PT, R3.reuse, UR5, !P0 ;  /* 0x0000000503007c0c */ /* 0x040fe2000c741270 */
[----:B------:R-:W-:Y:S01]  /*10360*/  IMAD R3, R3, UR4, RZ ;  /* 0x0000000403037c24 */ /* 0x000fe2000f8e02ff */
[C-C-:B------:R-:W-:Y:S01]  /*10370*/  LOP3.LUT R12, R6.reuse, 0x1c, R13.reuse, 0xfe, !PT ;  /* 0x0000001c060c7812 */ /* 0x140fe200078efe0d */
[----:B------:R-:W-:Y:S01]  /*10380*/  ULDC UR5, c[0x0][0x22c] ;  /* 0x00008b0000057ab9 */ /* 0x000fe20000000800 */
[----:B------:R-:W-:-:S02]  /*10390*/  LOP3.LUT R148, R6, 0x1e, R13, 0xfe, !PT ;  /* 0x0000001e06947812 */ /* 0x000fc400078efe0d */
[----:B------:R-:W-:Y:S01]  /*103a0*/  LEA R14, P1, R3, R2, 0x2 ;  /* 0x00000002030e7211 */ /* 0x000fe200078210ff */
[----:B------:R-:W-:-:S03]  /*103b0*/  IMAD R5, R12, UR4, RZ ;  /* 0x000000040c057c24 */ /* 0x000fc6000f8e02ff */
[----:B------:R-:W-:Y:S01]  /*103c0*/  LEA.HI.X.SX32 R15, R3, R0, 0x2, P1 ;  /* 0x00000000030f7211 */ /* 0x000fe200008f16ff */
[----:B------:R-:W-:Y:S01]  /*103d0*/  IMAD R3, R148, UR4, RZ ;  /* 0x0000000494037c24 */ /* 0x000fe2000f8e02ff */
[C---:B------:R-:W-:Y:S01]  /*103e0*/  LEA R4, P5, R5.reuse, R2, 0x2 ;  /* 0x0000000205047211 */ /* 0x040fe200078a10ff */
[----:B------:R-:W-:Y:S01]  /*103f0*/  ULDC UR4, c[0x0][0x22c] ;  /* 0x00008b0000047ab9 */ /* 0x000fe20000000800 */
[----:B------:R-:W-:Y:S01]  /*10400*/  ISETP.LT.AND P4, PT, R12, UR6, !P0 ;  /* 0x000000060c007c0c */ /* 0x000fe2000c781270 */
[----:B---3--:R3:W-:Y:S01]  /*10410*/  @P2 STG.E desc[UR28][R14.64], R50 ;  /* 0x000000320e002986 */ /* 0x0087e2000c10191c */
[----:B------:R-:W-:Y:S01]  /*10420*/  LOP3.LUT R12, R6, 0x24, R13, 0xfe, !PT ;  /* 0x00000024060c7812 */ /* 0x000fe200078efe0d */
[----:B------:R-:W-:Y:S01]  /*10430*/  ULDC UR6, c[0x0][0x22c] ;  /* 0x00008b0000067ab9 */ /* 0x000fe20000000800 */
[----:B------:R-:W-:Y:S01]  /*10440*/  ISETP.LT.AND P1, PT, R148, UR5, !P0 ;  /* 0x0000000594007c0c */ /* 0x000fe2000c721270 */
[----:B------:R-:W-:Y:S01]  /*10450*/  ULDC UR5, c[0x0][0x22c] ;  /* 0x00008b0000057ab9 */ /* 0x000fe20000000800 */
[----:B------:R-:W-:-:S02]  /*10460*/  LEA.HI.X.SX32 R5, R5, R0, 0x2, P5 ;  /* 0x0000000005057211 */ /* 0x000fc400028f16ff */
[----:B------:R-:W-:Y:S02]  /*10470*/  ISETP.LT.AND P2, PT, R12, UR6, !P0 ;  /* 0x000000060c007c0c */ /* 0x000fe4000c741270 */
[----:B------:R-:W-:Y:S02]  /*10480*/  LOP3.LUT R12, R6, 0x26, R13, 0xfe, !PT ;  /* 0x00000026060c7812 */ /* 0x000fe400078efe0d */
[----:B---3--:R-:W-:-:S04]  /*10490*/  LEA R14, P5, R3, R2, 0x2 ;  /* 0x00000002030e7211 */ /* 0x008fc800078a10ff */
[----:B------:R-:W-:Y:S02]  /*104a0*/  LEA.HI.X.SX32 R15, R3, R0, 0x2, P5 ;  /* 0x00000000030f7211 */ /* 0x000fe400028f16ff */
[----:B------:R-:W3:Y:S01]  /*104b0*/  LDC R3, c[0x0][0x248] ;  /* 0x00009200ff037b82 */ /* 0x000ee20000000800 */
[----:B------:R-:W-:Y:S01]  /*104c0*/  ISETP.LT.AND P5, PT, R12, UR4, !P0 ;  /* 0x000000040c007c0c */ /* 0x000fe2000c7a1270 */
[----:B------:R1:W-:Y:S01]  /*104d0*/  @P4 STG.E desc[UR28][R4.64], R49 ;  /* 0x0000003104004986 */ /* 0x0003e2000c10191c */
[C-C-:B------:R-:W-:Y:S01]  /*104e0*/  LOP3.LUT R12, R6.reuse, 0x28, R13.reuse, 0xfe, !PT ;  /* 0x00000028060c7812 */ /* 0x140fe200078efe0d */
[----:B------:R-:W-:Y:S01]  /*104f0*/  ULDC UR4, c[0x0][0x22c] ;  /* 0x00008b0000047ab9 */ /* 0x000fe20000000800 */
[----:B------:R-:W-:Y:S01]  /*10500*/  LOP3.LUT R148, R6, 0x2a, R13, 0xfe, !PT ;  /* 0x0000002a06947812 */ /* 0x000fe200078efe0d */
[----:B--2---:R2:W-:Y:S01]  /*10510*/  @P1 STG.E desc[UR28][R14.64], R47 ;  /* 0x0000002f0e001986 */ /* 0x0045e2000c10191c */
[----:B------:R-:W-:Y:S01]  /*10520*/  ISETP.LT.AND P1, PT, R12, UR4, !P0 ;  /* 0x000000040c007c0c */ /* 0x000fe2000c721270 */
[----:B------:R-:W-:Y:S01]  /*10530*/  ULDC UR4, c[0x0][0x22c] ;  /* 0x00008b0000047ab9 */ /* 0x000fe20000000800 */
[----:B------:R-:W3:Y:S01]  /*10540*/  LDC R12, c[0x0][0x248] ;  /* 0x00009200ff0c7b82 */ /* 0x000ee20000000800 */
[----:B----4-:R-:W-:-:S04]  /*10550*/  IMAD R150, R150, 0x20, R252 ;  /* 0x0000002096967824 */ /* 0x010fc800078e02fc */
[----:B-1----:R-:W-:Y:S01]  /*10560*/  IMAD R149, R149, 0x2, R150 ;  /* 0x0000000295957824 */ /* 0x002fe200078e0296 */
[----:B------:R-:W-:-:S03]  /*10570*/  LEA R4, P4, R150, R2, 0x2 ;  /* 0x0000000296047211 */ /* 0x000fc600078810ff */
[----:B------:R-:W-:Y:S01]  /*10580*/  IMAD R151, R151, 0x2, R149 ;  /* 0x0000000297977824 */ /* 0x000fe200078e0295 */
[----:B------:R-:W-:Y:S02]  /*10590*/  LEA.HI.X.SX32 R5, R150, R0, 0x2, P4 ;  /* 0x0000000096057211 */ /* 0x000fe400020f16ff */
[C---:B--2---:R-:W-:Y:S01]  /*105a0*/  LEA R14, P4, R149.reuse, R2, 0x2 ;  /* 0x00000002950e7211 */ /* 0x044fe200078810ff */
[----:B------:R-:W1:Y:S02]  /*105b0*/  LDC R150, c[0x0][0x248] ;  /* 0x00009200ff967b82 */ /* 0x000e640000000800 */
[----:B------:R2:W-:Y:S01]  /*105c0*/  @P6 STG.E desc[UR28][R4.64], R248 ;  /* 0x000000f804006986 */ /* 0x0005e2000c10191c */
[----:B------:R-:W-:Y:S01]  /*105d0*/  LEA.HI.X.SX32 R15, R149, R0, 0x2, P4 ;  /* 0x00000000950f7211 */ /* 0x000fe200020f16ff */
[----:B---3--:R-:W-:Y:S01]  /*105e0*/  IMAD R149, R3, 0x2, R151 ;  /* 0x0000000203957824 */ /* 0x008fe200078e0297 */
[----:B------:R-:W-:Y:S01]  /*105f0*/  ISETP.LT.AND P6, PT, R148, UR4, !P0 ;  /* 0x0000000494007c0c */ /* 0x000fe2000c7c1270 */
[----:B------:R-:W-:-:S02]  /*10600*/  ULDC UR4, c[0x0][0x22c] ;  /* 0x00008b0000047ab9 */ /* 0x000fc40000000800 */
[----:B------:R-:W3:Y:S01]  /*10610*/  LDC R3, c[0x0][0x248] ;  /* 0x00009200ff037b82 */ /* 0x000ee20000000800 */
[----:B--2---:R-:W-:-:S04]  /*10620*/  LEA R4, P4, R151, R2, 0x2 ;  /* 0x0000000297047211 */ /* 0x004fc800078810ff */
[----:B------:R-:W-:-:S03]  /*10630*/  LEA.HI.X.SX32 R5, R151, R0, 0x2, P4 ;  /* 0x0000000097057211 */ /* 0x000fc600020f16ff */
[----:B------:R-:W2:Y:S01]  /*10640*/  LDC R151, c[0x0][0x248] ;  /* 0x00009200ff977b82 */ /* 0x000ea20000000800 */
[----:B------:R-:W-:Y:S01]  /*10650*/  LOP3.LUT R148, R6, 0x2c, R13, 0xfe, !PT ;  /* 0x0000002c06947812 */ /* 0x000fe200078efe0d */
[----:B------:R-:W-:Y:S01]  /*10660*/  IMAD R252, R12, 0x2, R149 ;  /* 0x000000020cfc7824 */ /* 0x000fe200078e0295 */
[----:B------:R4:W-:Y:S02]  /*10670*/  @P3 STG.E desc[UR28][R14.64], R249 ;  /* 0x000000f90e003986 */ /* 0x0009e4000c10191c */
[----:B------:R-:W-:Y:S01]  /*10680*/  ISETP.LT.AND P4, PT, R148, UR4, !P0 ;  /* 0x0000000494007c0c */ /* 0x000fe2000c781270 */
[----:B------:R-:W-:Y:S01]  /*10690*/  ULDC UR4, c[0x0][0x22c] ;  /* 0x00008b0000047ab9 */ /* 0x000fe20000000800 */
[----:B------:R1:W-:Y:S01]  /*106a0*/  @P2 STG.E desc[UR28][R4.64], R250 ;  /* 0x000000fa04002986 */ /* 0x0003e2000c10191c */
[----:B------:R-:W-:Y:S02]  /*106b0*/  LEA R148, P2, R149, R2, 0x2 ;  /* 0x0000000295947211 */ /* 0x000fe400078410ff */
[----:B------:R-:W-:-:S02]  /*106c0*/  LOP3.LUT R248, R6, 0x2e, R13, 0xfe, !PT ;  /* 0x0000002e06f87812 */ /* 0x000fc400078efe0d */
[----:B------:R-:W-:Y:S02]  /*106d0*/  LEA.HI.X.SX32 R149, R149, R0, 0x2, P2 ;  /* 0x0000000095957211 */ /* 0x000fe400010f16ff */
[----:B------:R-:W-:Y:S01]  /*106e0*/  LOP3.LUT R12, R6, 0x30, R13, 0xfe, !PT ;  /* 0x00000030060c7812 */ /* 0x000fe200078efe0d */
[----:B----4-:R-:W4:Y:S01]  /*106f0*/  LDC R249, c[0x0][0x248] ;  /* 0x00009200fff97b82 */ /* 0x010f220000000800 */
[----:B-1----:R-:W-:Y:S01]  /*10700*/  LEA R4, P3, R252, R2, 0x2 ;  /* 0x00000002fc047211 */ /* 0x002fe200078610ff */
[----:B------:R-:W-:-:S03]  /*10710*/  IMAD R15, R150, 0x2, R252 ;  /* 0x00000002960f7824 */ /* 0x000fc600078e02fc */
[----:B------:R-:W-:Y:S01]  /*10720*/  LEA.HI.X.SX32 R5, R252, R0, 0x2, P3 ;  /* 0x00000000fc057211 */ /* 0x000fe200018f16ff */
[----:B------:R2:W-:Y:S01]  /*10730*/  @P5 STG.E desc[UR28][R148.64], R251 ;  /* 0x000000fb94005986 */ /* 0x0005e2000c10191c */
[----:B------:R-:W-:Y:S01]  /*10740*/  ISETP.LT.AND P2, PT, R248, UR4, !P0 ;  /* 0x00000004f8007c0c */ /* 0x000fe2000c741270 */
[----:B------:R-:W-:Y:S01]  /*10750*/  ULDC UR4, c[0x0][0x22c] ;  /* 0x00008b0000047ab9 */ /* 0x000fe20000000800 */
[----:B------:R-:W1:Y:S01]  /*10760*/  LDC R248, c[0x0][0x248] ;  /* 0x00009200fff87b82 */ /* 0x000e620000000800 */
[----:B------:R3:W-:Y:S01]  /*10770*/  @P1 STG.E desc[UR28][R4.64], R244 ;  /* 0x000000f404001986 */ /* 0x0007e2000c10191c */
[----:B------:R-:W-:Y:S01]  /*10780*/  ISETP.LT.AND P5, PT, R12, UR4, !P0 ;  /* 0x000000040c007c0c */ /* 0x000fe2000c7a1270 */
[----:B------:R-:W-:Y:S01]  /*10790*/  ULDC UR4, c[0x0][0x22c] ;  /* 0x00008b0000047ab9 */ /* 0x000fe20000000800 */
[----:B------:R-:W-:Y:S02]  /*107a0*/  LEA R150, P1, R15, R2, 0x2 ;  /* 0x000000020f967211 */ /* 0x000fe400078210ff */
[----:B------:R-:W-:Y:S01]  /*107b0*/  LOP3.LUT R12, R6, 0x32, R13, 0xfe, !PT ;  /* 0x00000032060c7812 */ /* 0x000fe200078efe0d */
[----:B--2---:R-:W-:Y:S01]  /*107c0*/  IMAD R149, R151, 0x2, R15 ;  /* 0x0000000297957824 */ /* 0x004fe200078e020f */
[----:B------:R-:W-:-:S02]  /*107d0*/  LEA.HI.X.SX32 R151, R15, R0, 0x2, P1 ;  /* 0x000000000f977211 */ /* 0x000fc400008f16ff */
[----:B------:R-:W-:Y:S01]  /*107e0*/  ISETP.LT.AND P3, PT, R12, UR4, !P0 ;  /* 0x000000040c007c0c */ /* 0x000fe2000c761270 */
[----:B---3--:R-:W-:Y:S01]  /*107f0*/  IMAD R251, R3, 0x2, R149 ;  /* 0x0000000203fb7824 */ /* 0x008fe200078e0295 */
[----:B------:R-:W2:Y:S01]  /*10800*/  LDC R12, c[0x0][0x248] ;  /* 0x00009200ff0c7b82 */ /* 0x000ea20000000800 */
[-C--:B------:R-:W-:Y:S01]  /*10810*/  LEA R14, P1, R149, R2.reuse, 0x2 ;  /* 0x00000002950e7211 */ /* 0x080fe200078210ff */
[----:B------:R1:W-:Y:S01]  /*10820*/  @P6 STG.E desc[UR28][R150.64], R245 ;  /* 0x000000f596006986 */ /* 0x0003e2000c10191c */
[C-C-:B------:R-:W-:Y:S01]  /*10830*/  LOP3.LUT R148, R6.reuse, 0x34, R13.reuse, 0xfe, !PT ;  /* 0x0000003406947812 */ /* 0x140fe200078efe0d */
[----:B------:R-:W-:Y:S01]  /*10840*/  ULDC UR4, c[0x0][0x22c] ;  /* 0x00008b0000047ab9 */ /* 0x000fe20000000800 */
[----:B------:R-:W-:Y:S02]  /*10850*/  LEA R4, P6, R251, R2, 0x2 ;  /* 0x00000002fb047211 */ /* 0x000fe400078c10ff */
[----:B------:R-:W-:Y:S01]  /*10860*/  LEA.HI.X.SX32 R15, R149, R0, 0x2, P1 ;  /* 0x00000000950f7211 */ /* 0x000fe200008f16ff */
[----:B------:R-:W3:Y:S01]  /*10870*/  LDC R244, c[0x0][0x248] ;  /* 0x00009200fff47b82 */ /* 0x000ee20000000800 */
[----:B------:R-:W-:-:S02]  /*10880*/  LOP3.LUT R3, R6, 0x36, R13, 0xfe, !PT ;  /* 0x0000003606037812 */ /* 0x000fc400078efe0d */
[----:B------:R-:W-:Y:S01]  /*10890*/  ISETP.LT.AND P1, PT, R148, UR4, !P0 ;  /* 0x0000000494007c0c */ /* 0x000fe2000c721270 */
[----:B------:R-:W-:Y:S01]  /*108a0*/  ULDC UR4, c[0x0][0x22c] ;  /* 0x00008b0000047ab9 */ /* 0x000fe20000000800 */
[----:B------:R-:W-:Y:S02]  /*108b0*/  LEA.HI.X.SX32 R5, R251, R0, 0x2, P6 ;  /* 0x00000000fb057211 */ /* 0x000fe400030f16ff */
[----:B------:R-:W-:Y:S01]  /*108c0*/  ISETP.LT.AND P6, PT, R3, UR4, !P0 ;  /* 0x0000000403007c0c */ /* 0x000fe2000c7c1270 */
[----:B------:R2:W-:Y:S01]  /*108d0*/  @P4 STG.E desc[UR28][R14.64], R246 ;  /* 0x000000f60e004986 */ /* 0x0005e2000c10191c */
[----:B------:R-:W-:Y:S01]  /*108e0*/  LOP3.LUT R3, R6, 0x38, R13, 0xfe, !PT ;  /* 0x0000003806037812 */ /* 0x000fe200078efe0d */
[----:B----4-:R-:W-:Y:S01]  /*108f0*/  IMAD R249, R249, 0x2, R251 ;  /* 0x00000002f9f97824 */ /* 0x010fe200078e02fb */
[----:B------:R-:W-:Y:S01]  /*10900*/  ULDC UR4, c[0x0][0x22c] ;  /* 0x00008b0000047ab9 */ /* 0x000fe20000000800 */
[----:B------:R4:W-:Y:S01]  /*10910*/  @P2 STG.E desc[UR28][R4.64], R247 ;  /* 0x000000f704002986 */ /* 0x0009e2000c10191c */
[----:B------:R-:W-:Y:S01]  /*10920*/  ISETP.LT.AND P2, PT, R3, UR4, !P0 ;  /* 0x0000000403007c0c */ /* 0x000fe2000c741270 */
[----:B-1----:R-:W-:Y:S01]  /*10930*/  IMAD R151, R248, 0x2, R249 ;  /* 0x00000002f8977824 */ /* 0x002fe200078e02f9 */
[----:B------:R-:W1:Y:S01]  /*10940*/  LDC R3, c[0x0][0x248] ;  /* 0x00009200ff037b82 */ /* 0x000e620000000800 */
[----:B------:R-:W-:Y:S01]  /*10950*/  LEA R148, P4, R249, R2, 0x2 ;  /* 0x00000002f9947211 */ /* 0x000fe200078810ff */
[----:B------:R-:W-:-:S03]  /*10960*/  ULDC UR4, c[0x0][0x22c] ;  /* 0x00008b0000047ab9 */ /* 0x000fc60000000800 */
[----:B------:R-:W-:Y:S01]  /*10970*/  LEA.HI.X.SX32 R149, R249, R0, 0x2, P4 ;  /* 0x00000000f9957211 */ /* 0x000fe200020f16ff */
[----:B--2---:R-:W-:Y:S01]  /*10980*/  IMAD R245, R12, 0x2, R151 ;  /* 0x000000020cf57824 */ /* 0x004fe200078e0297 */
[----:B------:R-:W-:Y:S01]  /*10990*/  LOP3.LUT R15, R6, 0x3a, R13, 0xfe, !PT ;  /* 0x0000003a060f7812 */ /* 0x000fe200078efe0d */
[----:B------:R-:W2:Y:S01]  /*109a0*/  LDC R246, c[0x0][0x248] ;  /* 0x00009200fff67b82 */ /* 0x000ea20000000800 */
[----:B------:R-:W-:Y:S01]  /*109b0*/  LEA R14, P4, R151, R2, 0x2 ;  /* 0x00000002970e7211 */ /* 0x000fe200078810ff */
[----:B------:R3:W-:Y:S01]  /*109c0*/  @P5 STG.E desc[UR28][R148.64], R240 ;  /* 0x000000f094005986 */ /* 0x0007e2000c10191c */
[----:B------:R-:W-:Y:S01]  /*109d0*/  ISETP.LT.AND P5, PT, R15, UR4, !P0 ;  /* 0x000000040f007c0c */ /* 0x000fe2000c7a1270 */
[----:B------:R-:W-:Y:S01]  /*109e0*/  ULDC UR4, c[0x0][0x22c] ;  /* 0x00008b0000047ab9 */ /* 0x000fe20000000800 */
[----:B------:R-:W-:Y:S02]  /*109f0*/  LEA.HI.X.SX32 R15, R151, R0, 0x2, P4 ;  /* 0x00000000970f7211 */ /* 0x000fe400020f16ff */
[----:B----4-:R-:W-:-:S02]  /*10a00*/  LEA R4, P4, R245, R2, 0x2 ;  /* 0x00000002f5047211 */ /* 0x010fc400078810ff */
[----:B------:R-:W-:Y:S01]  /*10a10*/  LOP3.LUT R12, R6, 0x3c, R13, 0xfe, !PT ;  /* 0x0000003c060c7812 */ /* 0x000fe200078efe0d */
[----:B------:R4:W-:Y:S01]  /*10a20*/  @P3 STG.E desc[UR28][R14.64], R241 ;  /* 0x000000f10e003986 */ /* 0x0009e2000c10191c */
[----:B------:R-:W-:Y:S01]  /*10a30*/  LEA.HI.X.SX32 R5, R245, R0, 0x2, P4 ;  /* 0x00000000f5057211 */ /* 0x000fe200020f16ff */
[----:B---3--:R-:W3:Y:S01]  /*10a40*/  LDC R240, c[0x0][0x248] ;  /* 0x00009200fff07b82 */ /* 0x008ee20000000800 */
[----:B------:R-:W-:Y:S01]  /*10a50*/  ISETP.LT.AND P3, PT, R12, UR4, !P0 ;  /* 0x000000040c007c0c */ /* 0x000fe2000c761270 */
[----:B------:R-:W-:Y:S02]  /*10a60*/  IMAD R245, R244, 0x2, R245 ;  /* 0x00000002f4f57824 */ /* 0x000fe400078e02f5 */
[----:B------:R4:W-:Y:S01]  /*10a70*/  @P1 STG.E desc[UR28][R4.64], R242 ;  /* 0x000000f204001986 */ /* 0x0009e2000c10191c */
[----:B------:R-:W-:Y:S01]  /*10a80*/  LOP3.LUT R150, R6, 0x3e, R13, 0xfe, !PT ;  /* 0x0000003e06967812 */ /* 0x000fe200078efe0d */
[----:B------:R-:W-:Y:S02]  /*10a90*/  ULDC UR4, c[0x0][0x22c] ;  /* 0x00008b0000047ab9 */ /* 0x000fe40000000800 */
[----:B------:R-:W3:Y:S01]  /*10aa0*/  LDC R12, c[0x0][0x248] ;  /* 0x00009200ff0c7b82 */ /* 0x000ee20000000800 */
[----:B------:R-:W-:Y:S01]  /*10ab0*/  LEA R148, P1, R245, R2, 0x2 ;  /* 0x00000002f5947211 */ /* 0x000fe200078210ff */
[----:B-1----:R-:W-:-:S03]  /*10ac0*/  IMAD R151, R3, 0x2, R245 ;  /* 0x0000000203977824 */ /* 0x002fc600078e02f5 */
[----:B------:R-:W-:Y:S02]  /*10ad0*/  LEA.HI.X.SX32 R149, R245, R0, 0x2, P1 ;  /* 0x00000000f5957211 */ /* 0x000fe400008f16ff */
[C---:B----4-:R-:W-:Y:S01]  /*10ae0*/  LEA R14, P1, R151.reuse, R2, 0x2 ;  /* 0x00000002970e7211 */ /* 0x050fe200078210ff */
[----:B------:R-:W1:Y:S01]  /*10af0*/  LDC R242, c[0x0][0x248] ;  /* 0x00009200fff27b82 */ /* 0x000e620000000800 */
[----:B------:R-:W-:Y:S02]  /*10b00*/  LOP3.LUT R3, R6, 0x40, R13, 0xfe, !PT ;  /* 0x0000004006037812 */ /* 0x000fe400078efe0d */
[----:B------:R-:W-:Y:S01]  /*10b10*/  LEA.HI.X.SX32 R15, R151, R0, 0x2, P1 ;  /* 0x00000000970f7211 */ /* 0x000fe200008f16ff */
[----:B--2---:R-:W-:Y:S01]  /*10b20*/  IMAD R151, R246, 0x2, R151 ;  /* 0x00000002f6977824 */ /* 0x004fe200078e0297 */
[----:B------:R-:W-:Y:S01]  /*10b30*/  ISETP.LT.AND P4, PT, R150, UR4, !P0 ;  /* 0x0000000496007c0c */ /* 0x000fe2000c781270 */
[----:B------:R-:W-:Y:S01]  /*10b40*/  ULDC UR4, c[0x0][0x22c] ;  /* 0x00008b0000047ab9 */ /* 0x000fe20000000800 */
[----:B------:R2:W-:Y:S01]  /*10b50*/  @P6 STG.E desc[UR28][R148.64], R243 ;  /* 0x000000f394006986 */ /* 0x0005e2000c10191c */
[----:B------:R-:W-:Y:S01]  /*10b60*/  ISETP.LT.AND P6, PT, R3, UR4, !P0 ;  /* 0x0000000403007c0c */ /* 0x000fe2000c7c1270 */
[----:B------:R-:W4:Y:S01]  /*10b70*/  LDC R244, c[0x0][0x248] ;  /* 0x00009200fff47b82 */ /* 0x000f220000000800 */
[----:B------:R-:W-:Y:S01]  /*10b80*/  LOP3.LUT R3, R6, 0x42, R13, 0xfe, !PT ;  /* 0x0000004206037812 */ /* 0x000fe200078efe0d */
[----:B------:R2:W-:Y:S01]  /*10b90*/  @P2 STG.E desc[UR28][R14.64], R8 ;  /* 0x000000080e002986 */ /* 0x0005e2000c10191c */
[----:B------:R-:W-:Y:S01]  /*10ba0*/  LEA R150, P2, R151, R2, 0x2 ;  /* 0x0000000297967211 */ /* 0x000fe200078410ff */
[----:B---3--:R-:W-:Y:S01]  /*10bb0*/  IMAD R5, R240, 0x2, R151 ;  /* 0x00000002f0057824 */ /* 0x008fe200078e0297 */
[----:B------:R-:W-:-:S02]  /*10bc0*/  ULDC UR4, c[0x0][0x22c] ;  /* 0x00008b0000047ab9 */ /* 0x000fc40000000800 */
[----:B------:R-:W-:Y:S02]  /*10bd0*/  LEA.HI.X.SX32 R151, R151, R0, 0x2, P2 ;  /* 0x0000000097977211 */ /* 0x000fe400010f16ff */
[----:B------:R-:W-:Y:S01]  /*10be0*/  ISETP.LT.AND P1, PT, R3, UR4, !P0 ;  /* 0x0000000403007c0c */ /* 0x000fe2000c721270 */
[----:B--2---:R-:W-:Y:S01]  /*10bf0*/  IMAD R149, R12, 0x2, R5 ;  /* 0x000000020c957824 */ /* 0x004fe200078e0205 */
[----:B------:R-:W2:Y:S01]  /*10c00*/  LDC R3, c[0x0][0x248] ;  /* 0x00009200ff037b82 */ /* 0x000ea20000000800 */
[-C--:B------:R-:W-:Y:S01]  /*10c10*/  LEA R4, P2, R5, R2.reuse, 0x2 ;  /* 0x0000000205047211 */ /* 0x080fe200078410ff */
[----:B------:R4:W-:Y:S01]  /*10c20*/  @P5 STG.E desc[UR28][R150.64], R9 ;  /* 0x0000000996005986 */ /* 0x0009e2000c10191c */
[----:B------:R-:W-:Y:S01]  /*10c30*/  LOP3.LUT R148, R6, 0x44, R13, 0xfe, !PT ;  /* 0x0000004406947812 */ /* 0x000fe200078efe0d */
[----:B------:R-:W-:Y:S01]  /*10c40*/  ULDC UR4, c[0x0][0x22c] ;  /* 0x00008b0000047ab9 */ /* 0x000fe20000000800 */
[----:B------:R-:W-:Y:S02]  /*10c50*/  LEA R14, P5, R149, R2, 0x2 ;  /* 0x00000002950e7211 */ /* 0x000fe400078a10ff */
[----:B------:R-:W-:-:S02]  /*10c60*/  LEA.HI.X.SX32 R5, R5, R0, 0x2, P2 ;  /* 0x0000000005057211 */ /* 0x000fc400010f16ff */
[--C-:B------:R-:W-:Y:S02]  /*10c70*/  LOP3.LUT R8, R6, 0x46, R13.reuse, 0xfe, !PT ;  /* 0x0000004606087812 */ /* 0x100fe400078efe0d */
[----:B------:R-:W-:Y:S01]  /*10c80*/  ISETP.LT.AND P2, PT, R148, UR4, !P0 ;  /* 0x0000000494007c0c */ /* 0x000fe2000c741270 */
[----:B------:R-:W-:Y:S01]  /*10c90*/  ULDC UR4, c[0x0][0x22c] ;  /* 0x00008b0000047ab9 */ /* 0x000fe20000000800 */
[----:B------:R-:W-:Y:S01]  /*10ca0*/  LEA.HI.X.SX32 R15, R149, R0, 0x2, P5 ;  /* 0x00000000950f7211 */ /* 0x000fe200028f16ff */
[----:B------:R3:W-:Y:S01]  /*10cb0*/  @P3 STG.E desc[UR28][R4.64], R10 ;  /* 0x0000000a04003986 */ /* 0x0007e2000c10191c */
[----:B------:R-:W-:Y:S01]  /*10cc0*/  LOP3.LUT R12, R6, 0x48, R13, 0xfe, !PT ;  /* 0x00000048060c7812 */ /* 0x000fe200078efe0d */
[----:B------:R-:W3:Y:S01]  /*10cd0*/  LDC R148, c[0x0][0x248] ;  /* 0x00009200ff947b82 */ /* 0x000ee20000000800 */
[----:B------:R-:W-:Y:S01]  /*10ce0*/  ISETP.LT.AND P3, PT, R8, UR4, !P0 ;  /* 0x0000000408007c0c */ /* 0x000fe2000c761270 */
[----:B-1----:R-:W-:Y:S01]  /*10cf0*/  IMAD R149, R242, 0x2, R149 ;  /* 0x00000002f2957824 */ /* 0x002fe200078e0295 */
[----:B------:R-:W-:Y:S01]  /*10d00*/  ULDC UR4, c[0x0][0x22c] ;  /* 0x00008b0000047ab9 */ /* 0x000fe20000000800 */
[----:B------:R1:W-:Y:S01]  /*10d10*/  @P4 STG.E desc[UR28][R14.64], R11 ;  /* 0x0000000b0e004986 */ /* 0x0003e2000c10191c */
[----:B------:R-:W-:Y:S01]  /*10d20*/  ISETP.LT.AND P4, PT, R12, UR4, !P0 ;  /* 0x000000040c007c0c */ /* 0x000fe2000c781270 */
[----:B----4-:R-:W-:Y:S01]  /*10d30*/  IMAD R151, R244, 0x2, R149 ;  /* 0x00000002f4977824 */ /* 0x010fe200078e0295 */
[----:B------:R-:W-:Y:S01]  /*10d40*/  LEA R8, P5, R149, R2, 0x2 ;  /* 0x0000000295087211 */ /* 0x000fe200078a10ff */
[----:B------:R-:W4:Y:S01]  /*10d50*/  LDC R12, c[0x0][0x248] ;  /* 0x00009200ff0c7b82 */ /* 0x000f220000000800 */
[----:B------:R-:W-:-:S02]  /*10d60*/  ULDC UR4, c[0x0][0x22c] ;  /* 0x00008b0000047ab9 */ /* 0x000fc40000000800 */
[----:B------:R-:W-:Y:S01]  /*10d70*/  LEA.HI.X.SX32 R9, R149, R0, 0x2, P5 ;  /* 0x0000000095097211 */ /* 0x000fe200028f16ff */
[----:B--2---:R-:W-:Y:S01]  /*10d80*/  IMAD R149, R3, 0x2, R151 ;  /* 0x0000000203957824 */ /* 0x004fe200078e0297 */
[----:B---3--:R-:W-:Y:S02]  /*10d90*/  LOP3.LUT R5, R6, 0x4a, R13, 0xfe, !PT ;  /* 0x0000004a06057812 */ /* 0x008fe400078efe0d */
[----:B------:R-:W-:Y:S01]  /*10da0*/  LEA R4, P5, R151, R2, 0x2 ;  /* 0x0000000297047211 */ /* 0x000fe200078a10ff */
[----:B-1----:R-:W1:Y:S01]  /*10db0*/  LDC R14, c[0x0][0x248] ;  /* 0x00009200ff0e7b82 */ /* 0x002e620000000800 */
[----:B------:R2:W-:Y:S01]  /*10dc0*/  @P6 STG.E desc[UR28][R8.64], R16 ;  /* 0x0000001008006986 */ /* 0x0005e2000c10191c */
[----:B------:R-:W-:Y:S01]  /*10dd0*/  ISETP.LT.AND P6, PT, R5, UR4, !P0 ;  /* 0x0000000405007c0c */ /* 0x000fe2000c7c1270 */
[----:B------:R-:W-:Y:S01]  /*10de0*/  ULDC UR4, c[0x0][0x22c] ;  /* 0x00008b0000047ab9 */ /* 0x000fe20000000800 */
[----:B------:R-:W-:Y:S02]  /*10df0*/  LEA.HI.X.SX32 R5, R151, R0, 0x2, P5 ;  /* 0x0000000097057211 */ /* 0x000fe400028f16ff */
[----:B------:R-:W-:-:S04]  /*10e00*/  LEA R10, P5, R149, R2, 0x2 ;  /* 0x00000002950a7211 */ /* 0x000fc800078a10ff */
[----:B------:R-:W-:Y:S01]  /*10e10*/  LEA.HI.X.SX32 R11, R149, R0, 0x2, P5 ;  /* 0x00000000950b7211 */ /* 0x000fe200028f16ff */
[----:B--2---:R-:W2:Y:S01]  /*10e20*/  LDC R16, c[0x0][0x248] ;  /* 0x00009200ff107b82 */ /* 0x004ea20000000800 */
[----:B------:R-:W-:Y:S01]  /*10e30*/  IMAD R149, R148, 0x2, R149 ;  /* 0x0000000294957824 */ /* 0x000fe200078e0295 */
[----:B------:R3:W-:Y:S06]  /*10e40*/  @P1 STG.E desc[UR28][R4.64], R17 ;  /* 0x0000001104001986 */ /* 0x0007ec000c10191c */
[----:B------:R-:W2:Y:S01]  /*10e50*/  LDC R148, c[0x0][0x248] ;  /* 0x00009200ff947b82 */ /* 0x000ea20000000800 */
[----:B----4-:R-:W-:Y:S01]  /*10e60*/  IMAD R15, R12, 0x2, R149 ;  /* 0x000000020c0f7824 */ /* 0x010fe200078e0295 */
[----:B------:R4:W-:Y:S01]  /*10e70*/  @P2 STG.E desc[UR28][R10.64], R18 ;  /* 0x000000120a002986 */ /* 0x0009e2000c10191c */
[----:B------:R-:W-:-:S03]  /*10e80*/  LEA R8, P2, R149, R2, 0x2 ;  /* 0x0000000295087211 */ /* 0x000fc600078410ff */
[----:B---3--:R-:W-:Y:S02]  /*10e90*/  LEA R4, P5, R15, R2, 0x2 ;  /* 0x000000020f047211 */ /* 0x008fe400078a10ff */
[----:B------:R-:W3:Y:S01]  /*10ea0*/  LDC R12, c[0x0][0x248] ;  /* 0x00009200ff0c7b82 */ /* 0x000ee20000000800 */
[-C--:B------:R-:W-:Y:S02]  /*10eb0*/  LEA.HI.X.SX32 R9, R149, R0.reuse, 0x2, P2 ;  /* 0x0000000095097211 */ /* 0x080fe400010f16ff */
[----:B------:R-:W-:Y:S01]  /*10ec0*/  LEA.HI.X.SX32 R5, R15, R0, 0x2, P5 ;  /* 0x000000000f057211 */ /* 0x000fe200028f16ff */
[----:B-1----:R-:W-:Y:S02]  /*10ed0*/  IMAD R15, R14, 0x2, R15 ;  /* 0x000000020e0f7824 */ /* 0x002fe400078e020f */
[----:B------:R2:W-:Y:S02]  /*10ee0*/  @P3 STG.E desc[UR28][R8.64], R19 ;  /* 0x0000001308003986 */ /* 0x0005e4000c10191c */
[----:B------:R-:W1:Y:S02]  /*10ef0*/  LDC R14, c[0x0][0x248] ;  /* 0x00009200ff0e7b82 */ /* 0x000e640000000800 */
[----:B------:R2:W-:Y:S01]  /*10f00*/  @P4 STG.E desc[UR28][R4.64], R20 ;  /* 0x0000001404004986 */ /* 0x0005e2000c10191c */
[----:B----4-:R-:W-:-:S04]  /*10f10*/  LEA R10, P4, R15, R2, 0x2 ;  /* 0x000000020f0a7211 */ /* 0x010fc800078810ff */
[----:B------:R-:W-:Y:S01]  /*10f20*/  LEA.HI.X.SX32 R11, R15, R0, 0x2, P4 ;  /* 0x000000000f0b7211 */ /* 0x000fe200020f16ff */
[----:B------:R-:W4:Y:S01]  /*10f30*/  LDC R18, c[0x0][0x248] ;  /* 0x00009200ff127b82 */ /* 0x000f220000000800 */
[----:B--2---:R-:W-:Y:S01]  /*10f40*/  IMAD R9, R16, 0x2, R15 ;  /* 0x0000000210097824 */ /* 0x004fe200078e020f */
[----:B------:R-:W-:-:S03]  /*10f50*/  LOP3.LUT R3, R6, 0x4c, R13, 0xfe, !PT ;  /* 0x0000004c06037812 */ /* 0x000fc600078efe0d */
[----:B------:R-:W-:-:S03]  /*10f60*/  IMAD R15, R148, 0x2, R9 ;  /* 0x00000002940f7824 */ /* 0x000fc600078e0209 */
[----:B------:R-:W2:Y:S01]  /*10f70*/  LDC R16, c[0x0][0x248] ;  /* 0x00009200ff107b82 */ /* 0x000ea20000000800 */
[----:B------:R3:W-:Y:S01]  /*10f80*/  @P6 STG.E desc[UR28][R10.64], R21 ;  /* 0x000000150a006986 */ /* 0x0007e2000c10191c */
[----:B------:R-:W-:Y:S01]  /*10f90*/  ISETP.LT.AND P1, PT, R3, UR4, !P0 ;  /* 0x0000000403007c0c */ /* 0x000fe2000c721270 */
[----:B------:R-:W-:Y:S01]  /*10fa0*/  ULDC UR4, c[0x0][0x22c] ;  /* 0x00008b0000047ab9 */ /* 0x000fe20000000800 */
[-C--:B------:R-:W-:Y:S02]  /*10fb0*/  LEA R4, P6, R15, R2.reuse, 0x2 ;  /* 0x000000020f047211 */ /* 0x080fe400078c10ff */
[----:B------:R-:W-:Y:S02]  /*10fc0*/  LEA R8, P4, R9, R2, 0x2 ;  /* 0x0000000209087211 */ /* 0x000fe400078810ff */
[-C--:B------:R-:W-:Y:S01]  /*10fd0*/  LEA.HI.X.SX32 R5, R15, R0.reuse, 0x2, P6 ;  /* 0x000000000f057211 */ /* 0x080fe200030f16ff */
[----:B---3--:R-:W-:Y:S01]  /*10fe0*/  IMAD R15, R12, 0x2, R15 ;  /* 0x000000020c0f7824 */ /* 0x008fe200078e020f */
[----:B------:R-:W-:Y:S01]  /*10ff0*/  LOP3.LUT R3, R6, 0x4e, R13, 0xfe, !PT ;  /* 0x0000004e06037812 */ /* 0x000fe200078efe0d */
[----:B------:R-:W3:Y:S01]  /*11000*/  LDC R12, c[0x0][0x248] ;  /* 0x00009200ff0c7b82 */ /* 0x000ee20000000800 */
[----:B------:R-:W-:-:S02]  /*11010*/  LEA.HI.X.SX32 R9, R9, R0, 0x2, P4 ;  /* 0x0000000009097211 */ /* 0x000fc400020f16ff */
[----:B------:R-:W-:Y:S01]  /*11020*/  ISETP.LT.AND P2, PT, R3, UR4, !P0 ;  /* 0x0000000403007c0c */ /* 0x000fe2000c741270 */
[----:B------:R-:W-:Y:S01]  /*11030*/  ULDC UR4, c[0x0][0x22c] ;  /* 0x00008b0000047ab9 */ /* 0x000fe20000000800 */
[C-C-:B------:R-:W-:Y:S01]  /*11040*/  LOP3.LUT R3, R6.reuse, 0x50, R13.reuse, 0xfe, !PT ;  /* 0x0000005006037812 */ /* 0x140fe200078efe0d */
[----:B------:R1:W-:Y:S01]  /*11050*/  @P1 STG.E desc[UR28][R8.64], R22 ;  /* 0x0000001608001986 */ /* 0x0003e2000c10191c */
[----:B------:R-:W-:Y:S01]  /*11060*/  LEA R10, P6, R15, R2, 0x2 ;  /* 0x000000020f0a7211 */ /* 0x000fe200078c10ff */
[----:B------:R-:W4:Y:S01]  /*11070*/  LDC R20, c[0x0][0x248] ;  /* 0x00009200ff147b82 */ /* 0x000f220000000800 */
[----:B------:R-:W-:Y:S01]  /*11080*/  ISETP.LT.AND P3, PT, R3, UR4, !P0 ;  /* 0x0000000403007c0c */ /* 0x000fe2000c761270 */
[----:B------:R-:W-:Y:S01]  /*11090*/  ULDC UR4, c[0x0][0x22c] ;  /* 0x00008b0000047ab9 */ /* 0x000fe20000000800 */
[----:B------:R-:W-:Y:S02]  /*110a0*/  LOP3.LUT R3, R6, 0x52, R13, 0xfe, !PT ;  /* 0x0000005206037812 */ /* 0x000fe400078efe0d */
[----:B------:R-:W-:Y:S01]  /*110b0*/  LEA.HI.X.SX32 R11, R15, R0, 0x2, P6 ;  /* 0x000000000f0b7211 */ /* 0x000fe200030f16ff */
[----:B-1----:R-:W-:Y:S01]  /*110c0*/  IMAD R9, R14, 0x2, R15 ;  /* 0x000000020e097824 */ /* 0x002fe200078e020f */
[----:B------:R-:W-:Y:S01]  /*110d0*/  ISETP.LT.AND P5, PT, R3, UR4, !P0 ;  /* 0x0000000403007c0c */ /* 0x000fe2000c7a1270 */
[----:B------:R-:W1:Y:S01]  /*110e0*/  LDC R14, c[0x0][0x248] ;  /* 0x00009200ff0e7b82 */ /* 0x000e620000000800 */
[----:B------:R-:W-:Y:S01]  /*110f0*/  LOP3.LUT R3, R6, 0x54, R13, 0xfe, !PT ;  /* 0x0000005406037812 */ /* 0x000fe200078efe0d */
[----:B--2---:R-:W-:Y:S01]  /*11100*/  IMAD R15, R16, 0x2, R9 ;  /* 0x00000002100f7824 */ /* 0x004fe200078e0209 */
[----:B------:R-:W-:Y:S01]  /*11110*/  LEA R8, P6, R9, R2, 0x2 ;  /* 0x0000000209087211 */ /* 0x000fe200078c10ff */
[----:B------:R-:W-:Y:S01]  /*11120*/  ULDC UR4, c[0x0][0x22c] ;  /* 0x00008b0000047ab9 */ /* 0x000fe20000000800 */
[----:B------:R2:W-:Y:S01]  /*11130*/  @P2 STG.E desc[UR28][R4.64], R23 ;  /* 0x0000001704002986 */ /* 0x0005e2000c10191c */
[----:B------:R-:W-:Y:S01]  /*11140*/  ISETP.LT.AND P4, PT, R3, UR4, !P0 ;  /* 0x0000000403007c0c */ /* 0x000fe2000c781270 */
[----:B------:R-:W-:Y:S01]  /*11150*/  ULDC UR4, c[0x0][0x22c] ;  /* 0x00008b0000047ab9 */ /* 0x000fe20000000800 */
[----:B------:R-:W-:Y:S01]  /*11160*/  LEA.HI.X.SX32 R9, R9, R0, 0x2, P6 ;  /* 0x0000000009097211 */ /* 0x000fe200030f16ff */
[----:B------:R-:W1:Y:S01]  /*11170*/  LDC R16, c[0x0][0x248] ;  /* 0x00009200ff107b82 */ /* 0x000e620000000800 */
[----:B------:R-:W-:-:S02]  /*11180*/  LOP3.LUT R3, R6, 0x56, R13, 0xfe, !PT ;  /* 0x0000005606037812 */ /* 0x000fc400078efe0d */
[----:B--2---:R-:W-:-:S04]  /*11190*/  LEA R4, P6, R15, R2, 0x2 ;  /* 0x000000020f047211 */ /* 0x004fc800078c10ff */
[----:B------:R-:W-:Y:S01]  /*111a0*/  LEA.HI.X.SX32 R5, R15, R0, 0x2, P6 ;  /* 0x000000000f057211 */ /* 0x000fe200030f16ff */
[----:B---3--:R-:W-:Y:S02]  /*111b0*/  IMAD R15, R12, 0x2, R15 ;  /* 0x000000020c0f7824 */ /* 0x008fe400078e020f */
[----:B------:R-:W2:Y:S01]  /*111c0*/  LDC R12, c[0x0][0x248] ;  /* 0x00009200ff0c7b82 */ /* 0x000ea20000000800 */
[----:B------:R-:W-:Y:S01]  /*111d0*/  ISETP.LT.AND P1, PT, R3, UR4, !P0 ;  /* 0x0000000403007c0c */ /* 0x000fe2000c721270 */
[----:B----4-:R-:W-:Y:S01]  /*111e0*/  IMAD R17, R18, 0x2, R15 ;  /* 0x0000000212117824 */ /* 0x010fe200078e020f */
[----:B------:R-:W-:Y:S01]  /*111f0*/  LOP3.LUT R3, R6, 0x58, R13, 0xfe, !PT ;  /* 0x0000005806037812 */ /* 0x000fe200078efe0d */
[----:B------:R3:W-:Y:S01]  /*11200*/  @P3 STG.E desc[UR28][R10.64], R152 ;  /* 0x000000980a003986 */ /* 0x0007e2000c10191c */
[----:B------:R-:W-:-:S03]  /*11210*/  ULDC UR4, c[0x0][0x22c] ;  /* 0x00008b0000047ab9 */ /* 0x000fc60000000800 */
[----:B------:R-:W-:Y:S01]  /*11220*/  @P5 STG.E desc[UR28][R8.64], R153 ;  /* 0x0000009908005986 */ /* 0x000fe2000c10191c */
[----:B------:R-:W-:Y:S01]  /*11230*/  ISETP.LT.AND P2, PT, R3, UR4, !P0 ;  /* 0x0000000403007c0c */ /* 0x000fe2000c741270 */
[----:B------:R-:W-:Y:S01]  /*11240*/  ULDC UR4, c[0x0][0x22c] ;  /* 0x00008b0000047ab9 */ /* 0x000fe20000000800 */
[----:B------:R-:W4:Y:S01]  /*11250*/  LDC R18, c[0x0][0x248] ;  /* 0x00009200ff127b82 */ /* 0x000f220000000800 */
[----:B------:R1:W-:Y:S01]  /*11260*/  @P4 STG.E desc[UR28][R4.64], R154 ;  /* 0x0000009a04004986 */ /* 0x0003e2000c10191c */
[----:B------:R-:W-:Y:S02]  /*11270*/  LOP3.LUT R3, R6, 0x5a, R13, 0xfe, !PT ;  /* 0x0000005a06037812 */ /* 0x000fe400078efe0d */
[-C--:B---3--:R-:W-:Y:S02]  /*11280*/  LEA R10, P4, R15, R2.reuse, 0x2 ;  /* 0x000000020f0a7211 */ /* 0x088fe400078810ff */
[----:B-1----:R-:W-:-:S04]  /*11290*/  LEA R4, P6, R17, R2, 0x2 ;  /* 0x0000000211047211 */ /* 0x002fc800078c10ff */
[-C--:B------:R-:W-:Y:S01]  /*112a0*/  LEA.HI.X.SX32 R5, R17, R0.reuse, 0x2, P6 ;  /* 0x0000000011057211 */ /* 0x080fe200030f16ff */
[----:B------:R-:W-:Y:S02]  /*112b0*/  IMAD R17, R14, 0x2, R17 ;  /* 0x000000020e117824 */ /* 0x000fe400078e0211 */
[----:B------:R-:W1:Y:S01]  /*112c0*/  LDC R14, c[0x0][0x248] ;  /* 0x00009200ff0e7b82 */ /* 0x000e620000000800 */
[----:B------:R-:W-:Y:S02]  /*112d0*/  LEA.HI.X.SX32 R11, R15, R0, 0x2, P4 ;  /* 0x000000000f0b7211 */ /* 0x000fe400020f16ff */
[----:B------:R-:W-:Y:S01]  /*112e0*/  ISETP.LT.AND P3, PT, R3, UR4, !P0 ;  /* 0x0000000403007c0c */ /* 0x000fe2000c761270 */
[----:B------:R-:W-:Y:S02]  /*112f0*/  ULDC UR4, c[0x0][0x22c] ;  /* 0x00008b0000047ab9 */ /* 0x000fe40000000800 */
[----:B------:R2:W-:Y:S04]  /*11300*/  @P1 STG.E desc[UR28][R10.64], R155 ;  /* 0x0000009b0a001986 */ /* 0x0005e8000c10191c */
[----:B------:R3:W-:Y:S01]  /*11310*/  @P2 STG.E desc[UR28][R4.64], R156 ;  /* 0x0000009c04002986 */ /* 0x0007e2000c10191c */
[----:B------:R-:W-:-:S04]  /*11320*/  LEA R8, P2, R17, R2, 0x2 ;  /* 0x0000000211087211 */ /* 0x000fc800078410ff */
[----:B------:R-:W-:Y:S01]  /*11330*/  LEA.HI.X.SX32 R9, R17, R0, 0x2, P2 ;  /* 0x0000000011097211 */ /* 0x000fe200010f16ff */
[----:B--2---:R-:W-:Y:S01]  /*11340*/  IMAD R11, R12, 0x2, R17 ;  /* 0x000000020c0b7824 */ /* 0x004fe200078e0211 */
[----:B------:R-:W-:Y:S01]  /*11350*/  LOP3.LUT R3, R6, 0x5c, R13, 0xfe, !PT ;  /* 0x0000005c06037812 */ /* 0x000fe200078efe0d */
[----:B------:R-:W2:Y:S02]  /*11360*/  LDC R12, c[0x0][0x248] ;  /* 0x00009200ff0c7b82 */ /* 0x000ea40000000800 */
[----:B------:R-:W-:Y:S01]  /*11370*/  IMAD R15, R16, 0x2, R11 ;  /* 0x00000002100f7824 */ /* 0x000fe200078e020b */
[----:B------:R4:W-:Y:S01]  /*11380*/  @P3 STG.E desc[UR28][R8.64], R157 ;  /* 0x0000009d08003986 */ /* 0x0009e2000c10191c */
[----:B------:R-:W-:Y:S01]  /*11390*/  ISETP.LT.AND P5, PT, R3, UR4, !P0 ;  /* 0x0000000403007c0c */ /* 0x000fe2000c7a1270 */
[----:B------:R-:W-:Y:S02]  /*113a0*/  ULDC UR4, c[0x0][0x22c] ;  /* 0x00008b0000047ab9 */ /* 0x000fe40000000800 */
[-C--:B---3--:R-:W-:Y:S01]  /*113b0*/  LEA R4, P3, R15, R2.reuse, 0x2 ;  /* 0x000000020f047211 */ /* 0x088fe200078610ff */
[----:B------:R-:W3:Y:S01]  /*113c0*/  LDC R16, c[0x0][0x248] ;  /* 0x00009200ff107b82 */ /* 0x000ee20000000800 */
[----:B------:R-:W-:-:S02]  /*113d0*/  LEA R10, P2, R11, R2, 0x2 ;  /* 0x000000020b0a7211 */ /* 0x000fc400078410ff */
[----:B------:R-:W-:Y:S01]  /*113e0*/  LEA.HI.X.SX32 R5, R15, R0, 0x2, P3 ;  /* 0x000000000f057211 */ /* 0x000fe200018f16ff */
[----:B-1----:R-:W-:Y:S01]  /*113f0*/  IMAD R15, R14, 0x2, R15 ;  /* 0x000000020e0f7824 */ /* 0x002fe200078e020f */
[----:B------:R-:W-:-:S03]  /*11400*/  LOP3.LUT R3, R6, 0x5e, R13, 0xfe, !PT ;  /* 0x0000005e06037812 */ /* 0x000fc600078efe0d */
[----:B------:R-:W1:Y:S01]  /*11410*/  LDC R14, c[0x0][0x248] ;  /* 0x00009200ff0e7b82 */ /* 0x000e620000000800 */
[----:B------:R-:W-:Y:S02]  /*11420*/  LEA.HI.X.SX32 R11, R11, R0, 0x2, P2 ;  /* 0x000000000b0b7211 */ /* 0x000fe400010f16ff */
[----:B------:R-:W-:Y:S01]  /*11430*/  ISETP.LT.AND P4, PT, R3, UR4, !P0 ;  /* 0x0000000403007c0c */ /* 0x000fe2000c781270 */
[----:B------:R-:W-:Y:S01]  /*11440*/  ULDC UR4, c[0x0][0x22c] ;  /* 0x00008b0000047ab9 */ /* 0x000fe20000000800 */
[C-C-:B------:R-:W-:Y:S01]  /*11450*/  LOP3.LUT R3, R6.reuse, 0x60, R13.reuse, 0xfe, !PT ;  /* 0x0000006006037812 */ /* 0x140fe200078efe0d */
[----:B------:R2:W-:Y:S01]  /*11460*/  @P5 STG.E desc[UR28][R10.64], R158 ;  /* 0x0000009e0a005986 */ /* 0x0005e2000c10191c */
[----:B----4-:R-:W-:Y:S02]  /*11470*/  LEA R8, P5, R15, R2, 0x2 ;  /* 0x000000020f087211 */ /* 0x010fe400078a10ff */
[----:B------:R-:W-:Y:S01]  /*11480*/  ISETP.LT.AND P1, PT, R3, UR4, !P0 ;  /* 0x0000000403007c0c */ /* 0x000fe2000c721270 */
[----:B------:R-:W-:Y:S01]  /*11490*/  ULDC UR4, c[0x0][0x22c] ;  /* 0x00008b0000047ab9 */ /* 0x000fe20000000800 */
[----:B------:R-:W-:-:S02]  /*114a0*/  LOP3.LUT R3, R6, 0x62, R13, 0xfe, !PT ;  /* 0x0000006206037812 */ /* 0x000fc400078efe0d */
[----:B------:R-:W-:Y:S01]  /*114b0*/  LEA.HI.X.SX32 R9, R15, R0, 0x2, P5 ;  /* 0x000000000f097211 */ /* 0x000fe200028f16ff */
[----:B--2---:R-:W-:Y:S01]  /*114c0*/  IMAD R11, R18, 0x2, R15 ;  /* 0x00000002120b7824 */ /* 0x004fe200078e020f */
[----:B------:R-:W-:Y:S01]  /*114d0*/  ISETP.LT.AND P6, PT, R3, UR4, !P0 ;  /* 0x0000000403007c0c */ /* 0x000fe2000c7c1270 */
[----:B------:R-:W-:Y:S01]  /*114e0*/  ULDC UR4, c[0x0][0x22c] ;  /* 0x00008b0000047ab9 */ /* 0x000fe20000000800 */
[----:B------:R2:W-:Y:S01]  /*114f0*/  @P4 STG.E desc[UR28][R4.64], R159 ;  /* 0x0000009f04004986 */ /* 0x0005e2000c10191c */
[----:B------:R-:W-:Y:S01]  /*11500*/  IMAD R15, R12, 0x2, R11 ;  /* 0x000000020c0f7824 */ /* 0x000fe200078e020b */
[C---:B------:R-:W-:Y:S01]  /*11510*/  LEA R10, P5, R11.reuse, R2, 0x2 ;  /* 0x000000020b0a7211 */ /* 0x040fe200078a10ff */
[----:B------:R-:W4:Y:S01]  /*11520*/  LDC R12, c[0x0][0x248] ;  /* 0x00009200ff0c7b82 */ /* 0x000f220000000800 */
[----:B------:R-:W-:Y:S02]  /*11530*/  LOP3.LUT R3, R6, 0x64, R13, 0xfe, !PT ;  /* 0x0000006406037812 */ /* 0x000fe400078efe0d */
[----:B------:R-:W-:-:S02]  /*11540*/  LEA.HI.X.SX32 R11, R11, R0, 0x2, P5 ;  /* 0x000000000b0b7211 */ /* 0x000fc400028f16ff */
[----:B------:R-:W-:Y:S01]  /*11550*/  ISETP.LT.AND P2, PT, R3, UR4, !P0 ;  /* 0x0000000403007c0c */ /* 0x000fe2000c741270 */
[----:B------:R-:W-:Y:S02]  /*11560*/  ULDC UR4, c[0x0][0x22c] ;  /* 0x00008b0000047ab9 */ /* 0x000fe40000000800 */
[----:B------:R-:W4:Y:S01]  /*11570*/  LDC R18, c[0x0][0x248] ;  /* 0x00009200ff127b82 */ /* 0x000f220000000800 */
[----:B--2---:R-:W-:-:S04]  /*11580*/  LEA R4, P5, R15, R2, 0x2 ;  /* 0x000000020f047211 */ /* 0x004fc800078a10ff */
[----:B------:R-:W-:Y:S01]  /*11590*/  LEA.HI.X.SX32 R5, R15, R0, 0x2, P5 ;  /* 0x000000000f057211 */ /* 0x000fe200028f16ff */
[----:B-1----:R-:W-:Y:S01]  /*115a0*/  IMAD R15, R14, 0x2, R15 ;  /* 0x000000020e0f7824 */ /* 0x002fe200078e020f */
[----:B------:R-:W-:Y:S01]  /*115b0*/  LOP3.LUT R3, R6, 0x66, R13, 0xfe, !PT ;  /* 0x0000006606037812 */ /* 0x000fe200078efe0d */
[----:B------:R-:W1:Y:S02]  /*115c0*/  LDC R14, c[0x0][0x248] ;  /* 0x00009200ff0e7b82 */ /* 0x000e640000000800 */
[----:B---3--:R-:W-:Y:S01]  /*115d0*/  IMAD R17, R16, 0x2, R15 ;  /* 0x0000000210117824 */ /* 0x008fe200078e020f */
[----:B------:R-:W-:Y:S01]  /*115e0*/  ISETP.LT.AND P3, PT, R3, UR4, !P0 ;  /* 0x0000000403007c0c */ /* 0x000fe2000c761270 */
[----:B------:R2:W-:Y:S01]  /*115f0*/  @P1 STG.E desc[UR28][R8.64], R160 ;  /* 0x000000a008001986 */ /* 0x0005e2000c10191c */
[C-C-:B------:R-:W-:Y:S01]  /*11600*/  LOP3.LUT R3, R6.reuse, 0x68, R13.reuse, 0xfe, !PT ;  /* 0x0000006806037812 */ /* 0x140fe200078efe0d */
[----:B------:R-:W-:Y:S02]  /*11610*/  ULDC UR4, c[0x0][0x22c] ;  /* 0x00008b0000047ab9 */ /* 0x000fe40000000800 */
[----:B------:R-:W-:Y:S01]  /*11620*/  @P6 STG.E desc[UR28][R10.64], R161 ;  /* 0x000000a10a006986 */ /* 0x000fe2000c10191c */
[----:B------:R-:W-:Y:S01]  /*11630*/  ISETP.LT.AND P4, PT, R3, UR4, !P0 ;  /* 0x0000000403007c0c */ /* 0x000fe2000c781270 */
[----:B------:R-:W3:Y:S02]  /*11640*/  LDC R16, c[0x0][0x248] ;  /* 0x00009200ff107b82 */ /* 0x000ee40000000800 */
[----:B------:R4:W-:Y:S01]  /*11650*/  @P2 STG.E desc[UR28][R4.64], R162 ;  /* 0x000000a204002986 */ /* 0x0009e2000c10191c */
[----:B------:R-:W-:Y:S01]  /*11660*/  LOP3.LUT R3, R6, 0x6a, R13, 0xfe, !PT ;  /* 0x0000006a06037812 */ /* 0x000fe200078efe0d */
[----:B------:R-:W-:Y:S01]  /*11670*/  ULDC UR4, c[0x0][0x22c] ;  /* 0x00008b0000047ab9 */ /* 0x000fe20000000800 */
[----:B--2---:R-:W-:-:S02]  /*11680*/  LEA R8, P2, R15, R2, 0x2 ;  /* 0x000000020f087211 */ /* 0x004fc400078410ff */
[----:B----4-:R-:W-:-:S04]  /*11690*/  LEA R4, P6, R17, R2, 0x2 ;  /* 0x0000000211047211 */ /* 0x010fc800078c10ff */
[-C--:B------:R-:W-:Y:S01]  /*116a0*/  LEA.HI.X.SX32 R5, R17, R0.reuse, 0x2, P6 ;  /* 0x0000000011057211 */ /* 0x080fe200030f16ff */
[----:B------:R-:W-:Y:S02]  /*116b0*/  IMAD R17, R12, 0x2, R17 ;  /* 0x000000020c117824 */ /* 0x000fe400078e0211 */
[----:B------:R-:W2:Y:S01]  /*116c0*/  LDC R12, c[0x0][0x248] ;  /* 0x00009200ff0c7b82 */ /* 0x000ea20000000800 */
[----:B------:R-:W-:-:S05]  /*116d0*/  LEA.HI.X.SX32 R9, R15, R0, 0x2, P2 ;  /* 0x000000000f097211 */ /* 0x000fca00010f16ff */
[----:B------:R1:W-:Y:S04]  /*116e0*/  @P3 STG.E desc[UR28][R8.64], R163 ;  /* 0x000000a308003986 */ /* 0x0003e8000c10191c */
[----:B------:R4:W-:Y:S01]  /*116f0*/  @P4 STG.E desc[UR28][R4.64], R164 ;  /* 0x000000a404004986 */ /* 0x0009e2000c10191c */
[----:B------:R-:W-:Y:S02]  /*11700*/  LEA R10, P4, R17, R2, 0x2 ;  /* 0x00000002110a7211 */ /* 0x000fe400078810ff */
[----:B------:R-:W-:Y:S01]  /*11710*/  ISETP.LT.AND P1, PT, R3, UR4, !P0 ;  /* 0x0000000403007c0c */ /* 0x000fe2000c721270 */
[----:B------:R-:W-:Y:S01]  /*11720*/  ULDC UR4, c[0x0][0x22c] ;  /* 0x00008b0000047ab9 */ /* 0x000fe20000000800 */
[----:B-1----:R-:W-:Y:S01]  /*11730*/  IMAD R9, R14, 0x2, R17 ;  /* 0x000000020e097824 */ /* 0x002fe200078e0211 */
[----:B------:R-:W-:Y:S01]  /*11740*/  LEA.HI.X.SX32 R11, R17, R0, 0x2, P4 ;  /* 0x00000000110b7211 */ /* 0x000fe200020f16ff */
[----:B------:R-:W1:Y:S01]  /*11750*/  LDC R14, c[0x0][0x248] ;  /* 0x00009200ff0e7b82 */ /* 0x000e620000000800 */
[----:B------:R-:W-:Y:S01]  /*11760*/  LOP3.LUT R3, R6, 0x6c, R13, 0xfe, !PT ;  /* 0x0000006c06037812 */ /* 0x000fe200078efe0d */
[----:B------:R-:W-:Y:S01]  /*11770*/  IMAD R15, R18, 0x2, R9 ;  /* 0x00000002120f7824 */ /* 0x000fe200078e0209 */
[----:B------:R-:W-:-:S02]  /*11780*/  LEA R8, P4, R9, R2, 0x2 ;  /* 0x0000000209087211 */ /* 0x000fc400078810ff */
[----:B------:R-:W-:Y:S01]  /*11790*/  ISETP.LT.AND P5, PT, R3, UR4, !P0 ;  /* 0x0000000403007c0c */ /* 0x000fe2000c7a1270 */
[----:B------:R-:W-:Y:S01]  /*117a0*/  ULDC UR4, c[0x0][0x22c] ;  /* 0x00008b0000047ab9 */ /* 0x000fe20000000800 */
[----:B------:R-:W-:Y:S01]  /*117b0*/  LEA.HI.X.SX32 R9, R9, R0, 0x2, P4 ;  /* 0x0000000009097211 */ /* 0x000fe200020f16ff */
[----:B------:R-:W1:Y:S01]  /*117c0*/  LDC R18, c[0x0][0x248] ;  /* 0x00009200ff127b82 */ /* 0x000e620000000800 */
[C---:B----4-:R-:W-:Y:S02]  /*117d0*/  LEA R4, P4, R15.reuse, R2, 0x2 ;  /* 0x000000020f047211 */ /* 0x050fe400078810ff */
[----:B------:R-:W-:Y:S02]  /*117e0*/  LOP3.LUT R3, R6, 0x6e, R13, 0xfe, !PT ;  /* 0x0000006e06037812 */ /* 0x000fe400078efe0d */
[----:B------:R-:W-:Y:S01]  /*117f0*/  LEA.HI.X.SX32 R5, R15, R0, 0x2, P4 ;  /* 0x000000000f057211 */ /* 0x000fe200020f16ff */
[----:B--2---:R-:W-:Y:S02]  /*11800*/  IMAD R15, R12, 0x2, R15 ;  /* 0x000000020c0f7824 */ /* 0x004fe400078e020f */
[----:B------:R-:W2:Y:S01]  /*11810*/  LDC R12, c[0x0][0x248] ;  /* 0x00009200ff0c7b82 */ /* 0x000ea20000000800 */
[----:B------:R-:W-:Y:S01]  /*11820*/  ISETP.LT.AND P2, PT, R3, UR4, !P0 ;  /* 0x0000000403007c0c */ /* 0x000fe2000c741270 */
[----:B------:R4:W-:Y:S01]  /*11830*/  @P1 STG.E desc[UR28][R10.64], R165 ;  /* 0x000000a50a001986 */ /* 0x0009e2000c10191c */
[----:B------:R-:W-:Y:S01]  /*11840*/  LOP3.LUT R3, R6, 0x70, R13, 0xfe, !PT ;  /* 0x0000007006037812 */ /* 0x000fe200078efe0d */
[----:B------:R-:W-:-:S02]  /*11850*/  ULDC UR4, c[0x0][0x22c] ;  /* 0x00008b0000047ab9 */ /* 0x000fc40000000800 */
[----:B------:R3:W-:Y:S01]  /*11860*/  @P5 STG.E desc[UR28][R8.64], R166 ;  /* 0x000000a608005986 */ /* 0x0007e2000c10191c */
[----:B------:R-:W-:Y:S01]  /*11870*/  ISETP.LT.AND P3, PT, R3, UR4, !P0 ;  /* 0x0000000403007c0c */ /* 0x000fe2000c761270 */
[----:B------:R-:W-:Y:S01]  /*11880*/  ULDC UR4, c[0x0][0x22c] ;  /* 0x00008b0000047ab9 */ /* 0x000fe20000000800 */
[----:B------:R-:W-:Y:S01]  /*11890*/  LOP3.LUT R3, R6, 0x72, R13, 0xfe, !PT ;  /* 0x0000007206037812 */ /* 0x000fe200078efe0d */
[----:B------:R-:W2:Y:S01]  /*118a0*/  LDC R164, c[0x0][0x248] ;  /* 0x00009200ffa47b82 */ /* 0x000ea20000000800 */
[----:B----4-:R-:W-:Y:S01]  /*118b0*/  LEA R10, P5, R15, R2, 0x2 ;  /* 0x000000020f0a7211 */ /* 0x010fe200078a10ff */
[----:B---3--:R-:W-:-:S03]  /*118c0*/  IMAD R9, R16, 0x2, R15 ;  /* 0x0000000210097824 */ /* 0x008fc600078e020f */
[----:B------:R-:W-:Y:S01]  /*118d0*/  LEA.HI.X.SX32 R11, R15, R0, 0x2, P5 ;  /* 0x000000000f0b7211 */ /* 0x000fe200028f16ff */
[----:B------:R3:W-:Y:S01]  /*118e0*/  @P2 STG.E desc[UR28][R4.64], R167 ;  /* 0x000000a704002986 */ /* 0x0007e2000c10191c */
[----:B------:R-:W-:Y:S01]  /*118f0*/  ISETP.LT.AND P6, PT, R3, UR4, !P0 ;  /* 0x0000000403007c0c */ /* 0x000fe2000c7c1270 */
[----:B-1----:R-:W-:Y:S01]  /*11900*/  IMAD R15, R14, 0x2, R9 ;  /* 0x000000020e0f7824 */ /* 0x002fe200078e0209 */
[C---:B------:R-:W-:Y:S01]  /*11910*/  LEA R8, P5, R9.reuse, R2, 0x2 ;  /* 0x0000000209087211 */ /* 0x040fe200078a10ff */
[----:B------:R-:W1:Y:S01]  /*11920*/  LDC R14, c[0x0][0x248] ;  /* 0x00009200ff0e7b82 */ /* 0x000e620000000800 */
[C-C-:B------:R-:W-:Y:S01]  /*11930*/  LOP3.LUT R3, R6.reuse, 0x74, R13.reuse, 0xfe, !PT ;  /* 0x0000007406037812 */ /* 0x140fe200078efe0d */
[----:B------:R-:W-:Y:S01]  /*11940*/  ULDC UR4, c[0x0][0x22c] ;  /* 0x00008b0000047ab9 */ /* 0x000fe20000000800 */
[----:B------:R-:W-:Y:S02]  /*11950*/  LEA.HI.X.SX32 R9, R9, R0, 0x2, P5 ;  /* 0x0000000009097211 */ /* 0x000fe400028f16ff */
[----:B------:R-:W-:Y:S01]  /*11960*/  ISETP.LT.AND P1, PT, R3, UR4, !P0 ;  /* 0x0000000403007c0c */ /* 0x000fe2000c721270 */
[----:B------:R-:W-:Y:S01]  /*11970*/  ULDC UR4, c[0x0][0x22c] ;  /* 0x00008b0000047ab9 */ /* 0x000fe20000000800 */
[----:B---3--:R-:W-:Y:S01]  /*11980*/  LEA R4, P5, R15, R2, 0x2 ;  /* 0x000000020f047211 */ /* 0x008fe200078a10ff */
[----:B------:R-:W3:Y:S01]  /*11990*/  LDC R16, c[0x0][0x248] ;  /* 0x00009200ff107b82 */ /* 0x000ee20000000800 */
[----:B------:R-:W-:-:S02]  /*119a0*/  LOP3.LUT R3, R6, 0x76, R13, 0xfe, !PT ;  /* 0x0000007606037812 */ /* 0x000fc400078efe0d */
[----:B------:R-:W-:Y:S01]  /*119b0*/  LEA.HI.X.SX32 R5, R15, R0, 0x2, P5 ;  /* 0x000000000f057211 */ /* 0x000fe200028f16ff */
[----:B--2---:R-:W-:-:S04]  /*119c0*/  IMAD R15, R12, 0x2, R15 ;  /* 0x000000020c0f7824 */ /* 0x004fc800078e020f */
[----:B------:R-:W2:Y:S01]  /*119d0*/  LDC R12, c[0x0][0x248] ;  /* 0x00009200ff0c7b82 */ /* 0x000ea20000000800 */
[----:B------:R-:W-:Y:S01]  /*119e0*/  IMAD R17, R18, 0x2, R15 ;  /* 0x0000000212117824 */ /* 0x000fe200078e020f */
[----:B------:R-:W-:Y:S01]  /*119f0*/  ISETP.LT.AND P4, PT, R3, UR4, !P0 ;  /* 0x0000000403007c0c */ /* 0x000fe2000c781270 */
[----:B------:R4:W-:Y:S01]  /*11a00*/  @P3 STG.E desc[UR28][R10.64], R168 ;  /* 0x000000a80a003986 */ /* 0x0009e2000c10191c */
[C-C-:B------:R-:W-:Y:S01]  /*11a10*/  LOP3.LUT R3, R6.reuse, 0x78, R13.reuse, 0xfe, !PT ;  /* 0x0000007806037812 */ /* 0x140fe200078efe0d */
[----:B------:R-:W-:Y:S02]  /*11a20*/  ULDC UR4, c[0x0][0x22c] ;  /* 0x00008b0000047ab9 */ /* 0x000fe40000000800 */
[----:B------:R-:W-:Y:S01]  /*11a30*/  @P6 STG.E desc[UR28][R8.64], R169 ;  /* 0x000000a908006986 */ /* 0x000fe2000c10191c */
[----:B------:R-:W-:Y:S01]  /*11a40*/  ISETP.LT.AND P2, PT, R3, UR4, !P0 ;  /* 0x0000000403007c0c */ /* 0x000fe2000c741270 */
[----:B------:R-:W-:Y:S01]  /*11a50*/  ULDC UR4, c[0x0][0x22c] ;  /* 0x00008b0000047ab9 */ /* 0x000fe20000000800 */
[----:B------:R-:W3:Y:S01]  /*11a60*/  LDC R18, c[0x0][0x248] ;  /* 0x00009200ff127b82 */ /* 0x000ee20000000800 */
[----:B------:R1:W-:Y:S01]  /*11a70*/  @P1 STG.E desc[UR28][R4.64], R170 ;  /* 0x000000aa04001986 */ /* 0x0003e2000c10191c */
[----:B------:R-:W-:-:S02]  /*11a80*/  LOP3.LUT R3, R6, 0x7a, R13, 0xfe, !PT ;  /* 0x0000007a06037812 */ /* 0x000fc400078efe0d */
[-C--:B----4-:R-:W-:Y:S02]  /*11a90*/  LEA R10, P1, R15, R2.reuse, 0x2 ;  /* 0x000000020f0a7211 */ /* 0x090fe400078210ff */
        /* <DEDUP_REMOVED lines=14> */
[----:B---3--:R-:W-:Y:S01]  /*11b80*/  IMAD R15, R16, 0x2, R11 ;  /* 0x00000002100f7824 */ /* 0x008fe200078e020b */
[----:B------:R3:W-:Y:S01]  /*11b90*/  @P3 STG.E desc[UR28][R8.64], R173 ;  /* 0x000000ad08003986 */ /* 0x0007e2000c10191c */
[----:B------:R-:W-:Y:S01]  /*11ba0*/  ISETP.LT.AND P5, PT, R3, UR4, !P0 ;  /* 0x0000000403007c0c */ /* 0x000fe2000c7a1270 */
[----:B------:R-:W-:Y:S02]  /*11bb0*/  ULDC UR4, c[0x0][0x22c] ;  /* 0x00008b0000047ab9 */ /* 0x000fe40000000800 */
[----:B----4-:R-:W-:Y:S01]  /*11bc0*/  LEA R4, P3, R15, R2, 0x2 ;  /* 0x000000020f047211 */ /* 0x010fe200078610ff */
[----:B------:R-:W4:Y:S01]  /*11bd0*/  LDC R16, c[0x0][0x248] ;  /* 0x00009200ff107b82 */ /* 0x000f220000000800 */
[----:B------:R-:W-:-:S02]  /*11be0*/  LOP3.LUT R3, R6, 0x7e, R13, 0xfe, !PT ;  /* 0x0000007e06037812 */ /* 0x000fc400078efe0d */
[----:B------:R-:W-:Y:S01]  /*11bf0*/  LEA.HI.X.SX32 R5, R15, R0, 0x2, P3 ;  /* 0x000000000f057211 */ /* 0x000fe200018f16ff */
[----:B-1----:R-:W-:Y:S01]  /*11c00*/  IMAD R15, R14, 0x2, R15 ;  /* 0x000000020e0f7824 */ /* 0x002fe200078e020f */
[----:B------:R-:W-:Y:S02]  /*11c10*/  LEA R10, P2, R11, R2, 0x2 ;  /* 0x000000020b0a7211 */ /* 0x000fe400078410ff */
[----:B------:R-:W-:Y:S01]  /*11c20*/  ISETP.LT.AND P1, PT, R3, UR4, !P0 ;  /* 0x0000000403007c0c */ /* 0x000fe2000c721270 */
[----:B------:R-:W1:Y:S01]  /*11c30*/  LDC R14, c[0x0][0x248] ;  /* 0x00009200ff0e7b82 */ /* 0x000e620000000800 */
[C-C-:B------:R-:W-:Y:S01]  /*11c40*/  LOP3.LUT R3, R6.reuse, 0x80, R13.reuse, 0xfe, !PT ;  /* 0x0000008006037812 */ /* 0x140fe200078efe0d */
[----:B------:R-:W-:Y:S01]  /*11c50*/  ULDC UR4, c[0x0][0x22c] ;  /* 0x00008b0000047ab9 */ /* 0x000fe20000000800 */
[----:B------:R-:W-:Y:S02]  /*11c60*/  LEA.HI.X.SX32 R11, R11, R0, 0x2, P2 ;  /* 0x000000000b0b7211 */ /* 0x000fe400010f16ff */
[----:B------:R-:W-:Y:S01]  /*11c70*/  ISETP.LT.AND P4, PT, R3, UR4, !P0 ;  /* 0x0000000403007c0c */ /* 0x000fe2000c781270 */
[----:B------:R-:W-:Y:S01]  /*11c80*/  ULDC UR4, c[0x0][0x22c] ;  /* 0x00008b0000047ab9 */ /* 0x000fe20000000800 */
[----:B------:R-:W-:Y:S01]  /*11c90*/  LOP3.LUT R3, R6, 0x82, R13, 0xfe, !PT ;  /* 0x0000008206037812 */ /* 0x000fe200078efe0d */
[----:B------:R2:W-:Y:S01]  /*11ca0*/  @P5 STG.E desc[UR28][R10.64], R174 ;  /* 0x000000ae0a005986 */ /* 0x0005e2000c10191c */
[----:B---3--:R-:W-:-:S02]  /*11cb0*/  LEA R8, P5, R15, R2, 0x2 ;  /* 0x000000020f087211 */ /* 0x008fc400078a10ff */
[----:B------:R-:W-:Y:S01]  /*11cc0*/  ISETP.LT.AND P6, PT, R3, UR4, !P0 ;  /* 0x0000000403007c0c */ /* 0x000fe2000c7c1270 */
[----:B------:R-:W-:Y:S01]  /*11cd0*/  ULDC UR4, c[0x0][0x22c] ;  /* 0x00008b0000047ab9 */ /* 0x000fe20000000800 */
[----:B------:R-:W-:Y:S02]  /*11ce0*/  LOP3.LUT R3, R6, 0x84, R13, 0xfe, !PT ;  /* 0x0000008406037812 */ /* 0x000fe400078efe0d */
[----:B------:R-:W-:Y:S01]  /*11cf0*/  LEA.HI.X.SX32 R9, R15, R0, 0x2, P5 ;  /* 0x000000000f097211 */ /* 0x000fe200028f16ff */
[----:B--2---:R-:W-:Y:S01]  /*11d00*/  IMAD R11, R18, 0x2, R15 ;  /* 0x00000002120b7824 */ /* 0x004fe200078e020f */
[----:B------:R-:W-:Y:S01]  /*11d10*/  ISETP.LT.AND P2, PT, R3, UR4, !P0 ;  /* 0x0000000403007c0c */ /* 0x000fe2000c741270 */
[----:B------:R2:W-:Y:S01]  /*11d20*/  @P1 STG.E desc[UR28][R4.64], R175 ;  /* 0x000000af04001986 */ /* 0x0005e2000c10191c */
[----:B------:R-:W3:Y:S01]  /*11d30*/  LDC R18, c[0x0][0x248] ;  /* 0x00009200ff127b82 */ /* 0x000ee20000000800 */
[----:B------:R-:W-:Y:S01]  /*11d40*/  IMAD R15, R12, 0x2, R11 ;  /* 0x000000020c0f7824 */ /* 0x000fe200078e020b */
[----:B------:R-:W-:Y:S01]  /*11d50*/  LEA R10, P5, R11, R2, 0x2 ;  /* 0x000000020b0a7211 */ /* 0x000fe200078a10ff */
[----:B------:R-:W-:Y:S01]  /*11d60*/  ULDC UR4, c[0x0][0x22c] ;  /* 0x00008b0000047ab9 */ /* 0x000fe20000000800 */
[----:B------:R-:W-:-:S04]  /*11d70*/  LOP3.LUT R3, R6, 0x86, R13, 0xfe, !PT ;  /* 0x0000008606037812 */ /* 0x000fc800078efe0d */
[----:B------:R-:W3:Y:S01]  /*11d80*/  LDC R12, c[0x0][0x248] ;  /* 0x00009200ff0c7b82 */ /* 0x000ee20000000800 */
[----:B------:R-:W-:Y:S02]  /*11d90*/  LEA.HI.X.SX32 R11, R11, R0, 0x2, P5 ;  /* 0x000000000b0b7211 */ /* 0x000fe400028f16ff */
[----:B--2---:R-:W-:Y:S02]  /*11da0*/  LEA R4, P5, R15, R2, 0x2 ;  /* 0x000000020f047211 */ /* 0x004fe400078a10ff */
[----:B------:R-:W-:Y:S01]  /*11db0*/  ISETP.LT.AND P3, PT, R3, UR4, !P0 ;  /* 0x0000000403007c0c */ /* 0x000fe2000c761270 */
[----:B------:R-:W-:Y:S01]  /*11dc0*/  ULDC UR4, c[0x0][0x22c] ;  /* 0x00008b0000047ab9 */ /* 0x000fe20000000800 */
[----:B------:R-:W-:Y:S02]  /*11dd0*/  LOP3.LUT R3, R6, 0x88, R13, 0xfe, !PT ;  /* 0x0000008806037812 */ /* 0x000fe400078efe0d */
[----:B------:R-:W-:Y:S01]  /*11de0*/  LEA.HI.X.SX32 R5, R15, R0, 0x2, P5 ;  /* 0x000000000f057211 */ /* 0x000fe200028f16ff */
[----:B-1----:R-:W-:Y:S01]  /*11df0*/  IMAD R15, R14, 0x2, R15 ;  /* 0x000000020e0f7824 */ /* 0x002fe200078e020f */
[----:B------:R-:W-:Y:S01]  /*11e00*/  ISETP.LT.AND P1, PT, R3, UR4, !P0 ;  /* 0x0000000403007c0c */ /* 0x000fe2000c721270 */
[----:B------:R1:W-:Y:S01]  /*11e10*/  @P4 STG.E desc[UR28][R8.64], R176 ;  /* 0x000000b008004986 */ /* 0x0003e2000c10191c */
[----:B------:R-:W-:Y:S01]  /*11e20*/  LOP3.LUT R3, R6, 0x8a, R13, 0xfe, !PT ;  /* 0x0000008a06037812 */ /* 0x000fe200078efe0d */
[----:B------:R-:W-:Y:S01]  /*11e30*/  ULDC UR4, c[0x0][0x22c] ;  /* 0x00008b0000047ab9 */ /* 0x000fe20000000800 */
[----:B----4-:R-:W-:Y:S01]  /*11e40*/  IMAD R17, R16, 0x2, R15 ;  /* 0x0000000210117824 */ /* 0x010fe200078e020f */
[----:B------:R2:W-:Y:S01]  /*11e50*/  @P6 STG.E desc[UR28][R10.64], R177 ;  /* 0x000000b10a006986 */ /* 0x0005e2000c10191c */
[----:B------:R-:W4:Y:S01]  /*11e60*/  LDC R14, c[0x0][0x248] ;  /* 0x00009200ff0e7b82 */ /* 0x000f220000000800 */
[----:B------:R-:W-:Y:S01]  /*11e70*/  ISETP.LT.AND P4, PT, R3, UR4, !P0 ;  /* 0x0000000403007c0c */ /* 0x000fe2000c781270 */
[----:B------:R-:W-:Y:S01]  /*11e80*/  ULDC UR4, c[0x0][0x22c] ;  /* 0x00008b0000047ab9 */ /* 0x000fe20000000800 */
[----:B------:R-:W-:-:S02]  /*11e90*/  LOP3.LUT R3, R6, 0x8c, R13, 0xfe, !PT ;  /* 0x0000008c06037812 */ /* 0x000fc400078efe0d */
[----:B-1----:R-:W-:-:S03]  /*11ea0*/  LEA R8, P6, R15, R2, 0x2 ;  /* 0x000000020f087211 */ /* 0x002fc600078c10ff */
[----:B------:R-:W1:Y:S01]  /*11eb0*/  LDC R16, c[0x0][0x248] ;  /* 0x00009200ff107b82 */ /* 0x000e620000000800 */
[----:B------:R-:W-:Y:S02]  /*11ec0*/  LEA.HI.X.SX32 R9, R15, R0, 0x2, P6 ;  /* 0x000000000f097211 */ /* 0x000fe400030f16ff */
[----:B--2---:R-:W-:Y:S02]  /*11ed0*/  LEA R10, P6, R17, R2, 0x2 ;  /* 0x00000002110a7211 */ /* 0x004fe400078c10ff */
[----:B------:R-:W-:Y:S01]  /*11ee0*/  ISETP.LT.AND P5, PT, R3, UR4, !P0 ;  /* 0x0000000403007c0c */ /* 0x000fe2000c7a1270 */
[----:B------:R-:W-:Y:S01]  /*11ef0*/  ULDC UR4, c[0x0][0x22c] ;  /* 0x00008b0000047ab9 */ /* 0x000fe20000000800 */
[----:B------:R-:W-:Y:S02]  /*11f00*/  LOP3.LUT R3, R6, 0x8e, R13, 0xfe, !PT ;  /* 0x0000008e06037812 */ /* 0x000fe400078efe0d */
[----:B------:R-:W-:Y:S01]  /*11f10*/  LEA.HI.X.SX32 R11, R17, R0, 0x2, P6 ;  /* 0x00000000110b7211 */ /* 0x000fe200030f16ff */
[----:B---3--:R-:W-:Y:S01]  /*11f20*/  IMAD R17, R12, 0x2, R17 ;  /* 0x000000020c117824 */ /* 0x008fe200078e0211 */
[----:B------:R2:W-:Y:S01]  /*11f30*/  @P2 STG.E desc[UR28][R4.64], R178 ;  /* 0x000000b204002986 */ /* 0x0005e2000c10191c */
[----:B------:R-:W-:Y:S01]  /*11f40*/  ISETP.LT.AND P2, PT, R3, UR4, !P0 ;  /* 0x0000000403007c0c */ /* 0x000fe2000c741270 */
[----:B------:R-:W-:Y:S01]  /*11f50*/  ULDC UR4, c[0x0][0x22c] ;  /* 0x00008b0000047ab9 */ /* 0x000fe20000000800 */
[C-C-:B------:R-:W-:Y:S01]  /*11f60*/  LOP3.LUT R3, R6.reuse, 0x90, R13.reuse, 0xfe, !PT ;  /* 0x0000009006037812 */ /* 0x140fe200078efe0d */
[----:B------:R-:W-:Y:S01]  /*11f70*/  @P3 STG.E desc[UR28][R8.64], R179 ;  /* 0x000000b308003986 */ /* 0x000fe2000c10191c */
[----:B------:R-:W-:-:S03]  /*11f80*/  LOP3.LUT R12, R6, 0x92, R13, 0xfe, !PT ;  /* 0x00000092060c7812 */ /* 0x000fc600078efe0d */
[----:B------:R1:W-:Y:S01]  /*11f90*/  @P1 STG.E desc[UR28][R10.64], R180 ;  /* 0x000000b40a001986 */ /* 0x0003e2000c10191c */
[----:B------:R-:W-:Y:S01]  /*11fa0*/  ISETP.LT.AND P3, PT, R3, UR4, !P0 ;  /* 0x0000000403007c0c */ /* 0x000fe2000c761270 */
[----:B------:R-:W-:Y:S01]  /*11fb0*/  ULDC UR4, c[0x0][0x22c] ;  /* 0x00008b0000047ab9 */ /* 0x000fe20000000800 */
[----:B--2---:R-:W-:-:S04]  /*11fc0*/  LEA R4, P1, R17, R2, 0x2 ;  /* 0x0000000211047211 */ /* 0x004fc800078210ff */
[----:B------:R-:W-:Y:S02]  /*11fd0*/  LEA.HI.X.SX32 R5, R17, R0, 0x2, P1 ;  /* 0x0000000011057211 */ /* 0x000fe400008f16ff */
[----:B------:R-:W-:Y:S01]  /*11fe0*/  ISETP.LT.AND P1, PT, R12, UR4, !P0 ;  /* 0x000000040c007c0c */ /* 0x000fe2000c721270 */
[----:B----4-:R-:W-:Y:S01]  /*11ff0*/  IMAD R17, R14, 0x2, R17 ;  /* 0x000000020e117824 */ /* 0x010fe200078e0211 */
[----:B------:R-:W2:Y:S01]  /*12000*/  LDC R12, c[0x0][0x248] ;  /* 0x00009200ff0c7b82 */ /* 0x000ea20000000800 */
[----:B------:R3:W-:Y:S01]  /*12010*/  @P4 STG.E desc[UR28][R4.64], R181 ;  /* 0x000000b504004986 */ /* 0x0007e2000c10191c */
[----:B------:R-:W-:Y:S01]  /*12020*/  LOP3.LUT R3, R6, 0x94, R13, 0xfe, !PT ;  /* 0x0000009406037812 */ /* 0x000fe200078efe0d */
[----:B-1----:R-:W-:Y:S01]  /*12030*/  IMAD R11, R16, 0x2, R17 ;  /* 0x00000002100b7824 */ /* 0x002fe200078e0211 */
[----:B------:R-:W-:Y:S01]  /*12040*/  LEA R8, P4, R17, R2, 0x2 ;  /* 0x0000000211087211 */ /* 0x000fe200078810ff */
[----:B------:R-:W-:-:S03]  /*12050*/  ULDC UR4, c[0x0][0x22c] ;  /* 0x00008b0000047ab9 */ /* 0x000fc60000000800 */
[----:B------:R-:W1:Y:S01]  /*12060*/  LDC R14, c[0x0][0x248] ;  /* 0x00009200ff0e7b82 */ /* 0x000e620000000800 */
[----:B------:R-:W-:Y:S01]  /*12070*/  LEA.HI.X.SX32 R9, R17, R0, 0x2, P4 ;  /* 0x0000000011097211 */ /* 0x000fe200020f16ff */
[----:B------:R-:W-:-:S06]  /*12080*/  IMAD R15, R18, 0x2, R11 ;  /* 0x00000002120f7824 */ /* 0x000fcc00078e020b */
[----:B------:R-:W4:Y:S01]  /*12090*/  LDC R16, c[0x0][0x248] ;  /* 0x00009200ff107b82 */ /* 0x000f220000000800 */
[----:B------:R2:W-:Y:S01]  /*120a0*/  @P5 STG.E desc[UR28][R8.64], R182 ;  /* 0x000000b608005986 */ /* 0x0005e2000c10191c */
[-C--:B------:R-:W-:Y:S02]  /*120b0*/  LEA R10, P4, R11, R2.reuse, 0x2 ;  /* 0x000000020b0a7211 */ /* 0x080fe400078810ff */
[----:B---3--:R-:W-:Y:S02]  /*120c0*/  LEA R4, P5, R15, R2, 0x2 ;  /* 0x000000020f047211 */ /* 0x008fe400078a10ff */
[-C--:B------:R-:W-:Y:S02]  /*120d0*/  LEA.HI.X.SX32 R11, R11, R0.reuse, 0x2, P4 ;  /* 0x000000000b0b7211 */ /* 0x080fe400020f16ff */
[----:B------:R-:W3:Y:S01]  /*120e0*/  LDC R18, c[0x0][0x248] ;  /* 0x00009200ff127b82 */ /* 0x000ee20000000800 */
[----:B------:R-:W-:Y:S01]  /*120f0*/  LEA.HI.X.SX32 R5, R15, R0, 0x2, P5 ;  /* 0x000000000f057211 */ /* 0x000fe200028f16ff */
[----:B--2---:R-:W-:Y:S01]  /*12100*/  IMAD R15, R12, 0x2, R15 ;  /* 0x000000020c0f7824 */ /* 0x004fe200078e020f */
[----:B------:R1:W-:Y:S05]  /*12110*/  @P2 STG.E desc[UR28][R10.64], R183 ;  /* 0x000000b70a002986 */ /* 0x0003ea000c10191c */
[----:B------:R-:W2:Y:S01]  /*12120*/  LDC R12, c[0x0][0x248] ;  /* 0x00009200ff0c7b82 */ /* 0x000ea20000000800 */
[----:B------:R4:W-:Y:S01]  /*12130*/  @P3 STG.E desc[UR28][R4.64], R184 ;  /* 0x000000b804003986 */ /* 0x0009e2000c10191c */
[----:B------:R-:W-:-:S02]  /*12140*/  LEA R8, P3, R15, R2, 0x2 ;  /* 0x000000020f087211 */ /* 0x000fc400078610ff */
[----:B------:R-:W-:Y:S01]  /*12150*/  ISETP.LT.AND P6, PT, R3, UR5, !P0 ;  /* 0x0000000503007c0c */ /* 0x000fe2000c7c1270 */
[----:B------:R-:W-:Y:S01]  /*12160*/  ULDC UR5, c[0x0][0x22c] ;  /* 0x00008b0000057ab9 */ /* 0x000fe20000000800 */
[----:B-1----:R-:W-:Y:S01]  /*12170*/  IMAD R11, R14, 0x2, R15 ;  /* 0x000000020e0b7824 */ /* 0x002fe200078e020f */
[----:B------:R-:W-:Y:S02]  /*12180*/  LOP3.LUT R3, R6, 0x96, R13, 0xfe, !PT ;  /* 0x0000009606037812 */ /* 0x000fe400078efe0d */
[----:B------:R-:W-:Y:S01]  /*12190*/  LEA.HI.X.SX32 R9, R15, R0, 0x2, P3 ;  /* 0x000000000f097211 */ /* 0x000fe200018f16ff */
[----:B----4-:R-:W-:Y:S01]  /*121a0*/  IMAD R15, R16, 0x2, R11 ;  /* 0x00000002100f7824 */ /* 0x010fe200078e020b */
[----:B------:R-:W-:Y:S01]  /*121b0*/  ISETP.LT.AND P4, PT, R3, UR4, !P0 ;  /* 0x0000000403007c0c */ /* 0x000fe2000c781270 */
[----:B------:R-:W-:Y:S01]  /*121c0*/  ULDC UR4, c[0x0][0x22c] ;  /* 0x00008b0000047ab9 */ /* 0x000fe20000000800 */
[----:B------:R-:W-:Y:S01]  /*121d0*/  LOP3.LUT R3, R6, 0x98, R13, 0xfe, !PT ;  /* 0x0000009806037812 */ /* 0x000fe200078efe0d */
[----:B------:R1:W-:Y:S01]  /*121e0*/  @P1 STG.E desc[UR28][R8.64], R185 ;  /* 0x000000b908001986 */ /* 0x0003e2000c10191c */
[----:B------:R-:W-:-:S02]  /*121f0*/  LEA R4, P5, R11, R2, 0x2 ;  /* 0x000000020b047211 */ /* 0x000fc400078a10ff */
[----:B------:R-:W-:Y:S02]  /*12200*/  LEA R10, P1, R15, R2, 0x2 ;  /* 0x000000020f0a7211 */ /* 0x000fe400078210ff */
[----:B------:R-:W-:Y:S01]  /*12210*/  ISETP.LT.AND P2, PT, R3, UR4, !P0 ;  /* 0x0000000403007c0c */ /* 0x000fe2000c741270 */
[----:B------:R-:W-:Y:S01]  /*12220*/  ULDC UR4, c[0x0][0x22c] ;  /* 0x00008b0000047ab9 */ /* 0x000fe20000000800 */
[-C--:B------:R-:W-:Y:S02]  /*12230*/  LEA.HI.X.SX32 R5, R11, R0.reuse, 0x2, P5 ;  /* 0x000000000b057211 */ /* 0x080fe400028f16ff */
[----:B------:R-:W-:Y:S02]  /*12240*/  LOP3.LUT R3, R6, 0x9a, R13, 0xfe, !PT ;  /* 0x0000009a06037812 */ /* 0x000fe400078efe0d */
[----:B------:R-:W-:Y:S01]  /*12250*/  LEA.HI.X.SX32 R11, R15, R0, 0x2, P1 ;  /* 0x000000000f0b7211 */ /* 0x000fe200008f16ff */
[----:B---3--:R-:W-:Y:S01]  /*12260*/  IMAD R15, R18, 0x2, R15 ;  /* 0x00000002120f7824 */ /* 0x008fe200078e020f */
[----:B------:R-:W-:Y:S01]  /*12270*/  ISETP.LT.AND P3, PT, R3, UR4, !P0 ;  /* 0x0000000403007c0c */ /* 0x000fe2000c761270 */
[----:B------:R-:W-:Y:S01]  /*12280*/  ULDC UR4, c[0x0][0x22c] ;  /* 0x00008b0000047ab9 */ /* 0x000fe20000000800 */
[----:B------:R-:W-:Y:S01]  /*12290*/  LOP3.LUT R3, R6, 0x9c, R13, 0xfe, !PT ;  /* 0x0000009c06037812 */ /* 0x000fe200078efe0d */
[----:B--2---:R-:W-:Y:S01]  /*122a0*/  IMAD R17, R12, 0x2, R15 ;  /* 0x000000020c117824 */ /* 0x004fe200078e020f */
[----:B------:R2:W-:Y:S02]  /*122b0*/  @P6 STG.E desc[UR28][R4.64], R186 ;  /* 0x000000ba04006986 */ /* 0x0005e4000c10191c */
[----:B------:R-:W-:Y:S01]  /*122c0*/  ISETP.LT.AND P1, PT, R3, UR4, !P0 ;  /* 0x0000000403007c0c */ /* 0x000fe2000c721270 */
[----:B------:R-:W-:Y:S01]  /*122d0*/  IMAD R19, R20, 0x2, R17 ;  /* 0x0000000214137824 */ /* 0x000fe200078e0211 */
[----:B------:R-:W-:Y:S01]  /*122e0*/  @P4 STG.E desc[UR28][R10.64], R187 ;  /* 0x000000bb0a004986 */ /* 0x000fe2000c10191c */
[C---:B-1----:R-:W-:Y:S01]  /*122f0*/  LEA R8, P4, R15.reuse, R2, 0x2 ;  /* 0x000000020f087211 */ /* 0x042fe200078810ff */
[----:B------:R-:W-:Y:S01]  /*12300*/  ULDC UR4, c[0x0][0x22c] ;  /* 0x00008b0000047ab9 */ /* 0x000fe20000000800 */
[----:B------:R-:W-:Y:S01]  /*12310*/  LOP3.LUT R3, R6, 0x9e, R13, 0xfe, !PT ;  /* 0x0000009e06037812 */ /* 0x000fe200078efe0d */
[----:B------:R-:W-:Y:S01]  /*12320*/  IMAD R164, R164, 0x2, R19 ;  /* 0x00000002a4a47824 */ /* 0x000fe200078e0213 */
[----:B------:R-:W-:-:S02]  /*12330*/  LEA.HI.X.SX32 R9, R15, R0, 0x2, P4 ;  /* 0x000000000f097211 */ /* 0x000fc400020f16ff */
[-C--:B------:R-:W-:Y:S02]  /*12340*/  LEA R14, P5, R17, R2.reuse, 0x2 ;  /* 0x00000002110e7211 */ /* 0x080fe400078a10ff */
[----:B------:R-:W-:Y:S02]  /*12350*/  ISETP.LT.AND P4, PT, R3, UR4, !P0 ;  /* 0x0000000403007c0c */ /* 0x000fe4000c781270 */
[----:B------:R-:W-:Y:S02]  /*12360*/  LEA R16, P6, R19, R2, 0x2 ;  /* 0x0000000213107211 */ /* 0x000fe400078c10ff */
[----:B------:R-:W-:Y:S01]  /*12370*/  LOP3.LUT R147, R6, 0x1f8, R13, 0xfe, !PT ;  /* 0x000001f806937812 */ /* 0x000fe200078efe0d */
[----:B------:R-:W-:Y:S01]  /*12380*/  @P2 STG.E desc[UR28][R8.64], R188 ;  /* 0x000000bc08002986 */ /* 0x000fe2000c10191c */
[----:B------:R-:W-:Y:S01]  /*12390*/  LEA.HI.X.SX32 R15, R17, R0, 0x2, P5 ;  /* 0x00000000110f7211 */ /* 0x000fe200028f16ff */
[----:B------:R-:W-:Y:S01]  /*123a0*/  ULDC UR4, c[0x0][0x22c] ;  /* 0x00008b0000047ab9 */ /* 0x000fe20000000800 */
[----:B--2---:R-:W-:-:S02]  /*123b0*/  LEA R4, P5, R164, R2, 0x2 ;  /* 0x00000002a4047211 */ /* 0x004fc400078a10ff */
[-C--:B------:R-:W-:Y:S02]  /*123c0*/  LEA.HI.X.SX32 R17, R19, R0.reuse, 0x2, P6 ;  /* 0x0000000013117211 */ /* 0x080fe400030f16ff */
[----:B------:R-:W-:Y:S01]  /*123d0*/  LEA.HI.X.SX32 R5, R164, R0, 0x2, P5 ;  /* 0x00000000a4057211 */ /* 0x000fe200028f16ff */
[----:B------:R-:W-:Y:S01]  /*123e0*/  @P3 STG.E desc[UR28][R14.64], R189 ;  /* 0x000000bd0e003986 */ /* 0x000fe2000c10191c */
[----:B------:R-:W-:-:S03]  /*123f0*/  LOP3.LUT R165, R6, 0x1fe, R13, 0xfe, !PT ;  /* 0x000001fe06a57812 */ /* 0x000fc600078efe0d */
[----:B------:R-:W-:Y:S01]  /*12400*/  @P1 STG.E desc[UR28][R16.64], R190 ;  /* 0x000000be10001986 */ /* 0x000fe2000c10191c */
[C-C-:B------:R-:W-:Y:S02]  /*12410*/  LOP3.LUT R167, R6.reuse, 0xa0, R13.reuse, 0xfe, !PT ;  /* 0x000000a006a77812 */ /* 0x140fe400078efe0d */
[C-C-:B------:R-:W-:Y:S01]  /*12420*/  LOP3.LUT R251, R6.reuse, 0xa2, R13.reuse, 0xfe, !PT ;  /* 0x000000a206fb7812 */ /* 0x140fe200078efe0d */
[----:B------:R1:W-:Y:S01]  /*12430*/  @P4 STG.E desc[UR28][R4.64], R191 ;  /* 0x000000bf04004986 */ /* 0x0003e2000c10191c */
[C-C-:B------:R-:W-:Y:S02]  /*12440*/  LOP3.LUT R250, R6.reuse, 0xa4, R13.reuse, 0xfe, !PT ;  /* 0x000000a406fa7812 */ /* 0x140fe400078efe0d */
[C-C-:B------:R-:W-:Y:S01]  /*12450*/  LOP3.LUT R166, R6.reuse, 0xa6, R13.reuse, 0xfe, !PT ;  /* 0x000000a606a67812 */ /* 0x140fe200078efe0d */
[----:B------:R2:W-:Y:S01]  /*12460*/  STL [R1+0x18c], R147 ;  /* 0x00018c9301007387 */ /* 0x0005e20000100800 */
[C-C-:B------:R-:W-:Y:S02]  /*12470*/  LOP3.LUT R249, R6.reuse, 0xa8, R13.reuse, 0xfe, !PT ;  /* 0x000000a806f97812 */ /* 0x140fe400078efe0d */
[----:B------:R-:W-:-:S02]  /*12480*/  LOP3.LUT R248, R6, 0xaa, R13, 0xfe, !PT ;  /* 0x000000aa06f87812 */ /* 0x000fc400078efe0d */
[C-C-:B------:R-:W-:Y:S02]  /*12490*/  LOP3.LUT R244, R6.reuse, 0xac, R13.reuse, 0xfe, !PT ;  /* 0x000000ac06f47812 */ /* 0x140fe400078efe0d */
[C-C-:B------:R-:W-:Y:S02]  /*124a0*/  LOP3.LUT R245, R6.reuse, 0xae, R13.reuse, 0xfe, !PT ;  /* 0x000000ae06f57812 */ /* 0x140fe400078efe0d */
[C-C-:B------:R-:W-:Y:S02]  /*124b0*/  LOP3.LUT R243, R6.reuse, 0xb0, R13.reuse, 0xfe, !PT ;  /* 0x000000b006f37812 */ /* 0x140fe400078efe0d */
[C-C-:B-1----:R-:W-:Y:S02]  /*124c0*/  LOP3.LUT R191, R6.reuse, 0xb2, R13.reuse, 0xfe, !PT ;  /* 0x000000b206bf7812 */ /* 0x142fe400078efe0d */
[C-C-:B------:R-:W-:Y:S02]  /*124d0*/  LOP3.LUT R190, R6.reuse, 0xb4, R13.reuse, 0xfe, !PT ;  /* 0x000000b406be7812 */ /* 0x140fe400078efe0d */
[----:B------:R-:W-:-:S02]  /*124e0*/  LOP3.LUT R189, R6, 0xb6, R13, 0xfe, !PT ;  /* 0x000000b606bd7812 */ /* 0x000fc400078efe0d */
[C-C-:B------:R-:W-:Y:S02]  /*124f0*/  LOP3.LUT R184, R6.reuse, 0xb8, R13.reuse, 0xfe, !PT ;  /* 0x000000b806b87812 */ /* 0x140fe400078efe0d */
[C-C-:B------:R-:W-:Y:S02]  /*12500*/  LOP3.LUT R185, R6.reuse, 0xba, R13.reuse, 0xfe, !PT ;  /* 0x000000ba06b97812 */ /* 0x140fe400078efe0d */
[C-C-:B------:R-:W-:Y:S02]  /*12510*/  LOP3.LUT R183, R6.reuse, 0xbc, R13.reuse, 0xfe, !PT ;  /* 0x000000bc06b77812 */ /* 0x140fe400078efe0d */
[C-C-:B------:R-:W-:Y:S02]  /*12520*/  LOP3.LUT R179, R6.reuse, 0xbe, R13.reuse, 0xfe, !PT ;  /* 0x000000be06b37812 */ /* 0x140fe400078efe0d */
        /* <DEDUP_REMOVED lines=156> */
[C-C-:B--2---:R-:W-:Y:S02]  /*12ef0*/  LOP3.LUT R147, R6.reuse, 0x1fa, R13.reuse, 0xfe, !PT ;  /* 0x000001fa06937812 */ /* 0x144fe400078efe0d */
[----:B------:R-:W-:-:S02]  /*12f00*/  LOP3.LUT R6, R6, 0x1fc, R13, 0xfe, !PT ;  /* 0x000001fc06067812 */ /* 0x000fc400078efe0d */
[----:B------:R-:W1:Y:S01]  /*12f10*/  LDC R13, c[0x0][0x248] ;  /* 0x00009200ff0d7b82 */ /* 0x000e620000000800 */
[----:B------:R-:W-:Y:S01]  /*12f20*/  ISETP.LT.AND P1, PT, R165, UR4, !P0 ;  /* 0x00000004a5007c0c */ /* 0x000fe2000c721270 */
[----:B------:R-:W-:Y:S02]  /*12f30*/  ULDC UR4, c[0x0][0x22c] ;  /* 0x00008b0000047ab9 */ /* 0x000fe40000000800 */
[----:B------:R-:W-:Y:S01]  /*12f40*/  ISETP.LT.AND P4, PT, R167, UR4, !P0 ;  /* 0x00000004a7007c0c */ /* 0x000fe2000c781270 */
[----:B------:R-:W-:-:S03]  /*12f50*/  ULDC UR4, c[0x0][0x22c] ;  /* 0x00008b0000047ab9 */ /* 0x000fc60000000800 */
[----:B------:R-:W2:Y:S01]  /*12f60*/  LDC R167, c[0x0][0x248] ;  /* 0x00009200ffa77b82 */ /* 0x000ea20000000800 */
[----:B------:R-:W-:Y:S01]  /*12f70*/  ISETP.LT.AND P2, PT, R251, UR4, !P0 ;  /* 0x00000004fb007c0c */ /* 0x000fe2000c741270 */
[----:B------:R-:W-:-:S06]  /*12f80*/  ULDC UR4, c[0x0][0x22c] ;  /* 0x00008b0000047ab9 */ /* 0x000fcc0000000800 */
[----:B------:R-:W3:Y:S01]  /*12f90*/  LDC R251, c[0x0][0x248] ;  /* 0x00009200fffb7b82 */ /* 0x000ee20000000800 */
[----:B-1----:R-:W-:Y:S01]  /*12fa0*/  IMAD R13, R13, 0x2, R164 ;  /* 0x000000020d0d7824 */ /* 0x002fe200078e02a4 */
[----:B------:R-:W-:Y:S01]  /*12fb0*/  ISETP.LT.AND P3, PT, R250, UR5, !P0 ;  /* 0x00000005fa007c0c */ /* 0x000fe2000c761270 */
[----:B------:R-:W-:-:S03]  /*12fc0*/  ULDC UR5, c[0x0][0x22c] ;  /* 0x00008b0000057ab9 */ /* 0x000fc60000000800 */
[----:B------:R-:W-:Y:S01]  /*12fd0*/  LEA R164, P5, R13, R2, 0x2 ;  /* 0x000000020da47211 */ /* 0x000fe200078a10ff */
[----:B--2---:R-:W-:-:S03]  /*12fe0*/  IMAD R250, R167, 0x2, R13 ;  /* 0x00000002a7fa7824 */ /* 0x004fc600078e020d */
[----:B------:R-:W-:Y:S02]  /*12ff0*/  LEA.HI.X.SX32 R165, R13, R0, 0x2, P5 ;  /* 0x000000000da57211 */ /* 0x000fe400028f16ff */
[----:B------:R-:W1:Y:S03]  /*13000*/  LDC R13, c[0x0][0x248] ;  /* 0x00009200ff0d7b82 */ /* 0x000e660000000800 */
[----:B------:R2:W-:Y:S01]  /*13010*/  @P4 STG.E desc[UR28][R164.64], R192 ;  /* 0x000000c0a4004986 */ /* 0x0005e2000c10191c */
[----:B------:R-:W-:Y:S01]  /*13020*/  ISETP.LT.AND P5, PT, R166, UR4, !P0 ;  /* 0x00000004a6007c0c */ /* 0x000fe2000c7a1270 */
[----:B------:R-:W-:Y:S01]  /*13030*/  ULDC UR4, c[0x0][0x22c] ;  /* 0x00008b0000047ab9 */ /* 0x000fe20000000800 */
[C---:B------:R-:W-:Y:S02]  /*13040*/  LEA R166, P6, R250.reuse, R2, 0x2 ;  /* 0x00000002faa67211 */ /* 0x040fe400078c10ff */
[----:B--2---:R-:W2:Y:S02]  /*13050*/  LDC R192, c[0x0][0x248] ;  /* 0x00009200ffc07b82 */ /* 0x004ea40000000800 */
[----:B------:R-:W-:Y:S01]  /*13060*/  LEA.HI.X.SX32 R167, R250, R0, 0x2, P6 ;  /* 0x00000000faa77211 */ /* 0x000fe200030f16ff */
[----:B---3--:R-:W-:Y:S01]  /*13070*/  IMAD R250, R251, 0x2, R250 ;  /* 0x00000002fbfa7824 */ /* 0x008fe200078e02fa */
[----:B------:R-:W-:Y:S01]  /*13080*/  ISETP.LT.AND P4, PT, R249, UR4, !P0 ;  /* 0x00000004f9007c0c */ /* 0x000fe2000c781270 */
[----:B------:R-:W-:-:S03]  /*13090*/  ULDC UR4, c[0x0][0x22c] ;  /* 0x00008b0000047ab9 */ /* 0x000fc60000000800 */
[----:B------:R-:W3:Y:S01]  /*130a0*/  LDC R251, c[0x0][0x248] ;  /* 0x00009200fffb7b82 */ /* 0x000ee20000000800 */
[----:B------:R4:W-:Y:S01]  /*130b0*/  @P2 STG.E desc[UR28][R166.64], R193 ;  /* 0x000000c1a6002986 */ /* 0x0009e2000c10191c */
[----:B-1----:R-:W-:-:S06]  /*130c0*/  IMAD R13, R13, 0x2, R250 ;  /* 0x000000020d0d7824 */ /* 0x002fcc00078e02fa */
[----:B------:R-:W1:Y:S01]  /*130d0*/  LDC R249, c[0x0][0x248] ;  /* 0x00009200fff97b82 */ /* 0x000e620000000800 */
[----:B----4-:R-:W-:-:S07]  /*130e0*/  LEA R166, P2, R250, R2, 0x2 ;  /* 0x00000002faa67211 */ /* 0x010fce00078410ff */
[----:B------:R-:W4:Y:S01]  /*130f0*/  LDC R193, c[0x0][0x248] ;  /* 0x00009200ffc17b82 */ /* 0x000f220000000800 */
[----:B------:R-:W-:Y:S02]  /*13100*/  LEA.HI.X.SX32 R167, R250, R0, 0x2, P2 ;  /* 0x00000000faa77211 */ /* 0x000fe400010f16ff */
[----:B------:R-:W-:Y:S01]  /*13110*/  ISETP.LT.AND P2, PT, R248, UR4, !P0 ;  /* 0x00000004f8007c0c */ /* 0x000fe2000c741270 */
[----:B--2---:R-:W-:Y:S01]  /*13120*/  IMAD R192, R192, 0x2, R13 ;  /* 0x00000002c0c07824 */ /* 0x004fe200078e020d */
[C---:B------:R-:W-:Y:S01]  /*13130*/  LEA R164, P6, R13.reuse, R2, 0x2 ;  /* 0x000000020da47211 */ /* 0x040fe200078c10ff */
[----:B------:R2:W-:Y:S01]  /*13140*/  @P3 STG.E desc[UR28][R166.64], R194 ;  /* 0x000000c2a6003986 */ /* 0x0005e2000c10191c */
[----:B------:R-:W-:Y:S01]  /*13150*/  ULDC UR4, c[0x0][0x22c] ;  /* 0x00008b0000047ab9 */ /* 0x000fe20000000800 */
[----:B------:R-:W4:Y:S01]  /*13160*/  LDC R248, c[0x0][0x248] ;  /* 0x00009200fff87b82 */ /* 0x000f220000000800 */
[----:B------:R-:W-:Y:S02]  /*13170*/  LEA.HI.X.SX32 R165, R13, R0, 0x2, P6 ;  /* 0x000000000da57211 */ /* 0x000fe400030f16ff */
[----:B--2---:R-:W-:-:S05]  /*13180*/  LEA R166, P6, R192, R2, 0x2 ;  /* 0x00000002c0a67211 */ /* 0x004fca00078c10ff */
[----:B------:R-:W2:Y:S01]  /*13190*/  LDC R194, c[0x0][0x248] ;  /* 0x00009200ffc27b82 */ /* 0x000ea20000000800 */
[----:B------:R-:W-:Y:S01]  /*131a0*/  LEA.HI.X.SX32 R167, R192, R0, 0x2, P6 ;  /* 0x00000000c0a77211 */ /* 0x000fe200030f16ff */
[----:B---3--:R-:W-:Y:S01]  /*131b0*/  IMAD R192, R251, 0x2, R192 ;  /* 0x00000002fbc07824 */ /* 0x008fe200078e02c0 */
[----:B------:R3:W-:Y:S03]  /*131c0*/  @P5 STG.E desc[UR28][R164.64], R195 ;  /* 0x000000c3a4005986 */ /* 0x0007e6000c10191c */
[----:B-1----:R-:W-:Y:S01]  /*131d0*/  IMAD R13, R249, 0x2, R192 ;  /* 0x00000002f90d7824 */ /* 0x002fe200078e02c0 */
[----:B------:R1:W-:Y:S01]  /*131e0*/  @P4 STG.E desc[UR28][R166.64], R196 ;  /* 0x000000c4a6004986 */ /* 0x0003e2000c10191c */
[----:B------:R-:W-:Y:S01]  /*131f0*/  ISETP.LT.AND P3, PT, R244, UR4, !P0 ;  /* 0x00000004f4007c0c */ /* 0x000fe2000c761270 */
[----:B------:R-:W-:Y:S01]  /*13200*/  ULDC UR4, c[0x0][0x22c] ;  /* 0x00008b0000047ab9 */ /* 0x000fe20000000800 */
[C---:B---3--:R-:W-:Y:S01]  /*13210*/  LEA R164, P4, R192.reuse, R2, 0x2 ;  /* 0x00000002c0a47211 */ /* 0x048fe200078810ff */
[----:B------:R-:W3:Y:S01]  /*13220*/  LDC R195, c[0x0][0x248] ;  /* 0x00009200ffc37b82 */ /* 0x000ee20000000800 */
[----:B------:R-:W-:Y:S01]  /*13230*/  ISETP.LT.AND P5, PT, R245, UR4, !P0 ;  /* 0x00000004f5007c0c */ /* 0x000fe2000c7a1270 */
[----:B------:R-:W-:Y:S01]  /*13240*/  ULDC UR4, c[0x0][0x22c] ;  /* 0x00008b0000047ab9 */ /* 0x000fe20000000800 */
[----:B------:R-:W-:Y:S01]  /*13250*/  LEA.HI.X.SX32 R165, R192, R0, 0x2, P4 ;  /* 0x00000000c0a57211 */ /* 0x000fe200020f16ff */
[----:B----4-:R-:W-:Y:S01]  /*13260*/  IMAD R192, R248, 0x2, R13 ;  /* 0x00000002f8c07824 */ /* 0x010fe200078e020d */
[----:B-1----:R-:W-:-:S02]  /*13270*/  LEA R166, P6, R13, R2, 0x2 ;  /* 0x000000020da67211 */ /* 0x002fc400078c10ff */
[----:B------:R-:W-:Y:S01]  /*13280*/  ISETP.LT.AND P4, PT, R243, UR4, !P0 ;  /* 0x00000004f3007c0c */ /* 0x000fe2000c781270 */
[----:B------:R1:W-:Y:S01]  /*13290*/  @P2 STG.E desc[UR28][R164.64], R197 ;  /* 0x000000c5a4002986 */ /* 0x0003e2000c10191c */
[----:B------:R-:W-:Y:S01]  /*132a0*/  LEA.HI.X.SX32 R167, R13, R0, 0x2, P6 ;  /* 0x000000000da77211 */ /* 0x000fe200030f16ff */
[----:B------:R-:W-:Y:S02]  /*132b0*/  ULDC UR4, c[0x0][0x22c] ;  /* 0x00008b0000047ab9 */ /* 0x000fe40000000800 */
[----:B------:R-:W-:Y:S01]  /*132c0*/  ISETP.LT.AND P2, PT, R191, UR4, !P0 ;  /* 0x00000004bf007c0c */ /* 0x000fe2000c741270 */
[----:B------:R-:W-:Y:S01]  /*132d0*/  ULDC UR4, c[0x0][0x22c] ;  /* 0x00008b0000047ab9 */ /* 0x000fe20000000800 */
[----:B------:R-:W4:Y:S01]  /*132e0*/  LDC R191, c[0x0][0x248] ;  /* 0x00009200ffbf7b82 */ /* 0x000f220000000800 */
[----:B-1----:R-:W-:-:S04]  /*132f0*/  LEA R164, P6, R192, R2, 0x2 ;  /* 0x00000002c0a47211 */ /* 0x002fc800078c10ff */
[----:B------:R-:W-:Y:S01]  /*13300*/  LEA.HI.X.SX32 R165, R192, R0, 0x2, P6 ;  /* 0x00000000c0a57211 */ /* 0x000fe200030f16ff */
[----:B--2---:R-:W-:Y:S01]  /*13310*/  IMAD R192, R194, 0x2, R192 ;  /* 0x00000002c2c07824 */ /* 0x004fe200078e02c0 */
[----:B------:R1:W-:Y:S01]  /*13320*/  @P3 STG.E desc[UR28][R166.64], R198 ;  /* 0x000000c6a6003986 */ /* 0x0003e2000c10191c */
[----:B------:R-:W-:Y:S01]  /*13330*/  ISETP.LT.AND P3, PT, R190, UR4, !P0 ;  /* 0x00000004be007c0c */ /* 0x000fe2000c761270 */
[----:B------:R-:W-:Y:S01]  /*13340*/  ULDC UR4, c[0x0][0x22c] ;  /* 0x00008b0000047ab9 */ /* 0x000fe20000000800 */
[----:B------:R-:W2:Y:S01]  /*13350*/  LDC R190, c[0x0][0x248] ;  /* 0x00009200ffbe7b82 */ /* 0x000ea20000000800 */
[----:B------:R3:W-:Y:S01]  /*13360*/  @P5 STG.E desc[UR28][R164.64], R199 ;  /* 0x000000c7a4005986 */ /* 0x0007e2000c10191c */
[----:B------:R-:W-:Y:S01]  /*13370*/  IMAD R13, R193, 0x2, R192 ;  /* 0x00000002c10d7824 */ /* 0x000fe200078e02c0 */
[----:B-1----:R-:W-:-:S04]  /*13380*/  LEA R166, P5, R192, R2, 0x2 ;  /* 0x00000002c0a67211 */ /* 0x002fc800078a10ff */
[----:B------:R-:W-:Y:S02]  /*13390*/  LEA.HI.X.SX32 R167, R192, R0, 0x2, P5 ;  /* 0x00000000c0a77211 */ /* 0x000fe400028f16ff */
[----:B------:R-:W1:Y:S01]  /*133a0*/  LDC R192, c[0x0][0x248] ;  /* 0x00009200ffc07b82 */ /* 0x000e620000000800 */
[----:B------:R-:W-:Y:S01]  /*133b0*/  ISETP.LT.AND P5, PT, R189, UR4, !P0 ;  /* 0x00000004bd007c0c */ /* 0x000fe2000c7a1270 */
[----:B---3--:R-:W-:Y:S01]  /*133c0*/  IMAD R189, R195, 0x2, R13 ;  /* 0x00000002c3bd7824 */ /* 0x008fe200078e020d */
[C---:B------:R-:W-:Y:S01]  /*133d0*/  LEA R164, P6, R13.reuse, R2, 0x2 ;  /* 0x000000020da47211 */ /* 0x040fe200078c10ff */
[----:B------:R3:W-:Y:S01]  /*133e0*/  @P4 STG.E desc[UR28][R166.64], R200 ;  /* 0x000000c8a6004986 */ /* 0x0007e2000c10191c */
[----:B------:R-:W-:Y:S02]  /*133f0*/  ULDC UR4, c[0x0][0x22c] ;  /* 0x00008b0000047ab9 */ /* 0x000fe40000000800 */
[----:B------:R-:W-:Y:S02]  /*13400*/  LEA.HI.X.SX32 R165, R13, R0, 0x2, P6 ;  /* 0x000000000da57211 */ /* 0x000fe400030f16ff */
[----:B------:R-:W-:Y:S01]  /*13410*/  ISETP.LT.AND P4, PT, R184, UR4, !P0 ;  /* 0x00000004b8007c0c */ /* 0x000fe2000c781270 */
[----:B------:R-:W-:Y:S01]  /*13420*/  ULDC UR4, c[0x0][0x22c] ;  /* 0x00008b0000047ab9 */ /* 0x000fe20000000800 */
[----:B------:R-:W1:Y:S01]  /*13430*/  LDC R184, c[0x0][0x248] ;  /* 0x00009200ffb87b82 */ /* 0x000e620000000800 */
[----:B---3--:R-:W-:-:S04]  /*13440*/  LEA R166, P6, R189, R2, 0x2 ;  /* 0x00000002bda67211 */ /* 0x008fc800078c10ff */
[----:B------:R-:W-:Y:S01]  /*13450*/  LEA.HI.X.SX32 R167, R189, R0, 0x2, P6 ;  /* 0x00000000bda77211 */ /* 0x000fe200030f16ff */
[----:B----4-:R-:W-:Y:S01]  /*13460*/  IMAD R189, R191, 0x2, R189 ;  /* 0x00000002bfbd7824 */ /* 0x010fe200078e02bd */
[----:B------:R3:W-:Y:S01]  /*13470*/  @P2 STG.E desc[UR28][R164.64], R201 ;  /* 0x000000c9a4002986 */ /* 0x0007e2000c10191c */
[----:B------:R-:W-:Y:S01]  /*13480*/  ISETP.LT.AND P2, PT, R185, UR4, !P0 ;  /* 0x00000004b9007c0c */ /* 0x000fe2000c741270 */
[----:B------:R-:W-:Y:S01]  /*13490*/  ULDC UR4, c[0x0][0x22c] ;  /* 0x00008b0000047ab9 */ /* 0x000fe20000000800 */
[----:B--2---:R-:W-:Y:S01]  /*134a0*/  IMAD R13, R190, 0x2, R189 ;  /* 0x00000002be0d7824 */ /* 0x004fe200078e02bd */
[----:B------:R2:W-:Y:S01]  /*134b0*/  @P3 STG.E desc[UR28][R166.64], R202 ;  /* 0x000000caa6003986 */ /* 0x0005e2000c10191c */
[----:B------:R-:W4:Y:S01]  /*134c0*/  LDC R185, c[0x0][0x248] ;  /* 0x00009200ffb97b82 */ /* 0x000f220000000800 */
[----:B---3--:R-:W-:-:S04]  /*134d0*/  LEA R164, P3, R189, R2, 0x2 ;  /* 0x00000002bda47211 */ /* 0x008fc800078610ff */
[----:B------:R-:W-:Y:S02]  /*134e0*/  LEA.HI.X.SX32 R165, R189, R0, 0x2, P3 ;  /* 0x00000000bda57211 */ /* 0x000fe400018f16ff */
[----:B------:R-:W-:Y:S01]  /*134f0*/  ISETP.LT.AND P3, PT, R183, UR4, !P0 ;  /* 0x00000004b7007c0c */ /* 0x000fe2000c761270 */
[----:B-1----:R-:W-:Y:S01]  /*13500*/  IMAD R183, R192, 0x2, R13 ;  /* 0x00000002c0b77824 */ /* 0x002fe200078e020d */
[C---:B--2---:R-:W-:Y:S01]  /*13510*/  LEA R166, P6, R13.reuse, R2, 0x2 ;  /* 0x000000020da67211 */ /* 0x044fe200078c10ff */
[----:B------:R-:W1:Y:S01]  /*13520*/  LDC R189, c[0x0][0x248] ;  /* 0x00009200ffbd7b82 */ /* 0x000e620000000800 */
[----:B------:R2:W-:Y:S01]  /*13530*/  @P5 STG.E desc[UR28][R164.64], R203 ;  /* 0x000000cba4005986 */ /* 0x0005e2000c10191c */
[----:B------:R-:W-:Y:S01]  /*13540*/  ULDC UR4, c[0x0][0x22c] ;  /* 0x00008b0000047ab9 */ /* 0x000fe20000000800 */
[----:B------:R-:W-:Y:S02]  /*13550*/  LEA.HI.X.SX32 R167, R13, R0, 0x2, P6 ;  /* 0x000000000da77211 */ /* 0x000fe400030f16ff */
[----:B--2---:R-:W-:-:S04]  /*13560*/  LEA R164, P6, R183, R2, 0x2 ;  /* 0x00000002b7a47211 */ /* 0x004fc800078c10ff */
[----:B------:R-:W-:Y:S01]  /*13570*/  LEA.HI.X.SX32 R165, R183, R0, 0x2, P6 ;  /* 0x00000000b7a57211 */ /* 0x000fe200030f16ff */
[----:B------:R-:W-:Y:S02]  /*13580*/  IMAD R183, R184, 0x2, R183 ;  /* 0x00000002b8b77824 */ /* 0x000fe400078e02b7 */
[----:B------:R-:W2:Y:S01]  /*13590*/  LDC R184, c[0x0][0x248] ;  /* 0x00009200ffb87b82 */ /* 0x000ea20000000800 */
[----:B------:R3:W-:Y:S01]  /*135a0*/  @P4 STG.E desc[UR28][R166.64], R204 ;  /* 0x000000cca6004986 */ /* 0x0007e2000c10191c */
[----:B------:R-:W-:Y:S01]  /*135b0*/  ISETP.LT.AND P5, PT, R179, UR4, !P0 ;  /* 0x00000004b3007c0c */ /* 0x000fe2000c7a1270 */
[----:B------:R-:W-:Y:S02]  /*135c0*/  ULDC UR4, c[0x0][0x22c] ;  /* 0x00008b0000047ab9 */ /* 0x000fe40000000800 */
[----:B------:R1:W-:Y:S03]  /*135d0*/  @P2 STG.E desc[UR28][R164.64], R205 ;  /* 0x000000cda4002986 */ /* 0x0003e6000c10191c */
[----:B------:R-:W2:Y:S01]  /*135e0*/  LDC R179, c[0x0][0x248] ;  /* 0x00009200ffb37b82 */ /* 0x000ea20000000800 */
[----:B----4-:R-:W-:Y:S01]  /*135f0*/  IMAD R13, R185, 0x2, R183 ;  /* 0x00000002b90d7824 */ /* 0x010fe200078e02b7 */
[----:B---3--:R-:W-:-:S02]  /*13600*/  LEA R166, P2, R183, R2, 0x2 ;  /* 0x00000002b7a67211 */ /* 0x008fc400078410ff */
[----:B------:R-:W-:Y:S01]  /*13610*/  ISETP.LT.AND P4, PT, R178, UR4, !P0 ;  /* 0x00000004b2007c0c */ /* 0x000fe2000c781270 */
[----:B------:R-:W-:Y:S01]  /*13620*/  ULDC UR4, c[0x0][0x22c] ;  /* 0x00008b0000047ab9 */ /* 0x000fe20000000800 */
[----:B------:R-:W-:Y:S02]  /*13630*/  LEA.HI.X.SX32 R167, R183, R0, 0x2, P2 ;  /* 0x00000000b7a77211 */ /* 0x000fe400010f16ff */
[----:B------:R-:W3:Y:S01]  /*13640*/  LDC R178, c[0x0][0x248] ;  /* 0x00009200ffb27b82 */ /* 0x000ee20000000800 */
[----:B------:R-:W-:Y:S01]  /*13650*/  ISETP.LT.AND P2, PT, R177, UR4, !P0 ;  /* 0x00000004b1007c0c */ /* 0x000fe2000c741270 */
[----:B-1----:R-:W-:Y:S01]  /*13660*/  IMAD R177, R189, 0x2, R13 ;  /* 0x00000002bdb17824 */ /* 0x002fe200078e020d */
[----:B------:R-:W-:-:S05]  /*13670*/  LEA R164, P6, R13, R2, 0x2 ;  /* 0x000000020da47211 */ /* 0x000fca00078c10ff */
[----:B------:R-:W1:Y:S01]  /*13680*/  LDC R183, c[0x0][0x248] ;  /* 0x00009200ffb77b82 */ /* 0x000e620000000800 */
[----:B------:R-:W-:Y:S01]  /*13690*/  LEA.HI.X.SX32 R165, R13, R0, 0x2, P6 ;  /* 0x000000000da57211 */ /* 0x000fe200030f16ff */
[----:B------:R4:W-:Y:S01]  /*136a0*/  @P3 STG.E desc[UR28][R166.64], R206 ;  /* 0x000000cea6003986 */ /* 0x0009e2000c10191c */
[----:B------:R-:W-:Y:S02]  /*136b0*/  ULDC UR4, c[0x0][0x22c] ;  /* 0x00008b0000047ab9 */ /* 0x000fe40000000800 */
[----:B------:R-:W-:Y:S01]  /*136c0*/  ISETP.LT.AND P3, PT, R3, UR4, !P0 ;  /* 0x0000000403007c0c */ /* 0x000fe2000c761270 */
[----:B------:R2:W-:Y:S01]  /*136d0*/  @P5 STG.E desc[UR28][R164.64], R207 ;  /* 0x000000cfa4005986 */ /* 0x0005e2000c10191c */
[----:B------:R-:W-:Y:S01]  /*136e0*/  ULDC UR4, c[0x0][0x22c] ;  /* 0x00008b0000047ab9 */ /* 0x000fe20000000800 */
[----:B----4-:R-:W-:-:S04]  /*136f0*/  LEA R166, P6, R177, R2, 0x2 ;  /* 0x00000002b1a67211 */ /* 0x010fc800078c10ff */
[----:B------:R-:W-:Y:S01]  /*13700*/  LEA.HI.X.SX32 R167, R177, R0, 0x2, P6 ;  /* 0x00000000b1a77211 */ /* 0x000fe200030f16ff */
[----:B--2---:R-:W-:Y:S01]  /*13710*/  IMAD R177, R184, 0x2, R177 ;  /* 0x00000002b8b17824 */ /* 0x004fe200078e02b1 */
[----:B------:R-:W-:Y:S01]  /*13720*/  ISETP.LT.AND P5, PT, R5, UR4, !P0 ;  /* 0x0000000405007c0c */ /* 0x000fe2000c7a1270 */
[----:B------:R-:W-:Y:S02]  /*13730*/  ULDC UR4, c[0x0][0x22c] ;  /* 0x00008b0000047ab9 */ /* 0x000fe40000000800 */
[----:B------:R2:W-:Y:S01]  /*13740*/  @P4 STG.E desc[UR28][R166.64], R208 ;  /* 0x000000d0a6004986 */ /* 0x0005e2000c10191c */
[----:B------:R-:W-:Y:S01]  /*13750*/  LEA R164, P4, R177, R2, 0x2 ;  /* 0x00000002b1a47211 */ /* 0x000fe200078810ff */
[----:B------:R-:W-:-:S03]  /*13760*/  IMAD R3, R179, 0x2, R177 ;  /* 0x00000002b3037824 */ /* 0x000fc600078e02b1 */
[----:B------:R-:W-:Y:S01]  /*13770*/  LEA.HI.X.SX32 R165, R177, R0, 0x2, P4 ;  /* 0x00000000b1a57211 */ /* 0x000fe200020f16ff */
[----:B-1----:R-:W-:Y:S01]  /*13780*/  IMAD R13, R183, 0x2, R3 ;  /* 0x00000002b70d7824 */ /* 0x002fe200078e0203 */
[----:B------:R-:W-:Y:S01]  /*13790*/  ISETP.LT.AND P4, PT, R4, UR4, !P0 ;  /* 0x0000000404007c0c */ /* 0x000fe2000c781270 */
[----:B------:R-:W1:Y:S01]  /*137a0*/  LDC R177, c[0x0][0x248] ;  /* 0x00009200ffb17b82 */ /* 0x000e620000000800 */
[----:B------:R-:W-:-:S07]  /*137b0*/  LEA R4, P6, R3, R2, 0x2 ;  /* 0x0000000203047211 */ /* 0x000fce00078c10ff */
[----:B--2---:R-:W2:Y:S01]  /*137c0*/  LDC R167, c[0x0][0x248] ;  /* 0x00009200ffa77b82 */ /* 0x004ea20000000800 */
[----:B------:R-:W-:Y:S01]  /*137d0*/  LEA.HI.X.SX32 R5, R3, R0, 0x2, P6 ;  /* 0x0000000003057211 */ /* 0x000fe200030f16ff */
[----:B------:R4:W-:Y:S01]  /*137e0*/  @P2 STG.E desc[UR28][R164.64], R209 ;  /* 0x000000d1a4002986 */ /* 0x0009e2000c10191c */
[----:B------:R-:W-:-:S05]  /*137f0*/  ULDC UR4, c[0x0][0x22c] ;  /* 0x00008b0000047ab9 */ /* 0x000fca0000000800 */
[----:B------:R-:W1:Y:S01]  /*13800*/  LDC R166, c[0x0][0x248] ;  /* 0x00009200ffa67b82 */ /* 0x000e620000000800 */
[----:B----4-:R-:W-:-:S04]  /*13810*/  LEA R164, P6, R13, R2, 0x2 ;  /* 0x000000020da47211 */ /* 0x010fc800078c10ff */
[----:B------:R-:W-:Y:S01]  /*13820*/  LEA.HI.X.SX32 R165, R13, R0, 0x2, P6 ;  /* 0x000000000da57211 */ /* 0x000fe200030f16ff */
[----:B------:R4:W-:Y:S01]  /*13830*/  @P3 STG.E desc[UR28][R4.64], R210 ;  /* 0x000000d204003986 */ /* 0x0009e2000c10191c */
[----:B---3--:R-:W-:-:S03]  /*13840*/  IMAD R13, R178, 0x2, R13 ;  /* 0x00000002b20d7824 */ /* 0x008fc600078e020d */
[----:B------:R3:W-:Y:S01]  /*13850*/  @P5 STG.E desc[UR28][R164.64], R211 ;  /* 0x000000d3a4005986 */ /* 0x0007e2000c10191c */
[----:B------:R-:W-:Y:S01]  /*13860*/  ISETP.LT.AND P2, PT, R14, UR4, !P0 ;  /* 0x000000040e007c0c */ /* 0x000fe2000c741270 */
[----:B------:R-:W-:Y:S01]  /*13870*/  ULDC UR4, c[0x0][0x22c] ;  /* 0x00008b0000047ab9 */ /* 0x000fe20000000800 */
[----:B--2---:R-:W-:Y:S01]  /*13880*/  IMAD R3, R167, 0x2, R13 ;  /* 0x00000002a7037824 */ /* 0x004fe200078e020d */
[----:B------:R-:W-:Y:S01]  /*13890*/  ISETP.LT.AND P3, PT, R9, UR4, !P0 ;  /* 0x0000000409007c0c */ /* 0x000fe2000c761270 */
[----:B------:R-:W-:Y:S01]  /*138a0*/  ULDC UR4, c[0x0][0x22c] ;  /* 0x00008b0000047ab9 */ /* 0x000fe20000000800 */
[----:B------:R-:W2:Y:S01]  /*138b0*/  LDC R14, c[0x0][0x248] ;  /* 0x00009200ff0e7b82 */ /* 0x000ea20000000800 */
[----:B----4-:R-:W-:-:S07]  /*138c0*/  LEA R4, P5, R13, R2, 0x2 ;  /* 0x000000020d047211 */ /* 0x010fce00078a10ff */
[----:B---3--:R-:W3:Y:S01]  /*138d0*/  LDC R164, c[0x0][0x248] ;  /* 0x00009200ffa47b82 */ /* 0x008ee20000000800 */
[----:B------:R-:W-:Y:S01]  /*138e0*/  LEA.HI.X.SX32 R5, R13, R0, 0x2, P5 ;  /* 0x000000000d057211 */ /* 0x000fe200028f16ff */
[----:B-1----:R-:W-:Y:S01]  /*138f0*/  IMAD R13, R177, 0x2, R3 ;  /* 0x00000002b10d7824 */ /* 0x002fe200078e0203 */
[----:B------:R-:W-:Y:S01]  /*13900*/  ISETP.LT.AND P5, PT, R8, UR4, !P0 ;  /* 0x0000000408007c0c */ /* 0x000fe2000c7a1270 */
[----:B------:R-:W-:-:S04]  /*13910*/  ULDC UR4, c[0x0][0x22c] ;  /* 0x00008b0000047ab9 */ /* 0x000fc80000000800 */
[----:B------:R-:W1:Y:S01]  /*13920*/  LDC R165, c[0x0][0x248] ;  /* 0x00009200ffa57b82 */ /* 0x000e620000000800 */
[C---:B------:R-:W-:Y:S01]  /*13930*/  LEA R8, P6, R3.reuse, R2, 0x2 ;  /* 0x0000000203087211 */ /* 0x040fe200078c10ff */
[----:B------:R4:W-:Y:S03]  /*13940*/  @P4 STG.E desc[UR28][R4.64], R212 ;  /* 0x000000d404004986 */ /* 0x0009e6000c10191c */
[----:B------:R-:W-:Y:S02]  /*13950*/  LEA.HI.X.SX32 R9, R3, R0, 0x2, P6 ;  /* 0x0000000003097211 */ /* 0x000fe400030f16ff */
[----:B------:R-:W-:Y:S01]  /*13960*/  ISETP.LT.AND P4, PT, R10, UR4, !P0 ;  /* 0x000000040a007c0c */ /* 0x000fe2000c781270 */
[----:B------:R-:W-:Y:S01]  /*13970*/  ULDC UR4, c[0x0][0x22c] ;  /* 0x00008b0000047ab9 */ /* 0x000fe20000000800 */
[----:B----4-:R-:W-:-:S04]  /*13980*/  LEA R4, P6, R13, R2, 0x2 ;  /* 0x000000020d047211 */ /* 0x010fc800078c10ff */
[----:B------:R-:W-:Y:S01]  /*13990*/  LEA.HI.X.SX32 R5, R13, R0, 0x2, P6 ;  /* 0x000000000d057211 */ /* 0x000fe200030f16ff */
[----:B------:R-:W-:Y:S01]  /*139a0*/  IMAD R13, R166, 0x2, R13 ;  /* 0x00000002a60d7824 */ /* 0x000fe200078e020d */
[----:B------:R-:W-:Y:S01]  /*139b0*/  @P2 STG.E desc[UR28][R8.64], R213 ;  /* 0x000000d508002986 */ /* 0x000fe2000c10191c */
[----:B------:R-:W-:Y:S01]  /*139c0*/  ISETP.LT.AND P2, PT, R12, UR4, !P0 ;  /* 0x000000040c007c0c */ /* 0x000fe2000c741270 */
[----:B------:R-:W-:Y:S01]  /*139d0*/  ULDC UR4, c[0x0][0x22c] ;  /* 0x00008b0000047ab9 */ /* 0x000fe20000000800 */
[----:B---3--:R-:W-:Y:S01]  /*139e0*/  IMAD R3, R164, 0x2, R13 ;  /* 0x00000002a4037824 */ /* 0x008fe200078e020d */
[----:B------:R3:W-:Y:S01]  /*139f0*/  @P3 STG.E desc[UR28][R4.64], R214 ;  /* 0x000000d604003986 */ /* 0x0007e2000c10191c */
[----:B------:R-:W4:Y:S02]  /*13a00*/  LDC R12, c[0x0][0x248] ;  /* 0x00009200ff0c7b82 */ /* 0x000f240000000800 */
[----:B-1----:R-:W-:-:S06]  /*13a10*/  IMAD R10, R165, 0x2, R3 ;  /* 0x00000002a50a7824 */ /* 0x002fcc00078e0203 */
[----:B------:R-:W1:Y:S01]  /*13a20*/  LDC R164, c[0x0][0x248] ;  /* 0x00009200ffa47b82 */ /* 0x000e620000000800 */
[-C--:B---3--:R-:W-:Y:S02]  /*13a30*/  LEA R4, P3, R13, R2.reuse, 0x2 ;  /* 0x000000020d047211 */ /* 0x088fe400078610ff */
[----:B------:R-:W-:Y:S02]  /*13a40*/  LEA R8, P6, R3, R2, 0x2 ;  /* 0x0000000203087211 */ /* 0x000fe400078c10ff */
[-C--:B------:R-:W-:Y:S02]  /*13a50*/  LEA.HI.X.SX32 R5, R13, R0.reuse, 0x2, P3 ;  /* 0x000000000d057211 */ /* 0x080fe400018f16ff */
[----:B------:R-:W-:Y:S01]  /*13a60*/  LEA.HI.X.SX32 R9, R3, R0, 0x2, P6 ;  /* 0x0000000003097211 */ /* 0x000fe200030f16ff */
[----:B------:R-:W3:Y:S02]  /*13a70*/  LDC R13, c[0x0][0x248] ;  /* 0x00009200ff0d7b82 */ /* 0x000ee40000000800 */
[----:B------:R2:W-:Y:S01]  /*13a80*/  @P5 STG.E desc[UR28][R4.64], R215 ;  /* 0x000000d704005986 */ /* 0x0005e2000c10191c */
[----:B------:R-:W-:Y:S01]  /*13a90*/  ISETP.LT.AND P3, PT, R11, UR4, !P0 ;  /* 0x000000040b007c0c */ /* 0x000fe2000c761270 */
[----:B------:R-:W-:-:S02]  /*13aa0*/  ULDC UR4, c[0x0][0x22c] ;  /* 0x00008b0000047ab9 */ /* 0x000fc40000000800 */
[----:B------:R-:W-:Y:S02]  /*13ab0*/  @P4 STG.E desc[UR28][R8.64], R216 ;  /* 0x000000d808004986 */ /* 0x000fe4000c10191c */
[----:B------:R-:W3:Y:S01]  /*13ac0*/  LDC R11, c[0x0][0x248] ;  /* 0x00009200ff0b7b82 */ /* 0x000ee20000000800 */
[----:B--2---:R-:W-:-:S04]  /*13ad0*/  LEA R4, P6, R10, R2, 0x2 ;  /* 0x000000020a047211 */ /* 0x004fc800078c10ff */
[----:B------:R-:W-:Y:S01]  /*13ae0*/  LEA.HI.X.SX32 R5, R10, R0, 0x2, P6 ;  /* 0x000000000a057211 */ /* 0x000fe200030f16ff */
[----:B------:R-:W-:Y:S01]  /*13af0*/  IMAD R10, R14, 0x2, R10 ;  /* 0x000000020e0a7824 */ /* 0x000fe200078e020a */
[----:B------:R-:W-:Y:S01]  /*13b00*/  ISETP.LT.AND P5, PT, R20, UR4, !P0 ;  /* 0x0000000414007c0c */ /* 0x000fe2000c7a1270 */
[----:B------:R-:W-:Y:S01]  /*13b10*/  ULDC UR4, c[0x0][0x22c] ;  /* 0x00008b0000047ab9 */ /* 0x000fe20000000800 */
[----:B------:R-:W2:Y:S01]  /*13b20*/  LDC R14, c[0x0][0x248] ;  /* 0x00009200ff0e7b82 */ /* 0x000ea20000000800 */
[----:B------:R1:W-:Y:S01]  /*13b30*/  @P2 STG.E desc[UR28][R4.64], R217 ;  /* 0x000000d904002986 */ /* 0x0003e2000c10191c */
[----:B------:R-:W-:Y:S01]  /*13b40*/  ISETP.LT.AND P4, PT, R16, UR4, !P0 ;  /* 0x0000000410007c0c */ /* 0x000fe2000c781270 */
[----:B------:R-:W-:Y:S01]  /*13b50*/  ULDC UR4, c[0x0][0x22c] ;  /* 0x00008b0000047ab9 */ /* 0x000fe20000000800 */
[----:B----4-:R-:W-:-:S04]  /*13b60*/  IMAD R3, R12, 0x2, R10 ;  /* 0x000000020c037824 */ /* 0x010fc800078e020a */
[----:B------:R-:W4:Y:S01]  /*13b70*/  LDC R12, c[0x0][0x248] ;  /* 0x00009200ff0c7b82 */ /* 0x000f220000000800 */
[----:B-1----:R-:W-:-:S07]  /*13b80*/  LEA R4, P2, R10, R2, 0x2 ;  /* 0x000000020a047211 */ /* 0x002fce00078410ff */
[----:B------:R-:W1:Y:S01]  /*13b90*/  LDC R16, c[0x0][0x248] ;  /* 0x00009200ff107b82 */ /* 0x000e620000000800 */
[----:B------:R-:W-:Y:S02]  /*13ba0*/  LEA.HI.X.SX32 R5, R10, R0, 0x2, P2 ;  /* 0x000000000a057211 */ /* 0x000fe400010f16ff */
[----:B------:R-:W-:Y:S01]  /*13bb0*/  ISETP.LT.AND P2, PT, R15, UR4, !P0 ;  /* 0x000000040f007c0c */ /* 0x000fe2000c741270 */
[----:B------:R-:W-:Y:S01]  /*13bc0*/  IMAD R10, R164, 0x2, R3 ;  /* 0x00000002a40a7824 */ /* 0x000fe200078e0203 */
[C---:B------:R-:W-:Y:S01]  /*13bd0*/  LEA R8, P6, R3.reuse, R2, 0x2 ;  /* 0x0000000203087211 */ /* 0x040fe200078c10ff */
[----:B------:R3:W-:Y:S01]  /*13be0*/  @P3 STG.E desc[UR28][R4.64], R218 ;  /* 0x000000da04003986 */ /* 0x0007e2000c10191c */
[----:B------:R-:W-:Y:S01]  /*13bf0*/  ULDC UR4, c[0x0][0x22c] ;  /* 0x00008b0000047ab9 */ /* 0x000fe20000000800 */
[----:B------:R-:W2:Y:S01]  /*13c00*/  LDC R15, c[0x0][0x248] ;  /* 0x00009200ff0f7b82 */ /* 0x000ea20000000800 */
[----:B------:R-:W-:-:S07]  /*13c10*/  LEA.HI.X.SX32 R9, R3, R0, 0x2, P6 ;  /* 0x0000000003097211 */ /* 0x000fce00030f16ff */
[----:B------:R-:W1:Y:S01]  /*13c20*/  LDC R20, c[0x0][0x248] ;  /* 0x00009200ff147b82 */ /* 0x000e620000000800 */
[----:B---3--:R-:W-:-:S04]  /*13c30*/  LEA R4, P6, R10, R2, 0x2 ;  /* 0x000000020a047211 */ /* 0x008fc800078c10ff */
[----:B------:R-:W-:Y:S01]  /*13c40*/  LEA.HI.X.SX32 R5, R10, R0, 0x2, P6 ;  /* 0x000000000a057211 */ /* 0x000fe200030f16ff */
[----:B------:R-:W-:Y:S01]  /*13c50*/  IMAD R10, R11, 0x2, R10 ;  /* 0x000000020b0a7824 */ /* 0x000fe200078e020a */
[----:B------:R-:W-:Y:S01]  /*13c60*/  @P5 STG.E desc[UR28][R8.64], R219 ;  /* 0x000000db08005986 */ /* 0x000fe2000c10191c */
[----:B------:R-:W3:Y:S02]  /*13c70*/  LDC R11, c[0x0][0x248] ;  /* 0x00009200ff0b7b82 */ /* 0x000ee40000000800 */
[----:B------:R-:W-:Y:S01]  /*13c80*/  IMAD R3, R13, 0x2, R10 ;  /* 0x000000020d037824 */ /* 0x000fe200078e020a */
[----:B------:R4:W-:Y:S01]  /*13c90*/  @P4 STG.E desc[UR28][R4.64], R220 ;  /* 0x000000dc04004986 */ /* 0x0009e2000c10191c */
[----:B------:R-:W-:Y:S01]  /*13ca0*/  ISETP.LT.AND P3, PT, R17, UR4, !P0 ;  /* 0x0000000411007c0c */ /* 0x000fe2000c761270 */
[----:B------:R-:W-:-:S03]  /*13cb0*/  ULDC UR4, c[0x0][0x22c] ;  /* 0x00008b0000047ab9 */ /* 0x000fc60000000800 */
[----:B------:R-:W1:Y:S01]  /*13cc0*/  LDC R13, c[0x0][0x248] ;  /* 0x00009200ff0d7b82 */ /* 0x000e620000000800 */
[CC--:B----4-:R-:W-:Y:S02]  /*13cd0*/  LEA R4, P4, R10.reuse, R2.reuse, 0x2 ;  /* 0x000000020a047211 */ /* 0x0d0fe400078810ff */
[----:B------:R-:W-:Y:S02]  /*13ce0*/  LEA R8, P6, R3, R2, 0x2 ;  /* 0x0000000203087211 */ /* 0x000fe400078c10ff */
[-C--:B------:R-:W-:Y:S01]  /*13cf0*/  LEA.HI.X.SX32 R5, R10, R0.reuse, 0x2, P4 ;  /* 0x000000000a057211 */ /* 0x080fe200020f16ff */
[----:B--2---:R-:W-:Y:S01]  /*13d00*/  IMAD R10, R15, 0x2, R3 ;  /* 0x000000020f0a7824 */ /* 0x004fe200078e0203 */
[----:B------:R-:W-:Y:S01]  /*13d10*/  LEA.HI.X.SX32 R9, R3, R0, 0x2, P6 ;  /* 0x0000000003097211 */ /* 0x000fe200030f16ff */
[----:B------:R-:W2:Y:S02]  /*13d20*/  LDC R15, c[0x0][0x248] ;  /* 0x00009200ff0f7b82 */ /* 0x000ea40000000800 */
[----:B------:R4:W-:Y:S01]  /*13d30*/  @P2 STG.E desc[UR28][R4.64], R221 ;  /* 0x000000dd04002986 */ /* 0x0009e2000c10191c */
[----:B------:R-:W-:Y:S01]  /*13d40*/  ISETP.LT.AND P5, PT, R19, UR4, !P0 ;  /* 0x0000000413007c0c */ /* 0x000fe2000c7a1270 */
[----:B------:R-:W-:Y:S01]  /*13d50*/  ULDC UR4, c[0x0][0x22c] ;  /* 0x00008b0000047ab9 */ /* 0x000fe20000000800 */
[----:B----4-:R-:W-:-:S04]  /*13d60*/  LEA R4, P6, R10, R2, 0x2 ;  /* 0x000000020a047211 */ /* 0x010fc800078c10ff */
[----:B------:R-:W-:Y:S01]  /*13d70*/  LEA.HI.X.SX32 R5, R10, R0, 0x2, P6 ;  /* 0x000000000a057211 */ /* 0x000fe200030f16ff */
[----:B------:R-:W-:Y:S02]  /*13d80*/  IMAD R10, R12, 0x2, R10 ;  /* 0x000000020c0a7824 */ /* 0x000fe400078e020a */
[----:B------:R-:W4:Y:S01]  /*13d90*/  LDC R12, c[0x0][0x248] ;  /* 0x00009200ff0c7b82 */ /* 0x000f220000000800 */
[----:B------:R-:W-:Y:S01]  /*13da0*/  ISETP.LT.AND P4, PT, R18, UR4, !P0 ;  /* 0x0000000412007c0c */ /* 0x000fe2000c781270 */
[----:B------:R1:W-:Y:S01]  /*13db0*/  @P3 STG.E desc[UR28][R8.64], R222 ;  /* 0x000000de08003986 */ /* 0x0003e2000c10191c */
[----:B---3--:R-:W-:Y:S01]  /*13dc0*/  IMAD R3, R11, 0x2, R10 ;  /* 0x000000020b037824 */ /* 0x008fe200078e020a */
[----:B------:R-:W-:Y:S02]  /*13dd0*/  ULDC UR4, c[0x0][0x22c] ;  /* 0x00008b0000047ab9 */ /* 0x000fe40000000800 */
[----:B------:R3:W-:Y:S01]  /*13de0*/  @P5 STG.E desc[UR28][R4.64], R223 ;  /* 0x000000df04005986 */ /* 0x0007e2000c10191c */
[----:B------:R-:W-:Y:S01]  /*13df0*/  ISETP.LT.AND P2, PT, R150, UR4, !P0 ;  /* 0x0000000496007c0c */ /* 0x000fe2000c741270 */
[----:B------:R-:W-:Y:S01]  /*13e00*/  ULDC UR4, c[0x0][0x22c] ;  /* 0x00008b0000047ab9 */ /* 0x000fe20000000800 */
[----:B------:R-:W2:Y:S01]  /*13e10*/  LDC R11, c[0x0][0x248] ;  /* 0x00009200ff0b7b82 */ /* 0x000ea20000000800 */
[----:B------:R-:W-:Y:S01]  /*13e20*/  ISETP.LT.AND P3, PT, R22, UR4, !P0 ;  /* 0x0000000416007c0c */ /* 0x000fe2000c761270 */
[----:B------:R-:W-:Y:S01]  /*13e30*/  ULDC UR4, c[0x0][0x22c] ;  /* 0x00008b0000047ab9 */ /* 0x000fe20000000800 */
[----:B-1----:R-:W-:-:S05]  /*13e40*/  LEA R8, P6, R3, R2, 0x2 ;  /* 0x0000000203087211 */ /* 0x002fca00078c10ff */
[----:B------:R-:W1:Y:S01]  /*13e50*/  LDC R18, c[0x0][0x248] ;  /* 0x00009200ff127b82 */ /* 0x000e620000000800 */
[----:B---3--:R-:W-:-:S04]  /*13e60*/  LEA R4, P5, R10, R2, 0x2 ;  /* 0x000000020a047211 */ /* 0x008fc800078a10ff */
[-C--:B------:R-:W-:Y:S01]  /*13e70*/  LEA.HI.X.SX32 R5, R10, R0.reuse, 0x2, P5 ;  /* 0x000000000a057211 */ /* 0x080fe200028f16ff */
[----:B------:R-:W-:Y:S01]  /*13e80*/  IMAD R10, R14, 0x2, R3 ;  /* 0x000000020e0a7824 */ /* 0x000fe200078e0203 */
[----:B------:R-:W-:Y:S01]  /*13e90*/  LEA.HI.X.SX32 R9, R3, R0, 0x2, P6 ;  /* 0x0000000003097211 */ /* 0x000fe200030f16ff */
[----:B------:R-:W3:Y:S02]  /*13ea0*/  LDC R14, c[0x0][0x248] ;  /* 0x00009200ff0e7b82 */ /* 0x000ee40000000800 */
[----:B------:R4:W-:Y:S01]  /*13eb0*/  @P4 STG.E desc[UR28][R4.64], R224 ;  /* 0x000000e004004986 */ /* 0x0009e2000c10191c */
[----:B------:R-:W-:Y:S01]  /*13ec0*/  ISETP.LT.AND P5, PT, R21, UR4, !P0 ;  /* 0x0000000415007c0c */ /* 0x000fe2000c7a1270 */
[----:B------:R-:W-:Y:S02]  /*13ed0*/  ULDC UR4, c[0x0][0x22c] ;  /* 0x00008b0000047ab9 */ /* 0x000fe40000000800 */
[----:B------:R2:W-:Y:S02]  /*13ee0*/  @P2 STG.E desc[UR28][R8.64], R225 ;  /* 0x000000e108002986 */ /* 0x0005e4000c10191c */
[----:B------:R-:W1:Y:S01]  /*13ef0*/  LDC R22, c[0x0][0x248] ;  /* 0x00009200ff167b82 */ /* 0x000e620000000800 */
[----:B----4-:R-:W-:-:S04]  /*13f00*/  LEA R4, P6, R10, R2, 0x2 ;  /* 0x000000020a047211 */ /* 0x010fc800078c10ff */
[----:B------:R-:W-:Y:S01]  /*13f10*/  LEA.HI.X.SX32 R5, R10, R0, 0x2, P6 ;  /* 0x000000000a057211 */ /* 0x000fe200030f16ff */
[----:B------:R-:W-:Y:S02]  /*13f20*/  IMAD R10, R12, 0x2, R10 ;  /* 0x000000020c0a7824 */ /* 0x000fe400078e020a */
[----:B------:R-:W4:Y:S02]  /*13f30*/  LDC R12, c[0x0][0x248] ;  /* 0x00009200ff0c7b82 */ /* 0x000f240000000800 */
[----:B------:R2:W-:Y:S01]  /*13f40*/  @P3 STG.E desc[UR28][R4.64], R226 ;  /* 0x000000e204003986 */ /* 0x0005e2000c10191c */
[----:B------:R-:W-:Y:S01]  /*13f50*/  IMAD R3, R13, 0x2, R10 ;  /* 0x000000020d037824 */ /* 0x000fe200078e020a */
[----:B------:R-:W-:Y:S01]  /*13f60*/  ISETP.LT.AND P4, PT, R23, UR4, !P0 ;  /* 0x0000000417007c0c */ /* 0x000fe2000c781270 */
[----:B------:R-:W-:-:S03]  /*13f70*/  ULDC UR4, c[0x0][0x22c] ;  /* 0x00008b0000047ab9 */ /* 0x000fc60000000800 */
[-C--:B--2---:R-:W-:Y:S01]  /*13f80*/  LEA R8, P6, R3, R2.reuse, 0x2 ;  /* 0x0000000203087211 */ /* 0x084fe200078c10ff */
[----:B------:R-:W2:Y:S01]  /*13f90*/  LDC R13, c[0x0][0x248] ;  /* 0x00009200ff0d7b82 */ /* 0x000ea20000000800 */
[----:B------:R-:W-:-:S04]  /*13fa0*/  LEA R4, P3, R10, R2, 0x2 ;  /* 0x000000020a047211 */ /* 0x000fc800078610ff */
[-C--:B------:R-:W-:Y:S01]  /*13fb0*/  LEA.HI.X.SX32 R5, R10, R0.reuse, 0x2, P3 ;  /* 0x000000000a057211 */ /* 0x080fe200018f16ff */
[----:B------:R-:W-:Y:S01]  /*13fc0*/  IMAD R10, R15, 0x2, R3 ;  /* 0x000000020f0a7824 */ /* 0x000fe200078e0203 */
[----:B------:R-:W-:Y:S01]  /*13fd0*/  LEA.HI.X.SX32 R9, R3, R0, 0x2, P6 ;  /* 0x0000000003097211 */ /* 0x000fe200030f16ff */
[----:B------:R-:W1:Y:S02]  /*13fe0*/  LDC R15, c[0x0][0x248] ;  /* 0x00009200ff0f7b82 */ /* 0x000e640000000800 */
[----:B------:R3:W-:Y:S01]  /*13ff0*/  @P5 STG.E desc[UR28][R4.64], R227 ;  /* 0x000000e304005986 */ /* 0x0007e2000c10191c */
[----:B------:R-:W-:Y:S01]  /*14000*/  ISETP.LT.AND P2, PT, R149, UR4, !P0 ;  /* 0x0000000495007c0c */ /* 0x000fe2000c741270 */
[----:B------:R-:W-:Y:S01]  /*14010*/  ULDC UR4, c[0x0][0x22c] ;  /* 0x00008b0000047ab9 */ /* 0x000fe20000000800 */
[----:B---3--:R-:W-:-:S04]  /*14020*/  LEA R4, P6, R10, R2, 0x2 ;  /* 0x000000020a047211 */ /* 0x008fc800078c10ff */
[----:B------:R-:W-:Y:S01]  /*14030*/  LEA.HI.X.SX32 R5, R10, R0, 0x2, P6 ;  /* 0x000000000a057211 */ /* 0x000fe200030f16ff */
[----:B------:R-:W-:Y:S02]  /*14040*/  IMAD R10, R11, 0x2, R10 ;  /* 0x000000020b0a7824 */ /* 0x000fe400078e020a */
[----:B------:R-:W3:Y:S01]  /*14050*/  LDC R11, c[0x0][0x248] ;  /* 0x00009200ff0b7b82 */ /* 0x000ee20000000800 */
[----:B------:R-:W-:Y:S01]  /*14060*/  ISETP.LT.AND P3, PT, R148, UR4, !P0 ;  /* 0x0000000494007c0c */ /* 0x000fe2000c761270 */
[----:B------:R-:W-:Y:S01]  /*14070*/  @P4 STG.E desc[UR28][R8.64], R228 ;  /* 0x000000e408004986 */ /* 0x000fe2000c10191c */
[----:B----4-:R-:W-:Y:S01]  /*14080*/  IMAD R3, R12, 0x2, R10 ;  /* 0x000000020c037824 */ /* 0x010fe200078e020a */
[----:B------:R-:W-:Y:S02]  /*14090*/  ULDC UR4, c[0x0][0x22c] ;  /* 0x00008b0000047ab9 */ /* 0x000fe40000000800 */
[----:B------:R4:W-:Y:S01]  /*140a0*/  @P2 STG.E desc[UR28][R4.64], R229 ;  /* 0x000000e504002986 */ /* 0x0009e2000c10191c */
[----:B------:R-:W-:Y:S01]  /*140b0*/  ISETP.LT.AND P5, PT, R156, UR4, !P0 ;  /* 0x000000049c007c0c */ /* 0x000fe2000c7a1270 */
[----:B------:R-:W-:Y:S01]  /*140c0*/  ULDC UR4, c[0x0][0x22c] ;  /* 0x00008b0000047ab9 */ /* 0x000fe20000000800 */
[----:B------:R-:W1:Y:S01]  /*140d0*/  LDC R12, c[0x0][0x248] ;  /* 0x00009200ff0c7b82 */ /* 0x000e620000000800 */
[----:B------:R-:W-:Y:S01]  /*140e0*/  ISETP.LT.AND P4, PT, R152, UR4, !P0 ;  /* 0x0000000498007c0c */ /* 0x000fe2000c781270 */
[----:B------:R-:W-:Y:S01]  /*140f0*/  ULDC UR4, c[0x0][0x22c] ;  /* 0x00008b0000047ab9 */ /* 0x000fe20000000800 */
[----:B----4-:R-:W-:-:S02]  /*14100*/  LEA R4, P2, R10, R2, 0x2 ;  /* 0x000000020a047211 */ /* 0x010fc400078410ff */
[C---:B------:R-:W-:Y:S02]  /*14110*/  LEA R8, P6, R3.reuse, R2, 0x2 ;  /* 0x0000000203087211 */ /* 0x040fe400078c10ff */
[-C--:B------:R-:W-:Y:S01]  /*14120*/  LEA.HI.X.SX32 R5, R10, R0.reuse, 0x2, P2 ;  /* 0x000000000a057211 */ /* 0x080fe200010f16ff */
[----:B------:R-:W-:Y:S01]  /*14130*/  IMAD R10, R14, 0x2, R3 ;  /* 0x000000020e0a7824 */ /* 0x000fe200078e0203 */
[----:B------:R-:W-:Y:S01]  /*14140*/  LEA.HI.X.SX32 R9, R3, R0, 0x2, P6 ;  /* 0x0000000003097211 */ /* 0x000fe200030f16ff */
[----:B------:R-:W4:Y:S02]  /*14150*/  LDC R14, c[0x0][0x248] ;  /* 0x00009200ff0e7b82 */ /* 0x000f240000000800 */
[----:B------:R2:W-:Y:S01]  /*14160*/  @P3 STG.E desc[UR28][R4.64], R230 ;  /* 0x000000e604003986 */ /* 0x0005e2000c10191c */
[----:B------:R-:W-:Y:S01]  /*14170*/  ISETP.LT.AND P2, PT, R151, UR4, !P0 ;  /* 0x0000000497007c0c */ /* 0x000fe2000c741270 */
[----:B------:R-:W-:Y:S02]  /*14180*/  ULDC UR4, c[0x0][0x22c] ;  /* 0x00008b0000047ab9 */ /* 0x000fe40000000800 */
[----:B------:R3:W-:Y:S01]  /*14190*/  @P5 STG.E desc[UR28][R8.64], R231 ;  /* 0x000000e708005986 */ /* 0x0007e2000c10191c */
[----:B--2---:R-:W-:-:S04]  /*141a0*/  LEA R4, P6, R10, R2, 0x2 ;  /* 0x000000020a047211 */ /* 0x004fc800078c10ff */
[----:B------:R-:W-:Y:S01]  /*141b0*/  LEA.HI.X.SX32 R5, R10, R0, 0x2, P6 ;  /* 0x000000000a057211 */ /* 0x000fe200030f16ff */
[----:B---3--:R-:W-:Y:S02]  /*141c0*/  IMAD R10, R11, 0x2, R10 ;  /* 0x000000020b0a7824 */ /* 0x008fe400078e020a */
[----:B------:R-:W2:Y:S02]  /*141d0*/  LDC R11, c[0x0][0x248] ;  /* 0x00009200ff0b7b82 */ /* 0x000ea40000000800 */
[----:B------:R3:W-:Y:S01]  /*141e0*/  @P4 STG.E desc[UR28][R4.64], R232 ;  /* 0x000000e804004986 */ /* 0x0007e2000c10191c */
[----:B------:R-:W-:Y:S01]  /*141f0*/  IMAD R3, R13, 0x2, R10 ;  /* 0x000000020d037824 */ /* 0x000fe200078e020a */
[----:B------:R-:W-:Y:S01]  /*14200*/  ISETP.LT.AND P3, PT, R153, UR4, !P0 ;  /* 0x0000000499007c0c */ /* 0x000fe2000c761270 */
[----:B------:R-:W-:Y:S02]  /*14210*/  ULDC UR4, c[0x0][0x22c] ;  /* 0x00008b0000047ab9 */ /* 0x000fe40000000800 */
[----:B------:R-:W-:Y:S01]  /*14220*/  ISETP.LT.AND P5, PT, R155, UR4, !P0 ;  /* 0x000000049b007c0c */ /* 0x000fe2000c7a1270 */
[----:B------:R-:W4:Y:S01]  /*14230*/  LDC R13, c[0x0][0x248] ;  /* 0x00009200ff0d7b82 */ /* 0x000f220000000800 */
[-C--:B------:R-:W-:Y:S01]  /*14240*/  LEA R8, P6, R3, R2.reuse, 0x2 ;  /* 0x0000000203087211 */ /* 0x080fe200078c10ff */
[----:B------:R-:W-:Y:S01]  /*14250*/  ULDC UR4, c[0x0][0x22c] ;  /* 0x00008b0000047ab9 */ /* 0x000fe20000000800 */
[----:B---3--:R-:W-:-:S04]  /*14260*/  LEA R4, P4, R10, R2, 0x2 ;  /* 0x000000020a047211 */ /* 0x008fc800078810ff */
[-C--:B------:R-:W-:Y:S01]  /*14270*/  LEA.HI.X.SX32 R5, R10, R0.reuse, 0x2, P4 ;  /* 0x000000000a057211 */ /* 0x080fe200020f16ff */
[----:B-1----:R-:W-:Y:S01]  /*14280*/  IMAD R10, R15, 0x2, R3 ;  /* 0x000000020f0a7824 */ /* 0x002fe200078e0203 */
[----:B------:R-:W-:Y:S01]  /*14290*/  LEA.HI.X.SX32 R9, R3, R0, 0x2, P6 ;  /* 0x0000000003097211 */ /* 0x000fe200030f16ff */
[----:B------:R-:W1:Y:S02]  /*142a0*/  LDC R15, c[0x0][0x248] ;  /* 0x00009200ff0f7b82 */ /* 0x000e640000000800 */
[----:B------:R3:W-:Y:S01]  /*142b0*/  @P2 STG.E desc[UR28][R4.64], R233 ;  /* 0x000000e904002986 */ /* 0x0007e2000c10191c */
[----:B------:R-:W-:Y:S01]  /*142c0*/  ISETP.LT.AND P4, PT, R154, UR4, !P0 ;  /* 0x000000049a007c0c */ /* 0x000fe2000c781270 */
[----:B------:R-:W-:Y:S02]  /*142d0*/  ULDC UR4, c[0x0][0x22c] ;  /* 0x00008b0000047ab9 */ /* 0x000fe40000000800 */
[----:B------:R2:W-:Y:S01]  /*142e0*/  @P3 STG.E desc[UR28][R8.64], R234 ;  /* 0x000000ea08003986 */ /* 0x0005e2000c10191c */
[----:B---3--:R-:W-:-:S04]  /*142f0*/  LEA R4, P6, R10, R2, 0x2 ;  /* 0x000000020a047211 */ /* 0x008fc800078c10ff */
[----:B------:R-:W-:Y:S01]  /*14300*/  LEA.HI.X.SX32 R5, R10, R0, 0x2, P6 ;  /* 0x000000000a057211 */ /* 0x000fe200030f16ff */
[----:B------:R-:W-:Y:S02]  /*14310*/  IMAD R10, R12, 0x2, R10 ;  /* 0x000000020c0a7824 */ /* 0x000fe400078e020a */
[----:B------:R-:W3:Y:S02]  /*14320*/  LDC R12, c[0x0][0x248] ;  /* 0x00009200ff0c7b82 */ /* 0x000ee40000000800 */
[----:B------:R4:W-:Y:S01]  /*14330*/  @P5 STG.E desc[UR28][R4.64], R235 ;  /* 0x000000eb04005986 */ /* 0x0009e2000c10191c */
[----:B--2---:R-:W-:Y:S01]  /*14340*/  IMAD R3, R11, 0x2, R10 ;  /* 0x000000020b037824 */ /* 0x004fe200078e020a */
[----:B------:R-:W-:Y:S01]  /*14350*/  ISETP.LT.AND P2, PT, R162, UR4, !P0 ;  /* 0x00000004a2007c0c */ /* 0x000fe2000c741270 */
[----:B------:R-:W-:Y:S02]  /*14360*/  ULDC UR4, c[0x0][0x22c] ;  /* 0x00008b0000047ab9 */ /* 0x000fe40000000800 */
[----:B------:R-:W-:Y:S01]  /*14370*/  ISETP.LT.AND P3, PT, R158, UR4, !P0 ;  /* 0x000000049e007c0c */ /* 0x000fe2000c761270 */
[----:B------:R-:W2:Y:S01]  /*14380*/  LDC R11, c[0x0][0x248] ;  /* 0x00009200ff0b7b82 */ /* 0x000ea20000000800 */
[-C--:B------:R-:W-:Y:S01]  /*14390*/  LEA R8, P6, R3, R2.reuse, 0x2 ;  /* 0x0000000203087211 */ /* 0x080fe200078c10ff */
[----:B------:R-:W-:Y:S01]  /*143a0*/  ULDC UR4, c[0x0][0x22c] ;  /* 0x00008b0000047ab9 */ /* 0x000fe20000000800 */
[----:B----4-:R-:W-:-:S04]  /*143b0*/  LEA R4, P5, R10, R2, 0x2 ;  /* 0x000000020a047211 */ /* 0x010fc800078a10ff */
        /* <DEDUP_REMOVED lines=8> */
[----:B-1----:R-:W-:-:S04]  /*14440*/  LEA R4, P6, R10, R2, 0x2 ;  /* 0x000000020a047211 */ /* 0x002fc800078c10ff */
[----:B------:R-:W-:Y:S01]  /*14450*/  LEA.HI.X.SX32 R5, R10, R0, 0x2, P6 ;  /* 0x000000000a057211 */ /* 0x000fe200030f16ff */
[----:B------:R-:W-:Y:S02]  /*14460*/  IMAD R10, R13, 0x2, R10 ;  /* 0x000000020d0a7824 */ /* 0x000fe400078e020a */
[----:B------:R-:W1:Y:S02]  /*14470*/  LDC R13, c[0x0][0x248] ;  /* 0x00009200ff0d7b82 */ /* 0x000e640000000800 */
[----:B------:R2:W-:Y:S01]  /*14480*/  @P3 STG.E desc[UR28][R4.64], R238 ;  /* 0x000000ee04003986 */ /* 0x0005e2000c10191c */
[----:B---3--:R-:W-:Y:S01]  /*14490*/  IMAD R3, R12, 0x2, R10 ;  /* 0x000000020c037824 */ /* 0x008fe200078e020a */
[----:B------:R-:W-:Y:S01]  /*144a0*/  ISETP.LT.AND P4, PT, R159, UR4, !P0 ;  /* 0x000000049f007c0c */ /* 0x000fe2000c781270 */
[----:B------:R-:W-:-:S03]  /*144b0*/  ULDC UR4, c[0x0][0x22c] ;  /* 0x00008b0000047ab9 */ /* 0x000fc60000000800 */
[-C--:B------:R-:W-:Y:S01]  /*144c0*/  LEA R8, P6, R3, R2.reuse, 0x2 ;  /* 0x0000000203087211 */ /* 0x080fe200078c10ff */
[----:B------:R-:W3:Y:S01]  /*144d0*/  LDC R12, c[0x0][0x248] ;  /* 0x00009200ff0c7b82 */ /* 0x000ee20000000800 */
[----:B--2---:R-:W-:-:S04]  /*144e0*/  LEA R4, P3, R10, R2, 0x2 ;  /* 0x000000020a047211 */ /* 0x004fc800078610ff */
[-C--:B------:R-:W-:Y:S01]  /*144f0*/  LEA.HI.X.SX32 R5, R10, R0.reuse, 0x2, P3 ;  /* 0x000000000a057211 */ /* 0x080fe200018f16ff */
[----:B------:R-:W-:Y:S01]  /*14500*/  IMAD R10, R15, 0x2, R3 ;  /* 0x000000020f0a7824 */ /* 0x000fe200078e0203 */
[----:B------:R-:W-:-:S03]  /*14510*/  LEA.HI.X.SX32 R9, R3, R0, 0x2, P6 ;  /* 0x0000000003097211 */ /* 0x000fc600030f16ff */
[----:B------:R2:W-:Y:S01]  /*14520*/  @P5 STG.E desc[UR28][R4.64], R239 ;  /* 0x000000ef04005986 */ /* 0x0005e2000c10191c */
[----:B------:R-:W-:Y:S01]  /*14530*/  ISETP.LT.AND P2, PT, R161, UR4, !P0 ;  /* 0x00000004a1007c0c */ /* 0x000fe2000c741270 */
[----:B------:R-:W-:Y:S01]  /*14540*/  ULDC UR4, c[0x0][0x22c] ;  /* 0x00008b0000047ab9 */ /* 0x000fe20000000800 */
[----:B--2---:R-:W-:-:S04]  /*14550*/  LEA R4, P6, R10, R2, 0x2 ;  /* 0x000000020a047211 */ /* 0x004fc800078c10ff */
[----:B------:R-:W-:Y:S01]  /*14560*/  LEA.HI.X.SX32 R5, R10, R0, 0x2, P6 ;  /* 0x000000000a057211 */ /* 0x000fe200030f16ff */
[----:B------:R-:W-:Y:S02]  /*14570*/  IMAD R10, R11, 0x2, R10 ;  /* 0x000000020b0a7824 */ /* 0x000fe400078e020a */
[----:B------:R-:W2:Y:S01]  /*14580*/  LDC R11, c[0x0][0x248] ;  /* 0x00009200ff0b7b82 */ /* 0x000ea20000000800 */
[----:B------:R-:W-:Y:S01]  /*14590*/  ISETP.LT.AND P3, PT, R160, UR4, !P0 ;  /* 0x00000004a0007c0c */ /* 0x000fe2000c761270 */
[----:B------:R4:W-:Y:S01]  /*145a0*/  @P4 STG.E desc[UR28][R8.64], R24 ;  /* 0x0000001808004986 */ /* 0x0009e2000c10191c */
[----:B-1----:R-:W-:Y:S01]  /*145b0*/  IMAD R3, R13, 0x2, R10 ;  /* 0x000000020d037824 */ /* 0x002fe200078e020a */
[----:B------:R-:W-:Y:S02]  /*145c0*/  ULDC UR4, c[0x0][0x22c] ;  /* 0x00008b0000047ab9 */ /* 0x000fe40000000800 */
[----:B------:R1:W-:Y:S02]  /*145d0*/  @P2 STG.E desc[UR28][R4.64], R25 ;  /* 0x0000001904002986 */ /* 0x0003e4000c10191c */
[----:B------:R-:W3:Y:S01]  /*145e0*/  LDC R13, c[0x0][0x248] ;  /* 0x00009200ff0d7b82 */ /* 0x000ee20000000800 */
[----:B------:R-:W-:Y:S01]  /*145f0*/  ISETP.LT.AND P5, PT, R174, UR4, !P0 ;  /* 0x00000004ae007c0c */ /* 0x000fe2000c7a1270 */
[----:B------:R-:W-:-:S02]  /*14600*/  ULDC UR4, c[0x0][0x22c] ;  /* 0x00008b0000047ab9 */ /* 0x000fc40000000800 */
[----:B------:R-:W-:Y:S01]  /*14610*/  ISETP.LT.AND P4, PT, R168, UR4, !P0 ;  /* 0x00000004a8007c0c */ /* 0x000fe2000c781270 */
[----:B------:R-:W-:-:S03]  /*14620*/  ULDC UR4, c[0x0][0x22c] ;  /* 0x00008b0000047ab9 */ /* 0x000fc60000000800 */
[----:B----4-:R-:W4:Y:S01]  /*14630*/  LDC R24, c[0x0][0x248] ;  /* 0x00009200ff187b82 */ /* 0x010f220000000800 */
[CC--:B-1----:R-:W-:Y:S02]  /*14640*/  LEA R4, P2, R10.reuse, R2.reuse, 0x2 ;  /* 0x000000020a047211 */ /* 0x0c2fe400078410ff */
[C---:B------:R-:W-:Y:S02]  /*14650*/  LEA R8, P6, R3.reuse, R2, 0x2 ;  /* 0x0000000203087211 */ /* 0x040fe400078c10ff */
[-C--:B------:R-:W-:Y:S01]  /*14660*/  LEA.HI.X.SX32 R5, R10, R0.reuse, 0x2, P2 ;  /* 0x000000000a057211 */ /* 0x080fe200010f16ff */
[----:B------:R-:W-:Y:S01]  /*14670*/  IMAD R10, R14, 0x2, R3 ;  /* 0x000000020e0a7824 */ /* 0x000fe200078e0203 */
[----:B------:R-:W-:Y:S01]  /*14680*/  LEA.HI.X.SX32 R9, R3, R0, 0x2, P6 ;  /* 0x0000000003097211 */ /* 0x000fe200030f16ff */
[----:B------:R-:W1:Y:S02]  /*14690*/  LDC R14, c[0x0][0x248] ;  /* 0x00009200ff0e7b82 */ /* 0x000e640000000800 */
[----:B------:R2:W-:Y:S02]  /*146a0*/  @P3 STG.E desc[UR28][R4.64], R26 ;  /* 0x0000001a04003986 */ /* 0x0005e4000c10191c */
[----:B--2---:R-:W-:-:S04]  /*146b0*/  IMAD R15, R11, 0x2, R10 ;  /* 0x000000020b0f7824 */ /* 0x004fc800078e020a */
[----:B------:R-:W2:Y:S01]  /*146c0*/  LDC R3, c[0x0][0x248] ;  /* 0x00009200ff037b82 */ /* 0x000ea20000000800 */
[C---:B------:R-:W-:Y:S02]  /*146d0*/  LEA R4, P6, R10.reuse, R2, 0x2 ;  /* 0x000000020a047211 */ /* 0x040fe400078c10ff */
[----:B------:R-:W-:Y:S01]  /*146e0*/  ISETP.LT.AND P2, PT, R163, UR4, !P0 ;  /* 0x00000004a3007c0c */ /* 0x000fe2000c741270 */
[----:B------:R4:W-:Y:S01]  /*146f0*/  @P5 STG.E desc[UR28][R8.64], R27 ;  /* 0x0000001b08005986 */ /* 0x0009e2000c10191c */
[----:B------:R-:W-:Y:S01]  /*14700*/  LEA.HI.X.SX32 R5, R10, R0, 0x2, P6 ;  /* 0x000000000a057211 */ /* 0x000fe200030f16ff */
[----:B---3--:R-:W-:Y:S02]  /*14710*/  IMAD R17, R12, 0x2, R15 ;  /* 0x000000020c117824 */ /* 0x008fe400078e020f */
[----:B------:R-:W3:Y:S01]  /*14720*/  LDC R11, c[0x0][0x248] ;  /* 0x00009200ff0b7b82 */ /* 0x000ee20000000800 */
[----:B------:R-:W-:Y:S01]  /*14730*/  ULDC UR4, c[0x0][0x22c] ;  /* 0x00008b0000047ab9 */ /* 0x000fe20000000800 */
[----:B------:R1:W-:Y:S01]  /*14740*/  @P4 STG.E desc[UR28][R4.64], R28 ;  /* 0x0000001c04004986 */ /* 0x0003e2000c10191c */
[----:B------:R-:W-:Y:S01]  /*14750*/  IMAD R13, R13, 0x2, R17 ;  /* 0x000000020d0d7824 */ /* 0x000fe200078e0211 */
[----:B------:R-:W-:Y:S01]  /*14760*/  ISETP.LT.AND P3, PT, R169, UR4, !P0 ;  /* 0x00000004a9007c0c */ /* 0x000fe2000c761270 */
[----:B------:R-:W-:-:S03]  /*14770*/  ULDC UR4, c[0x0][0x22c] ;  /* 0x00008b0000047ab9 */ /* 0x000fc60000000800 */
[----:B------:R-:W3:Y:S01]  /*14780*/  LDC R10, c[0x0][0x248] ;  /* 0x00009200ff0a7b82 */ /* 0x000ee20000000800 */
[-C--:B----4-:R-:W-:Y:S02]  /*14790*/  LEA R8, P6, R17, R2.reuse, 0x2 ;  /* 0x0000000211087211 */ /* 0x090fe400078c10ff */
[----:B-1----:R-:W-:-:S05]  /*147a0*/  LEA R4, P4, R15, R2, 0x2 ;  /* 0x000000020f047211 */ /* 0x002fca00078810ff */
[----:B------:R-:W1:Y:S01]  /*147b0*/  LDC R12, c[0x0][0x248] ;  /* 0x00009200ff0c7b82 */ /* 0x000e620000000800 */
[-C--:B------:R-:W-:Y:S02]  /*147c0*/  LEA.HI.X.SX32 R5, R15, R0.reuse, 0x2, P4 ;  /* 0x000000000f057211 */ /* 0x080fe400020f16ff */
[----:B------:R-:W-:-:S03]  /*147d0*/  LEA.HI.X.SX32 R9, R17, R0, 0x2, P6 ;  /* 0x0000000011097211 */ /* 0x000fc600030f16ff */
[----:B------:R4:W-:Y:S01]  /*147e0*/  @P2 STG.E desc[UR28][R4.64], R29 ;  /* 0x0000001d04002986 */ /* 0x0009e2000c10191c */
[----:B------:R-:W-:Y:S01]  /*147f0*/  ISETP.LT.AND P5, PT, R172, UR4, !P0 ;  /* 0x00000004ac007c0c */ /* 0x000fe2000c7a1270 */
[----:B------:R-:W-:Y:S01]  /*14800*/  ULDC UR4, c[0x0][0x22c] ;  /* 0x00008b0000047ab9 */ /* 0x000fe20000000800 */
[----:B------:R-:W1:Y:S01]  /*14810*/  LDC R26, c[0x0][0x248] ;  /* 0x00009200ff1a7b82 */ /* 0x000e620000000800 */
[----:B----4-:R-:W-:-:S04]  /*14820*/  LEA R4, P6, R13, R2, 0x2 ;  /* 0x000000020d047211 */ /* 0x010fc800078c10ff */
[----:B------:R-:W-:Y:S01]  /*14830*/  LEA.HI.X.SX32 R5, R13, R0, 0x2, P6 ;  /* 0x000000000d057211 */ /* 0x000fe200030f16ff */
[----:B--2---:R-:W-:Y:S02]  /*14840*/  IMAD R13, R3, 0x2, R13 ;  /* 0x00000002030d7824 */ /* 0x004fe400078e020d */
[----:B------:R-:W2:Y:S01]  /*14850*/  LDC R3, c[0x0][0x248] ;  /* 0x00009200ff037b82 */ /* 0x000ea20000000800 */
[----:B------:R-:W-:Y:S01]  /*14860*/  ISETP.LT.AND P4, PT, R171, UR4, !P0 ;  /* 0x00000004ab007c0c */ /* 0x000fe2000c781270 */
[----:B------:R-:W-:Y:S01]  /*14870*/  @P3 STG.E desc[UR28][R8.64], R30 ;  /* 0x0000001e08003986 */ /* 0x000fe2000c10191c */
[----:B---3--:R-:W-:Y:S01]  /*14880*/  IMAD R15, R11, 0x2, R13 ;  /* 0x000000020b0f7824 */ /* 0x008fe200078e020d */
[----:B------:R-:W-:Y:S02]  /*14890*/  ULDC UR4, c[0x0][0x22c] ;  /* 0x00008b0000047ab9 */ /* 0x000fe40000000800 */
[----:B------:R3:W-:Y:S02]  /*148a0*/  @P5 STG.E desc[UR28][R4.64], R31 ;  /* 0x0000001f04005986 */ /* 0x0007e4000c10191c */
[----:B------:R-:W4:Y:S01]  /*148b0*/  LDC R11, c[0x0][0x248] ;  /* 0x00009200ff0b7b82 */ /* 0x000f220000000800 */
[----:B------:R-:W-:Y:S01]  /*148c0*/  ISETP.LT.AND P2, PT, R170, UR4, !P0 ;  /* 0x00000004aa007c0c */ /* 0x000fe2000c741270 */
[----:B------:R-:W-:-:S02]  /*148d0*/  ULDC UR4, c[0x0][0x22c] ;  /* 0x00008b0000047ab9 */ /* 0x000fc40000000800 */
[----:B------:R-:W-:Y:S01]  /*148e0*/  ISETP.LT.AND P3, PT, R173, UR4, !P0 ;  /* 0x00000004ad007c0c */ /* 0x000fe2000c761270 */
[----:B------:R-:W-:Y:S01]  /*148f0*/  ULDC UR4, c[0x0][0x22c] ;  /* 0x00008b0000047ab9 */ /* 0x000fe20000000800 */
[-C--:B---3--:R-:W-:Y:S02]  /*14900*/  LEA R4, P5, R13, R2.reuse, 0x2 ;  /* 0x000000020d047211 */ /* 0x088fe400078a10ff */
[----:B------:R-:W-:Y:S02]  /*14910*/  LEA R8, P6, R15, R2, 0x2 ;  /* 0x000000020f087211 */ /* 0x000fe400078c10ff */
[-C--:B------:R-:W-:Y:S01]  /*14920*/  LEA.HI.X.SX32 R5, R13, R0.reuse, 0x2, P5 ;  /* 0x000000000d057211 */ /* 0x080fe200028f16ff */
[----:B------:R-:W-:Y:S01]  /*14930*/  IMAD R13, R10, 0x2, R15 ;  /* 0x000000020a0d7824 */ /* 0x000fe200078e020f */
[----:B------:R-:W-:Y:S01]  /*14940*/  LEA.HI.X.SX32 R9, R15, R0, 0x2, P6 ;  /* 0x000000000f097211 */ /* 0x000fe200030f16ff */
[----:B------:R-:W3:Y:S02]  /*14950*/  LDC R10, c[0x0][0x248] ;  /* 0x00009200ff0a7b82 */ /* 0x000ee40000000800 */
[----:B------:R1:W-:Y:S01]  /*14960*/  @P4 STG.E desc[UR28][R4.64], R32 ;  /* 0x0000002004004986 */ /* 0x0003e2000c10191c */
[----:B--2---:R-:W-:Y:S01]  /*14970*/  IMAD R3, R3, 0x2, R13 ;  /* 0x0000000203037824 */ /* 0x004fe200078e020d */
[----:B------:R-:W-:Y:S01]  /*14980*/  ISETP.LT.AND P5, PT, R175, UR4, !P0 ;  /* 0x00000004af007c0c */ /* 0x000fe2000c7a1270 */
[----:B------:R-:W-:Y:S01]  /*14990*/  ULDC UR4, c[0x0][0x22c] ;  /* 0x00008b0000047ab9 */ /* 0x000fe20000000800 */
[----:B------:R2:W-:Y:S01]  /*149a0*/  @P2 STG.E desc[UR28][R8.64], R33 ;  /* 0x0000002108002986 */ /* 0x0005e2000c10191c */
[----:B-1----:R-:W-:-:S04]  /*149b0*/  LEA R4, P6, R13, R2, 0x2 ;  /* 0x000000020d047211 */ /* 0x002fc800078c10ff */
[----:B------:R-:W-:Y:S01]  /*149c0*/  LEA.HI.X.SX32 R5, R13, R0, 0x2, P6 ;  /* 0x000000000d057211 */ /* 0x000fe200030f16ff */
[----:B------:R-:W-:Y:S02]  /*149d0*/  IMAD R13, R12, 0x2, R3 ;  /* 0x000000020c0d7824 */ /* 0x000fe400078e0203 */
[----:B------:R-:W1:Y:S02]  /*149e0*/  LDC R12, c[0x0][0x248] ;  /* 0x00009200ff0c7b82 */ /* 0x000e640000000800 */
[----:B------:R3:W-:Y:S01]  /*149f0*/  @P3 STG.E desc[UR28][R4.64], R34 ;  /* 0x0000002204003986 */ /* 0x0007e2000c10191c */
[-C--:B--2---:R-:W-:Y:S01]  /*14a00*/  LEA R8, P6, R13, R2.reuse, 0x2 ;  /* 0x000000020d087211 */ /* 0x084fe200078c10ff */
[----:B----4-:R-:W-:Y:S01]  /*14a10*/  IMAD R11, R11, 0x2, R13 ;  /* 0x000000020b0b7824 */ /* 0x010fe200078e020d */
[----:B------:R-:W-:Y:S01]  /*14a20*/  ISETP.LT.AND P4, PT, R176, UR4, !P0 ;  /* 0x00000004b0007c0c */ /* 0x000fe2000c781270 */
[----:B------:R-:W-:Y:S01]  /*14a30*/  ULDC UR4, c[0x0][0x22c] ;  /* 0x00008b0000047ab9 */ /* 0x000fe20000000800 */
[----:B---3--:R-:W-:-:S04]  /*14a40*/  LEA R4, P3, R3, R2, 0x2 ;  /* 0x0000000203047211 */ /* 0x008fc800078610ff */
[-C--:B------:R-:W-:Y:S02]  /*14a50*/  LEA.HI.X.SX32 R5, R3, R0.reuse, 0x2, P3 ;  /* 0x0000000003057211 */ /* 0x080fe400018f16ff */
        /* <DEDUP_REMOVED lines=9> */
[----:B------:R-:W-:Y:S01]  /*14af0*/  @P4 STG.E desc[UR28][R8.64], R36 ;  /* 0x0000002408004986 */ /* 0x000fe2000c10191c */
[----:B------:R-:W-:Y:S01]  /*14b00*/  IMAD R3, R14, 0x2, R11 ;  /* 0x000000020e037824 */ /* 0x000fe200078e020b */
[----:B------:R-:W-:Y:S02]  /*14b10*/  ULDC UR4, c[0x0][0x22c] ;  /* 0x00008b0000047ab9 */ /* 0x000fe40000000800 */
[----:B------:R3:W-:Y:S02]  /*14b20*/  @P2 STG.E desc[UR28][R4.64], R37 ;  /* 0x0000002504002986 */ /* 0x0007e4000c10191c */
[----:B------:R-:W4:Y:S01]  /*14b30*/  LDC R14, c[0x0][0x248] ;  /* 0x00009200ff0e7b82 */ /* 0x000f220000000800 */
[----:B------:R-:W-:Y:S01]  /*14b40*/  ISETP.LT.AND P5, PT, R182, UR4, !P0 ;  /* 0x00000004b6007c0c */ /* 0x000fe2000c7a1270 */
[----:B------:R-:W-:Y:S01]  /*14b50*/  ULDC UR4, c[0x0][0x22c] ;  /* 0x00008b0000047ab9 */ /* 0x000fe20000000800 */
[----:B---3--:R-:W-:-:S02]  /*14b60*/  LEA R4, P2, R11, R2, 0x2 ;  /* 0x000000020b047211 */ /* 0x008fc400078410ff */
[----:B------:R-:W-:Y:S02]  /*14b70*/  LEA R8, P6, R3, R2, 0x2 ;  /* 0x0000000203087211 */ /* 0x000fe400078c10ff */
[-C--:B------:R-:W-:Y:S01]  /*14b80*/  LEA.HI.X.SX32 R5, R11, R0.reuse, 0x2, P2 ;  /* 0x000000000b057211 */ /* 0x080fe200010f16ff */
[----:B-1----:R-:W-:Y:S01]  /*14b90*/  IMAD R11, R12, 0x2, R3 ;  /* 0x000000020c0b7824 */ /* 0x002fe200078e0203 */
[----:B------:R-:W-:Y:S01]  /*14ba0*/  ISETP.LT.AND P4, PT, R186, UR4, !P0 ;  /* 0x00000004ba007c0c */ /* 0x000fe2000c781270 */
[----:B------:R-:W1:Y:S01]  /*14bb0*/  LDC R12, c[0x0][0x248] ;  /* 0x00009200ff0c7b82 */ /* 0x000e620000000800 */
[----:B------:R-:W-:Y:S01]  /*14bc0*/  LEA.HI.X.SX32 R9, R3, R0, 0x2, P6 ;  /* 0x0000000003097211 */ /* 0x000fe200030f16ff */
[----:B------:R3:W-:Y:S01]  /*14bd0*/  @P3 STG.E desc[UR28][R4.64], R38 ;  /* 0x0000002604003986 */ /* 0x0007e2000c10191c */
[----:B------:R-:W-:Y:S02]  /*14be0*/  ULDC UR4, c[0x0][0x22c] ;  /* 0x00008b0000047ab9 */ /* 0x000fe40000000800 */
[----:B------:R-:W-:-:S02]  /*14bf0*/  ISETP.LT.AND P2, PT, R187, UR4, !P0 ;  /* 0x00000004bb007c0c */ /* 0x000fc4000c741270 */
[C---:B---3--:R-:W-:Y:S01]  /*14c00*/  LEA R4, P6, R11.reuse, R2, 0x2 ;  /* 0x000000020b047211 */ /* 0x048fe200078c10ff */
[----:B------:R3:W-:Y:S01]  /*14c10*/  @P5 STG.E desc[UR28][R8.64], R39 ;  /* 0x0000002708005986 */ /* 0x0007e2000c10191c */
[----:B------:R-:W-:Y:S02]  /*14c20*/  ULDC UR4, c[0x0][0x22c] ;  /* 0x00008b0000047ab9 */ /* 0x000fe40000000800 */
[----:B------:R-:W-:Y:S01]  /*14c30*/  LEA.HI.X.SX32 R5, R11, R0, 0x2, P6 ;  /* 0x000000000b057211 */ /* 0x000fe200030f16ff */
[----:B--2---:R-:W-:Y:S02]  /*14c40*/  IMAD R11, R10, 0x2, R11 ;  /* 0x000000020a0b7824 */ /* 0x004fe400078e020b */
[----:B------:R-:W2:Y:S02]  /*14c50*/  LDC R10, c[0x0][0x248] ;  /* 0x00009200ff0a7b82 */ /* 0x000ea40000000800 */
[----:B------:R4:W-:Y:S01]  /*14c60*/  @P4 STG.E desc[UR28][R4.64], R40 ;  /* 0x0000002804004986 */ /* 0x0009e2000c10191c */
[----:B------:R-:W-:Y:S01]  /*14c70*/  IMAD R3, R16, 0x2, R11 ;  /* 0x0000000210037824 */ /* 0x000fe200078e020b */
[----:B------:R-:W-:Y:S01]  /*14c80*/  ISETP.LT.AND P3, PT, R188, UR4, !P0 ;  /* 0x00000004bc007c0c */ /* 0x000fe2000c761270 */
[----:B------:R-:W-:-:S03]  /*14c90*/  ULDC UR4, c[0x0][0x22c] ;  /* 0x00008b0000047ab9 */ /* 0x000fc60000000800 */
[-C--:B---3--:R-:W-:Y:S01]  /*14ca0*/  LEA R8, P6, R3, R2.reuse, 0x2 ;  /* 0x0000000203087211 */ /* 0x088fe200078c10ff */
[----:B------:R-:W3:Y:S01]  /*14cb0*/  LDC R16, c[0x0][0x248] ;  /* 0x00009200ff107b82 */ /* 0x000ee20000000800 */
[----:B----4-:R-:W-:-:S04]  /*14cc0*/  LEA R4, P4, R11, R2, 0x2 ;  /* 0x000000020b047211 */ /* 0x010fc800078810ff */
[-C--:B------:R-:W-:Y:S01]  /*14cd0*/  LEA.HI.X.SX32 R5, R11, R0.reuse, 0x2, P4 ;  /* 0x000000000b057211 */ /* 0x080fe200020f16ff */
[----:B------:R-:W-:Y:S01]  /*14ce0*/  IMAD R11, R14, 0x2, R3 ;  /* 0x000000020e0b7824 */ /* 0x000fe200078e0203 */
[----:B------:R-:W-:Y:S01]  /*14cf0*/  ISETP.LT.AND P5, PT, R240, UR4, !P0 ;  /* 0x00000004f0007c0c */ /* 0x000fe2000c7a1270 */
[----:B------:R-:W-:Y:S01]  /*14d00*/  ULDC UR4, c[0x0][0x22c] ;  /* 0x00008b0000047ab9 */ /* 0x000fe20000000800 */
[----:B------:R-:W-:Y:S01]  /*14d10*/  LEA.HI.X.SX32 R9, R3, R0, 0x2, P6 ;  /* 0x0000000003097211 */ /* 0x000fe200030f16ff */
[----:B------:R4:W-:Y:S01]  /*14d20*/  @P2 STG.E desc[UR28][R4.64], R41 ;  /* 0x0000002904002986 */ /* 0x0009e2000c10191c */
[----:B------:R-:W-:Y:S01]  /*14d30*/  ISETP.LT.AND P4, PT, R241, UR4, !P0 ;  /* 0x00000004f1007c0c */ /* 0x000fe2000c781270 */
[----:B------:R-:W-:Y:S01]  /*14d40*/  ULDC UR4, c[0x0][0x22c] ;  /* 0x00008b0000047ab9 */ /* 0x000fe20000000800 */
[----:B------:R-:W3:Y:S01]  /*14d50*/  LDC R14, c[0x0][0x248] ;  /* 0x00009200ff0e7b82 */ /* 0x000ee20000000800 */
[----:B----4-:R-:W-:-:S04]  /*14d60*/  LEA R4, P6, R11, R2, 0x2 ;  /* 0x000000020b047211 */ /* 0x010fc800078c10ff */
[----:B------:R-:W-:Y:S01]  /*14d70*/  LEA.HI.X.SX32 R5, R11, R0, 0x2, P6 ;  /* 0x000000000b057211 */ /* 0x000fe200030f16ff */
[----:B-1----:R-:W-:Y:S01]  /*14d80*/  IMAD R11, R12, 0x2, R11 ;  /* 0x000000020c0b7824 */ /* 0x002fe200078e020b */
[----:B------:R1:W-:Y:S01]  /*14d90*/  @P3 STG.E desc[UR28][R8.64], R42 ;  /* 0x0000002a08003986 */ /* 0x0003e2000c10191c */
[----:B------:R-:W-:Y:S01]  /*14da0*/  ISETP.LT.AND P2, PT, R242, UR4, !P0 ;  /* 0x00000004f2007c0c */ /* 0x000fe2000c741270 */
[----:B------:R-:W-:Y:S01]  /*14db0*/  ULDC UR4, c[0x0][0x22c] ;  /* 0x00008b0000047ab9 */ /* 0x000fe20000000800 */
[----:B--2---:R-:W-:Y:S01]  /*14dc0*/  IMAD R3, R10, 0x2, R11 ;  /* 0x000000020a037824 */ /* 0x004fe200078e020b */
[----:B------:R2:W-:Y:S01]  /*14dd0*/  @P5 STG.E desc[UR28][R4.64], R43 ;  /* 0x0000002b04005986 */ /* 0x0005e2000c10191c */
[----:B------:R-:W-:Y:S01]  /*14de0*/  ISETP.LT.AND P3, PT, R246, UR4, !P0 ;  /* 0x00000004f6007c0c */ /* 0x000fe2000c761270 */
[----:B------:R-:W-:Y:S01]  /*14df0*/  ULDC UR4, c[0x0][0x22c] ;  /* 0x00008b0000047ab9 */ /* 0x000fe20000000800 */
[----:B------:R-:W4:Y:S01]  /*14e00*/  LDC R12, c[0x0][0x248] ;  /* 0x00009200ff0c7b82 */ /* 0x000f220000000800 */
[----:B-1----:R-:W-:-:S07]  /*14e10*/  LEA R8, P6, R3, R2, 0x2 ;  /* 0x0000000203087211 */ /* 0x002fce00078c10ff */
[----:B------:R-:W1:Y:S01]  /*14e20*/  LDC R10, c[0x0][0x248] ;  /* 0x00009200ff0a7b82 */ /* 0x000e620000000800 */
[----:B--2---:R-:W-:-:S04]  /*14e30*/  LEA R4, P5, R11, R2, 0x2 ;  /* 0x000000020b047211 */ /* 0x004fc800078a10ff */
[-C--:B------:R-:W-:Y:S02]  /*14e40*/  LEA.HI.X.SX32 R5, R11, R0.reuse, 0x2, P5 ;  /* 0x000000000b057211 */ /* 0x080fe400028f16ff */
[----:B------:R-:W-:Y:S01]  /*14e50*/  ISETP.LT.AND P5, PT, R247, UR4, !P0 ;  /* 0x00000004f7007c0c */ /* 0x000fe2000c7a1270 */
[----:B------:R-:W-:Y:S01]  /*14e60*/  ULDC UR4, c[0x0][0x22c] ;  /* 0x00008b0000047ab9 */ /* 0x000fe20000000800 */
[----:B------:R-:W-:Y:S01]  /*14e70*/  LEA.HI.X.SX32 R9, R3, R0, 0x2, P6 ;  /* 0x0000000003097211 */ /* 0x000fe200030f16ff */
[----:B------:R2:W-:Y:S01]  /*14e80*/  @P4 STG.E desc[UR28][R4.64], R44 ;  /* 0x0000002c04004986 */ /* 0x0005e2000c10191c */
[----:B------:R-:W-:Y:S01]  /*14e90*/  ISETP.LT.AND P4, PT, R252, UR4, !P0 ;  /* 0x00000004fc007c0c */ /* 0x000fe2000c781270 */
[----:B------:R-:W-:Y:S02]  /*14ea0*/  ULDC UR4, c[0x0][0x22c] ;  /* 0x00008b0000047ab9 */ /* 0x000fe40000000800 */
[----:B------:R-:W-:Y:S01]  /*14eb0*/  @P2 STG.E desc[UR28][R8.64], R45 ;  /* 0x0000002d08002986 */ /* 0x000fe2000c10191c */
[----:B------:R-:W-:Y:S01]  /*14ec0*/  ISETP.LT.AND P2, PT, R47, UR4, !P0 ;  /* 0x000000042f007c0c */ /* 0x000fe2000c741270 */
[----:B---3--:R-:W-:Y:S01]  /*14ed0*/  IMAD R11, R16, 0x2, R3 ;  /* 0x00000002100b7824 */ /* 0x008fe200078e0203 */
[----:B------:R-:W-:Y:S01]  /*14ee0*/  ULDC UR4, c[0x0][0x22c] ;  /* 0x00008b0000047ab9 */ /* 0x000fe20000000800 */
[----:B------:R-:W3:Y:S01]  /*14ef0*/  LDL.LU R47, [R1+0x47c] ;  /* 0x00047c00012f7983 */ /* 0x000ee20000300800 */
[----:B------:R-:W3:Y:S02]  /*14f00*/  LDC R16, c[0x0][0x248] ;  /* 0x00009200ff107b82 */ /* 0x000ee40000000800 */
[----:B--2---:R-:W-:-:S04]  /*14f10*/  LEA R4, P6, R11, R2, 0x2 ;  /* 0x000000020b047211 */ /* 0x004fc800078c10ff */
[----:B------:R-:W-:Y:S01]  /*14f20*/  LEA.HI.X.SX32 R5, R11, R0, 0x2, P6 ;  /* 0x000000000b057211 */ /* 0x000fe200030f16ff */
[----:B----4-:R-:W-:Y:S02]  /*14f30*/  IMAD R11, R12, 0x2, R11 ;  /* 0x000000020c0b7824 */ /* 0x010fe400078e020b */
[----:B------:R-:W2:Y:S02]  /*14f40*/  LDC R12, c[0x0][0x248] ;  /* 0x00009200ff0c7b82 */ /* 0x000ea40000000800 */
[----:B------:R4:W-:Y:S02]  /*14f50*/  @P3 STG.E desc[UR28][R4.64], R46 ;  /* 0x0000002e04003986 */ /* 0x0009e4000c10191c */
[----:B----4-:R-:W-:-:S04]  /*14f60*/  LEA R4, P3, R11, R2, 0x2 ;  /* 0x000000020b047211 */ /* 0x010fc800078610ff */
[----:B------:R-:W-:Y:S02]  /*14f70*/  LEA.HI.X.SX32 R5, R11, R0, 0x2, P3 ;  /* 0x000000000b057211 */ /* 0x000fe400018f16ff */
[----:B------:R-:W-:Y:S01]  /*14f80*/  ISETP.LT.AND P3, PT, R49, UR4, !P0 ;  /* 0x0000000431007c0c */ /* 0x000fe2000c761270 */
[----:B------:R-:W-:Y:S01]  /*14f90*/  IMAD R3, R14, 0x2, R11 ;  /* 0x000000020e037824 */ /* 0x000fe200078e020b */
[----:B------:R-:W4:Y:S01]  /*14fa0*/  LDL.LU R49, [R1+0x478] ;  /* 0x0004780001317983 */ /* 0x000f220000300800 */
[----:B------:R-:W-:Y:S01]  /*14fb0*/  ULDC UR4, c[0x0][0x22c] ;  /* 0x00008b0000047ab9 */ /* 0x000fe20000000800 */
[----:B------:R-:W2:Y:S02]  /*14fc0*/  LDC R14, c[0x0][0x248] ;  /* 0x00009200ff0e7b82 */ /* 0x000ea40000000800 */
[----:B------:R-:W-:-:S04]  /*14fd0*/  LEA R8, P6, R3, R2, 0x2 ;  /* 0x0000000203087211 */ /* 0x000fc800078c10ff */
[----:B------:R-:W-:Y:S01]  /*14fe0*/  LEA.HI.X.SX32 R9, R3, R0, 0x2, P6 ;  /* 0x0000000003097211 */ /* 0x000fe200030f16ff */
[----:B-1----:R-:W-:Y:S02]  /*14ff0*/  IMAD R11, R10, 0x2, R3 ;  /* 0x000000020a0b7824 */ /* 0x002fe400078e0203 */
[----:B------:R-:W1:Y:S01]  /*15000*/  LDC R10, c[0x0][0x248] ;  /* 0x00009200ff0a7b82 */ /* 0x000e620000000800 */
[----:B---3--:R3:W-:Y:S01]  /*15010*/  @P5 STG.E desc[UR28][R4.64], R47 ;  /* 0x0000002f04005986 */ /* 0x0087e2000c10191c */
[----:B------:R-:W-:Y:S01]  /*15020*/  ISETP.LT.AND P5, PT, R50, UR4, !P0 ;  /* 0x0000000432007c0c */ /* 0x000fe2000c7a1270 */
[----:B------:R-:W-:Y:S02]  /*15030*/  ULDC UR4, c[0x0][0x22c] ;  /* 0x00008b0000047ab9 */ /* 0x000fe40000000800 */
[----:B------:R-:W2:Y:S04]  /*15040*/  LDL.LU R50, [R1+0x474] ;  /* 0x0004740001327983 */ /* 0x000ea80000300800 */
[----:B------:R-:W-:Y:S01]  /*15050*/  @P4 STG.E desc[UR28][R8.64], R48 ;  /* 0x0000003008004986 */ /* 0x000fe2000c10191c */
[----:B------:R-:W-:Y:S01]  /*15060*/  ISETP.LT.AND P4, PT, R51, UR4, !P0 ;  /* 0x0000000433007c0c */ /* 0x000fe2000c781270 */
[----:B------:R-:W-:-:S02]  /*15070*/  ULDC UR4, c[0x0][0x22c] ;  /* 0x00008b0000047ab9 */ /* 0x000fc40000000800 */
[----:B------:R-:W2:Y:S01]  /*15080*/  LDL.LU R51, [R1+0x470] ;  /* 0x0004700001337983 */ /* 0x000ea20000300800 */
[----:B---3--:R-:W-:-:S04]  /*15090*/  LEA R4, P6, R11, R2, 0x2 ;  /* 0x000000020b047211 */ /* 0x008fc800078c10ff */
[----:B------:R-:W-:Y:S01]  /*150a0*/  LEA.HI.X.SX32 R5, R11, R0, 0x2, P6 ;  /* 0x000000000b057211 */ /* 0x000fe200030f16ff */
[----:B------:R-:W-:Y:S02]  /*150b0*/  IMAD R11, R16, 0x2, R11 ;  /* 0x00000002100b7824 */ /* 0x000fe400078e020b */
[----:B------:R-:W3:Y:S02]  /*150c0*/  LDC R16, c[0x0][0x248] ;  /* 0x00009200ff107b82 */ /* 0x000ee40000000800 */
[----:B----4-:R4:W-:Y:S02]  /*150d0*/  @P2 STG.E desc[UR28][R4.64], R49 ;  /* 0x0000003104002986 */ /* 0x0109e4000c10191c */
[----:B----4-:R-:W-:-:S04]  /*150e0*/  LEA R4, P2, R11, R2, 0x2 ;  /* 0x000000020b047211 */ /* 0x010fc800078410ff */
[----:B------:R-:W-:Y:S02]  /*150f0*/  LEA.HI.X.SX32 R5, R11, R0, 0x2, P2 ;  /* 0x000000000b057211 */ /* 0x000fe400010f16ff */
[----:B------:R-:W-:Y:S01]  /*15100*/  ISETP.LT.AND P2, PT, R52, UR4, !P0 ;  /* 0x0000000434007c0c */ /* 0x000fe2000c741270 */
[----:B--2---:R-:W-:Y:S01]  /*15110*/  IMAD R3, R12, 0x2, R11 ;  /* 0x000000020c037824 */ /* 0x004fe200078e020b */
[----:B------:R-:W2:Y:S01]  /*15120*/  LDL.LU R52, [R1+0x46c] ;  /* 0x00046c0001347983 */ /* 0x000ea20000300800 */
[----:B------:R-:W-:Y:S01]  /*15130*/  ULDC UR4, c[0x0][0x22c] ;  /* 0x00008b0000047ab9 */ /* 0x000fe20000000800 */
[----:B------:R-:W4:Y:S02]  /*15140*/  LDC R12, c[0x0][0x248] ;  /* 0x00009200ff0c7b82 */ /* 0x000f240000000800 */
[----:B------:R-:W-:-:S04]  /*15150*/  LEA R8, P6, R3, R2, 0x2 ;  /* 0x0000000203087211 */ /* 0x000fc800078c10ff */
[----:B------:R-:W-:Y:S01]  /*15160*/  LEA.HI.X.SX32 R9, R3, R0, 0x2, P6 ;  /* 0x0000000003097211 */ /* 0x000fe200030f16ff */
[----:B------:R-:W-:Y:S02]  /*15170*/  IMAD R11, R14, 0x2, R3 ;  /* 0x000000020e0b7824 */ /* 0x000fe400078e0203 */
[----:B------:R-:W4:Y:S01]  /*15180*/  LDC R14, c[0x0][0x248] ;  /* 0x00009200ff0e7b82 */ /* 0x000f220000000800 */
[----:B------:R1:W-:Y:S01]  /*15190*/  @P3 STG.E desc[UR28][R4.64], R50 ;  /* 0x0000003204003986 */ /* 0x0003e2000c10191c */
[----:B------:R-:W-:Y:S01]  /*151a0*/  ISETP.LT.AND P3, PT, R53, UR4, !P0 ;  /* 0x0000000435007c0c */ /* 0x000fe2000c761270 */
[----:B------:R-:W-:Y:S02]  /*151b0*/  ULDC UR4, c[0x0][0x22c] ;  /* 0x00008b0000047ab9 */ /* 0x000fe40000000800 */
[----:B------:R-:W4:Y:S04]  /*151c0*/  LDL.LU R53, [R1+0x468] ;  /* 0x0004680001357983 */ /* 0x000f280000300800 */
[----:B------:R-:W-:Y:S01]  /*151d0*/  @P5 STG.E desc[UR28][R8.64], R51 ;  /* 0x0000003308005986 */ /* 0x000fe2000c10191c */
[----:B------:R-:W-:Y:S01]  /*151e0*/  ISETP.LT.AND P5, PT, R54, UR4, !P0 ;  /* 0x0000000436007c0c */ /* 0x000fe2000c7a1270 */
[----:B------:R-:W-:-:S02]  /*151f0*/  ULDC UR4, c[0x0][0x22c] ;  /* 0x00008b0000047ab9 */ /* 0x000fc40000000800 */
[----:B------:R-:W4:Y:S01]  /*15200*/  LDL.LU R54, [R1+0x464] ;  /* 0x0004640001367983 */ /* 0x000f220000300800 */
[----:B-1----:R-:W-:-:S04]  /*15210*/  LEA R4, P6, R11, R2, 0x2 ;  /* 0x000000020b047211 */ /* 0x002fc800078c10ff */
[----:B------:R-:W-:Y:S01]  /*15220*/  LEA.HI.X.SX32 R5, R11, R0, 0x2, P6 ;  /* 0x000000000b057211 */ /* 0x000fe200030f16ff */
[----:B------:R-:W-:Y:S02]  /*15230*/  IMAD R11, R10, 0x2, R11 ;  /* 0x000000020a0b7824 */ /* 0x000fe400078e020b */
[----:B------:R-:W1:Y:S02]  /*15240*/  LDC R10, c[0x0][0x248] ;  /* 0x00009200ff0a7b82 */ /* 0x000e640000000800 */
[----:B--2---:R2:W-:Y:S02]  /*15250*/  @P4 STG.E desc[UR28][R4.64], R52 ;  /* 0x0000003404004986 */ /* 0x0045e4000c10191c */
[----:B--2---:R-:W-:-:S04]  /*15260*/  LEA R4, P4, R11, R2, 0x2 ;  /* 0x000000020b047211 */ /* 0x004fc800078810ff */
[----:B------:R-:W-:Y:S02]  /*15270*/  LEA.HI.X.SX32 R5, R11, R0, 0x2, P4 ;  /* 0x000000000b057211 */ /* 0x000fe400020f16ff */
[----:B------:R-:W-:Y:S01]  /*15280*/  ISETP.LT.AND P4, PT, R55, UR4, !P0 ;  /* 0x0000000437007c0c */ /* 0x000fe2000c781270 */
[----:B---3--:R-:W-:Y:S01]  /*15290*/  IMAD R3, R16, 0x2, R11 ;  /* 0x0000000210037824 */ /* 0x008fe200078e020b */
[----:B------:R-:W2:Y:S01]  /*152a0*/  LDL.LU R55, [R1+0x460] ;  /* 0x0004600001377983 */ /* 0x000ea20000300800 */
[----:B------:R-:W-:Y:S01]  /*152b0*/  ULDC UR4, c[0x0][0x22c] ;  /* 0x00008b0000047ab9 */ /* 0x000fe20000000800 */
[----:B------:R-:W3:Y:S02]  /*152c0*/  LDC R16, c[0x0][0x248] ;  /* 0x00009200ff107b82 */ /* 0x000ee40000000800 */
[----:B------:R-:W-:-:S04]  /*152d0*/  LEA R8, P6, R3, R2, 0x2 ;  /* 0x0000000203087211 */ /* 0x000fc800078c10ff */
[----:B------:R-:W-:Y:S01]  /*152e0*/  LEA.HI.X.SX32 R9, R3, R0, 0x2, P6 ;  /* 0x0000000003097211 */ /* 0x000fe200030f16ff */
[----:B----4-:R-:W-:Y:S02]  /*152f0*/  IMAD R11, R12, 0x2, R3 ;  /* 0x000000020c0b7824 */ /* 0x010fe400078e0203 */
        /* <DEDUP_REMOVED lines=17> */
[----:B------:R-:W-:Y:S01]  /*15410*/  IMAD R3, R10, 0x2, R11 ;  /* 0x000000020a037824 */ /* 0x000fe200078e020b */
[----:B------:R-:W2:Y:S01]  /*15420*/  LDL.LU R58, [R1+0x454] ;  /* 0x00045400013a7983 */ /* 0x000ea20000300800 */
[----:B------:R-:W-:Y:S01]  /*15430*/  ULDC UR4, c[0x0][0x22c] ;  /* 0x00008b0000047ab9 */ /* 0x000fe20000000800 */
[----:B------:R-:W1:Y:S02]  /*15440*/  LDC R10, c[0x0][0x248] ;  /* 0x00009200ff0a7b82 */ /* 0x000e640000000800 */
[----:B------:R-:W-:-:S04]  /*15450*/  LEA R8, P6, R3, R2, 0x2 ;  /* 0x0000000203087211 */ /* 0x000fc800078c10ff */
[----:B------:R-:W-:Y:S01]  /*15460*/  LEA.HI.X.SX32 R9, R3, R0, 0x2, P6 ;  /* 0x0000000003097211 */ /* 0x000fe200030f16ff */
[----:B---3--:R-:W-:Y:S02]  /*15470*/  IMAD R11, R16, 0x2, R3 ;  /* 0x00000002100b7824 */ /* 0x008fe400078e0203 */
[----:B------:R-:W3:Y:S01]  /*15480*/  LDC R16, c[0x0][0x248] ;  /* 0x00009200ff107b82 */ /* 0x000ee20000000800 */
[----:B----4-:R4:W-:Y:S01]  /*15490*/  @P4 STG.E desc[UR28][R4.64], R56 ;  /* 0x0000003804004986 */ /* 0x0109e2000c10191c */
[----:B------:R-:W-:Y:S01]  /*154a0*/  ISETP.LT.AND P4, PT, R60, UR4, !P0 ;  /* 0x000000043c007c0c */ /* 0x000fe2000c781270 */
[----:B------:R-:W-:Y:S02]  /*154b0*/  ULDC UR4, c[0x0][0x22c] ;  /* 0x00008b0000047ab9 */ /* 0x000fe40000000800 */
[----:B------:R-:W3:Y:S04]  /*154c0*/  LDL.LU R60, [R1+0x450] ;  /* 0x00045000013c7983 */ /* 0x000ee80000300800 */
[----:B------:R-:W-:Y:S01]  /*154d0*/  @P2 STG.E desc[UR28][R8.64], R57 ;  /* 0x0000003908002986 */ /* 0x000fe2000c10191c */
[----:B------:R-:W-:Y:S01]  /*154e0*/  ISETP.LT.AND P2, PT, R59, UR4, !P0 ;  /* 0x000000043b007c0c */ /* 0x000fe2000c741270 */
[----:B------:R-:W-:-:S02]  /*154f0*/  ULDC UR4, c[0x0][0x22c] ;  /* 0x00008b0000047ab9 */ /* 0x000fc40000000800 */
[----:B------:R-:W3:Y:S01]  /*15500*/  LDL.LU R59, [R1+0x44c] ;  /* 0x00044c00013b7983 */ /* 0x000ee20000300800 */
[----:B----4-:R-:W-:-:S04]  /*15510*/  LEA R4, P6, R11, R2, 0x2 ;  /* 0x000000020b047211 */ /* 0x010fc800078c10ff */
[----:B------:R-:W-:Y:S01]  /*15520*/  LEA.HI.X.SX32 R5, R11, R0, 0x2, P6 ;  /* 0x000000000b057211 */ /* 0x000fe200030f16ff */
[----:B------:R-:W-:Y:S02]  /*15530*/  IMAD R11, R12, 0x2, R11 ;  /* 0x000000020c0b7824 */ /* 0x000fe400078e020b */
[----:B------:R-:W4:Y:S02]  /*15540*/  LDC R12, c[0x0][0x248] ;  /* 0x00009200ff0c7b82 */ /* 0x000f240000000800 */
[----:B--2---:R2:W-:Y:S02]  /*15550*/  @P3 STG.E desc[UR28][R4.64], R58 ;  /* 0x0000003a04003986 */ /* 0x0045e4000c10191c */
[----:B--2---:R-:W-:-:S04]  /*15560*/  LEA R4, P3, R11, R2, 0x2 ;  /* 0x000000020b047211 */ /* 0x004fc800078610ff */
[----:B------:R-:W-:Y:S02]  /*15570*/  LEA.HI.X.SX32 R5, R11, R0, 0x2, P3 ;  /* 0x000000000b057211 */ /* 0x000fe400018f16ff */
[----:B------:R-:W-:Y:S01]  /*15580*/  ISETP.LT.AND P3, PT, R61, UR4, !P0 ;  /* 0x000000043d007c0c */ /* 0x000fe2000c761270 */
[----:B-1----:R-:W-:Y:S01]  /*15590*/  IMAD R3, R14, 0x2, R11 ;  /* 0x000000020e037824 */ /* 0x002fe200078e020b */
[----:B------:R-:W2:Y:S01]  /*155a0*/  LDL.LU R61, [R1+0x448] ;  /* 0x00044800013d7983 */ /* 0x000ea20000300800 */
[----:B------:R-:W-:Y:S01]  /*155b0*/  ULDC UR4, c[0x0][0x22c] ;  /* 0x00008b0000047ab9 */ /* 0x000fe20000000800 */
[----:B------:R-:W1:Y:S02]  /*155c0*/  LDC R14, c[0x0][0x248] ;  /* 0x00009200ff0e7b82 */ /* 0x000e640000000800 */
[----:B------:R-:W-:-:S04]  /*155d0*/  LEA R8, P6, R3, R2, 0x2 ;  /* 0x0000000203087211 */ /* 0x000fc800078c10ff */
[----:B------:R-:W-:Y:S01]  /*155e0*/  LEA.HI.X.SX32 R9, R3, R0, 0x2, P6 ;  /* 0x0000000003097211 */ /* 0x000fe200030f16ff */
[----:B------:R-:W-:Y:S02]  /*155f0*/  IMAD R11, R10, 0x2, R3 ;  /* 0x000000020a0b7824 */ /* 0x000fe400078e0203 */
[----:B------:R-:W1:Y:S01]  /*15600*/  LDC R10, c[0x0][0x248] ;  /* 0x00009200ff0a7b82 */ /* 0x000e620000000800 */
[----:B---3--:R3:W-:Y:S01]  /*15610*/  @P5 STG.E desc[UR28][R4.64], R59 ;  /* 0x0000003b04005986 */ /* 0x0087e2000c10191c */
[----:B------:R-:W-:Y:S01]  /*15620*/  ISETP.LT.AND P5, PT, R62, UR4, !P0 ;  /* 0x000000043e007c0c */ /* 0x000fe2000c7a1270 */
[----:B------:R-:W-:Y:S02]  /*15630*/  ULDC UR4, c[0x0][0x22c] ;  /* 0x00008b0000047ab9 */ /* 0x000fe40000000800 */
[----:B------:R-:W4:Y:S04]  /*15640*/  LDL.LU R62, [R1+0x444] ;  /* 0x00044400013e7983 */ /* 0x000f280000300800 */
[----:B------:R-:W-:Y:S01]  /*15650*/  @P4 STG.E desc[UR28][R8.64], R60 ;  /* 0x0000003c08004986 */ /* 0x000fe2000c10191c */
[----:B------:R-:W-:Y:S01]  /*15660*/  ISETP.LT.AND P4, PT, R63, UR4, !P0 ;  /* 0x000000043f007c0c */ /* 0x000fe2000c781270 */
[----:B------:R-:W-:-:S02]  /*15670*/  ULDC UR4, c[0x0][0x22c] ;  /* 0x00008b0000047ab9 */ /* 0x000fc40000000800 */
[----:B------:R-:W4:Y:S01]  /*15680*/  LDL.LU R63, [R1+0x440] ;  /* 0x00044000013f7983 */ /* 0x000f220000300800 */
[----:B---3--:R-:W-:-:S04]  /*15690*/  LEA R4, P6, R11, R2, 0x2 ;  /* 0x000000020b047211 */ /* 0x008fc800078c10ff */
[----:B------:R-:W-:Y:S01]  /*156a0*/  LEA.HI.X.SX32 R5, R11, R0, 0x2, P6 ;  /* 0x000000000b057211 */ /* 0x000fe200030f16ff */
[----:B------:R-:W-:Y:S02]  /*156b0*/  IMAD R11, R16, 0x2, R11 ;  /* 0x00000002100b7824 */ /* 0x000fe400078e020b */
[----:B------:R-:W3:Y:S02]  /*156c0*/  LDC R16, c[0x0][0x248] ;  /* 0x00009200ff107b82 */ /* 0x000ee40000000800 */
[----:B--2---:R2:W-:Y:S02]  /*156d0*/  @P2 STG.E desc[UR28][R4.64], R61 ;  /* 0x0000003d04002986 */ /* 0x0045e4000c10191c */
[----:B--2---:R-:W-:-:S04]  /*156e0*/  LEA R4, P2, R11, R2, 0x2 ;  /* 0x000000020b047211 */ /* 0x004fc800078410ff */
[----:B------:R-:W-:Y:S02]  /*156f0*/  LEA.HI.X.SX32 R5, R11, R0, 0x2, P2 ;  /* 0x000000000b057211 */ /* 0x000fe400010f16ff */
[----:B------:R-:W-:Y:S01]  /*15700*/  ISETP.LT.AND P2, PT, R64, UR4, !P0 ;  /* 0x0000000440007c0c */ /* 0x000fe2000c741270 */
[----:B----4-:R-:W-:Y:S01]  /*15710*/  IMAD R3, R12, 0x2, R11 ;  /* 0x000000020c037824 */ /* 0x010fe200078e020b */
[----:B------:R-:W2:Y:S01]  /*15720*/  LDL.LU R64, [R1+0x43c] ;  /* 0x00043c0001407983 */ /* 0x000ea20000300800 */
[----:B------:R-:W-:Y:S01]  /*15730*/  ULDC UR4, c[0x0][0x22c] ;  /* 0x00008b0000047ab9 */ /* 0x000fe20000000800 */
[----:B------:R-:W4:Y:S02]  /*15740*/  LDC R12, c[0x0][0x248] ;  /* 0x00009200ff0c7b82 */ /* 0x000f240000000800 */
[----:B------:R-:W-:-:S04]  /*15750*/  LEA R8, P6, R3, R2, 0x2 ;  /* 0x0000000203087211 */ /* 0x000fc800078c10ff */
[----:B------:R-:W-:Y:S01]  /*15760*/  LEA.HI.X.SX32 R9, R3, R0, 0x2, P6 ;  /* 0x0000000003097211 */ /* 0x000fe200030f16ff */
[----:B------:R3:W-:Y:S01]  /*15770*/  @P3 STG.E desc[UR28][R4.64], R62 ;  /* 0x0000003e04003986 */ /* 0x0007e2000c10191c */
[----:B------:R-:W-:Y:S01]  /*15780*/  ISETP.LT.AND P3, PT, R65, UR4, !P0 ;  /* 0x0000000441007c0c */ /* 0x000fe2000c761270 */
[----:B------:R-:W-:Y:S02]  /*15790*/  ULDC UR4, c[0x0][0x22c] ;  /* 0x00008b0000047ab9 */ /* 0x000fe40000000800 */
[----:B------:R-:W4:Y:S04]  /*157a0*/  LDL.LU R65, [R1+0x438] ;  /* 0x0004380001417983 */ /* 0x000f280000300800 */
[----:B------:R-:W-:Y:S01]  /*157b0*/  @P5 STG.E desc[UR28][R8.64], R63 ;  /* 0x0000003f08005986 */ /* 0x000fe2000c10191c */
[----:B------:R-:W-:Y:S01]  /*157c0*/  ISETP.LT.AND P5, PT, R66, UR4, !P0 ;  /* 0x0000000442007c0c */ /* 0x000fe2000c7a1270 */
[----:B-1----:R-:W-:Y:S01]  /*157d0*/  IMAD R11, R14, 0x2, R3 ;  /* 0x000000020e0b7824 */ /* 0x002fe200078e0203 */
[----:B------:R-:W-:Y:S01]  /*157e0*/  ULDC UR4, c[0x0][0x22c] ;  /* 0x00008b0000047ab9 */ /* 0x000fe20000000800 */
[----:B------:R-:W4:Y:S01]  /*157f0*/  LDL.LU R66, [R1+0x434] ;  /* 0x0004340001427983 */ /* 0x000f220000300800 */
[----:B------:R-:W1:Y:S02]  /*15800*/  LDC R14, c[0x0][0x248] ;  /* 0x00009200ff0e7b82 */ /* 0x000e640000000800 */
[----:B---3--:R-:W-:-:S04]  /*15810*/  LEA R4, P6, R11, R2, 0x2 ;  /* 0x000000020b047211 */ /* 0x008fc800078c10ff */
[----:B------:R-:W-:Y:S01]  /*15820*/  LEA.HI.X.SX32 R5, R11, R0, 0x2, P6 ;  /* 0x000000000b057211 */ /* 0x000fe200030f16ff */
[----:B------:R-:W-:-:S04]  /*15830*/  IMAD R11, R10, 0x2, R11 ;  /* 0x000000020a0b7824 */ /* 0x000fc800078e020b */
[----:B--2---:R2:W-:Y:S02]  /*15840*/  @P4 STG.E desc[UR28][R4.64], R64 ;  /* 0x0000004004004986 */ /* 0x0045e4000c10191c */
[----:B--2---:R-:W-:-:S04]  /*15850*/  LEA R4, P4, R11, R2, 0x2 ;  /* 0x000000020b047211 */ /* 0x004fc800078810ff */
[----:B------:R-:W-:Y:S02]  /*15860*/  LEA.HI.X.SX32 R5, R11, R0, 0x2, P4 ;  /* 0x000000000b057211 */ /* 0x000fe400020f16ff */
[----:B------:R-:W-:Y:S01]  /*15870*/  ISETP.LT.AND P4, PT, R67, UR4, !P0 ;  /* 0x0000000443007c0c */ /* 0x000fe2000c781270 */
[----:B------:R-:W-:Y:S01]  /*15880*/  IMAD R3, R16, 0x2, R11 ;  /* 0x0000000210037824 */ /* 0x000fe200078e020b */
[----:B------:R-:W2:Y:S01]  /*15890*/  LDL.LU R67, [R1+0x430] ;  /* 0x0004300001437983 */ /* 0x000ea20000300800 */
[----:B------:R-:W-:Y:S01]  /*158a0*/  ULDC UR4, c[0x0][0x22c] ;  /* 0x00008b0000047ab9 */ /* 0x000fe20000000800 */
[----:B------:R-:W3:Y:S02]  /*158b0*/  LDC R16, c[0x0][0x248] ;  /* 0x00009200ff107b82 */ /* 0x000ee40000000800 */
[----:B------:R-:W-:-:S04]  /*158c0*/  LEA R8, P6, R3, R2, 0x2 ;  /* 0x0000000203087211 */ /* 0x000fc800078c10ff */
[----:B------:R-:W-:Y:S01]  /*158d0*/  LEA.HI.X.SX32 R9, R3, R0, 0x2, P6 ;  /* 0x0000000003097211 */ /* 0x000fe200030f16ff */
[----:B----4-:R4:W-:Y:S01]  /*158e0*/  @P2 STG.E desc[UR28][R4.64], R65 ;  /* 0x0000004104002986 */ /* 0x0109e2000c10191c */
[----:B------:R-:W-:Y:S01]  /*158f0*/  ISETP.LT.AND P2, PT, R68, UR4, !P0 ;  /* 0x0000000444007c0c */ /* 0x000fe2000c741270 */
[----:B------:R-:W-:Y:S02]  /*15900*/  ULDC UR4, c[0x0][0x22c] ;  /* 0x00008b0000047ab9 */ /* 0x000fe40000000800 */
[----:B------:R-:W3:Y:S04]  /*15910*/  LDL.LU R68, [R1+0x42c] ;  /* 0x00042c0001447983 */ /* 0x000ee80000300800 */
[----:B------:R1:W-:Y:S01]  /*15920*/  @P3 STG.E desc[UR28][R8.64], R66 ;  /* 0x0000004208003986 */ /* 0x0003e2000c10191c */
[----:B------:R-:W-:Y:S01]  /*15930*/  ISETP.LT.AND P3, PT, R69, UR4, !P0 ;  /* 0x0000000445007c0c */ /* 0x000fe2000c761270 */
[----:B------:R-:W-:Y:S01]  /*15940*/  IMAD R11, R12, 0x2, R3 ;  /* 0x000000020c0b7824 */ /* 0x000fe200078e0203 */
[----:B------:R-:W-:Y:S01]  /*15950*/  ULDC UR4, c[0x0][0x22c] ;  /* 0x00008b0000047ab9 */ /* 0x000fe20000000800 */
[----:B------:R-:W3:Y:S01]  /*15960*/  LDL.LU R69, [R1+0x428] ;  /* 0x0004280001457983 */ /* 0x000ee20000300800 */
[----:B------:R-:W3:Y:S02]  /*15970*/  LDC R12, c[0x0][0x248] ;  /* 0x00009200ff0c7b82 */ /* 0x000ee40000000800 */
[----:B----4-:R-:W-:-:S04]  /*15980*/  LEA R4, P6, R11, R2, 0x2 ;  /* 0x000000020b047211 */ /* 0x010fc800078c10ff */
[----:B------:R-:W-:Y:S01]  /*15990*/  LEA.HI.X.SX32 R5, R11, R0, 0x2, P6 ;  /* 0x000000000b057211 */ /* 0x000fe200030f16ff */
[----:B-1----:R-:W-:Y:S02]  /*159a0*/  IMAD R11, R14, 0x2, R11 ;  /* 0x000000020e0b7824 */ /* 0x002fe400078e020b */
[----:B------:R-:W1:Y:S02]  /*159b0*/  LDC R14, c[0x0][0x248] ;  /* 0x00009200ff0e7b82 */ /* 0x000e640000000800 */
[----:B------:R-:W-:-:S05]  /*159c0*/  IMAD R3, R18, 0x2, R11 ;  /* 0x0000000212037824 */ /* 0x000fca00078e020b */
[C---:B------:R-:W-:Y:S01]  /*159d0*/  LEA R8, P6, R3.reuse, R2, 0x2 ;  /* 0x0000000203087211 */ /* 0x040fe200078c10ff */
[----:B------:R-:W4:Y:S03]  /*159e0*/  LDC R18, c[0x0][0x248] ;  /* 0x00009200ff127b82 */ /* 0x000f260000000800 */
[----:B------:R-:W-:Y:S01]  /*159f0*/  LEA.HI.X.SX32 R9, R3, R0, 0x2, P6 ;  /* 0x0000000003097211 */ /* 0x000fe200030f16ff */
[----:B--2---:R2:W-:Y:S01]  /*15a00*/  @P5 STG.E desc[UR28][R4.64], R67 ;  /* 0x0000004304005986 */ /* 0x0045e2000c10191c */
[----:B------:R-:W-:-:S04]  /*15a10*/  LEA R10, P5, R11, R2, 0x2 ;  /* 0x000000020b0a7211 */ /* 0x000fc800078a10ff */
[----:B------:R-:W-:Y:S02]  /*15a20*/  LEA.HI.X.SX32 R11, R11, R0, 0x2, P5 ;  /* 0x000000000b0b7211 */ /* 0x000fe400028f16ff */
[----:B------:R-:W-:Y:S01]  /*15a30*/  ISETP.LT.AND P5, PT, R70, UR4, !P0 ;  /* 0x0000000446007c0c */ /* 0x000fe2000c7a1270 */
[----:B------:R-:W-:Y:S01]  /*15a40*/  ULDC UR4, c[0x0][0x22c] ;  /* 0x00008b0000047ab9 */ /* 0x000fe20000000800 */
[----:B------:R-:W4:Y:S04]  /*15a50*/  LDL.LU R70, [R1+0x424] ;  /* 0x0004240001467983 */ /* 0x000f280000300800 */
[----:B---3--:R-:W-:Y:S01]  /*15a60*/  @P4 STG.E desc[UR28][R10.64], R68 ;  /* 0x000000440a004986 */ /* 0x008fe2000c10191c */
[----:B------:R-:W-:Y:S01]  /*15a70*/  ISETP.LT.AND P4, PT, R72, UR4, !P0 ;  /* 0x0000000448007c0c */ /* 0x000fe2000c781270 */
[----:B------:R-:W-:-:S02]  /*15a80*/  ULDC UR4, c[0x0][0x22c] ;  /* 0x00008b0000047ab9 */ /* 0x000fc40000000800 */
[----:B------:R-:W3:Y:S04]  /*15a90*/  LDL.LU R72, [R1+0x420] ;  /* 0x0004200001487983 */ /* 0x000ee80000300800 */
[----:B------:R1:W-:Y:S01]  /*15aa0*/  @P2 STG.E desc[UR28][R8.64], R69 ;  /* 0x0000004508002986 */ /* 0x0003e2000c10191c */
[----:B------:R-:W-:Y:S01]  /*15ab0*/  ISETP.LT.AND P2, PT, R71, UR4, !P0 ;  /* 0x0000000447007c0c */ /* 0x000fe2000c741270 */
[----:B------:R-:W-:Y:S01]  /*15ac0*/  IMAD R13, R16, 0x2, R3 ;  /* 0x00000002100d7824 */ /* 0x000fe200078e0203 */
[----:B------:R-:W-:Y:S01]  /*15ad0*/  ULDC UR4, c[0x0][0x22c] ;  /* 0x00008b0000047ab9 */ /* 0x000fe20000000800 */
[----:B------:R-:W3:Y:S01]  /*15ae0*/  LDL.LU R71, [R1+0x41c] ;  /* 0x00041c0001477983 */ /* 0x000ee20000300800 */
[----:B------:R-:W3:Y:S02]  /*15af0*/  LDC R16, c[0x0][0x248] ;  /* 0x00009200ff107b82 */ /* 0x000ee40000000800 */
[----:B--2---:R-:W-:-:S04]  /*15b00*/  LEA R4, P6, R13, R2, 0x2 ;  /* 0x000000020d047211 */ /* 0x004fc800078c10ff */
[----:B------:R-:W-:Y:S01]  /*15b10*/  LEA.HI.X.SX32 R5, R13, R0, 0x2, P6 ;  /* 0x000000000d057211 */ /* 0x000fe200030f16ff */
[----:B------:R-:W-:Y:S02]  /*15b20*/  IMAD R13, R12, 0x2, R13 ;  /* 0x000000020c0d7824 */ /* 0x000fe400078e020d */
[----:B------:R-:W2:Y:S02]  /*15b30*/  LDC R12, c[0x0][0x248] ;  /* 0x00009200ff0c7b82 */ /* 0x000ea40000000800 */
[----:B-1----:R-:W-:-:S05]  /*15b40*/  IMAD R3, R14, 0x2, R13 ;  /* 0x000000020e037824 */ /* 0x002fca00078e020d */
[C---:B------:R-:W-:Y:S01]  /*15b50*/  LEA R8, P6, R3.reuse, R2, 0x2 ;  /* 0x0000000203087211 */ /* 0x040fe200078c10ff */
[----:B------:R-:W1:Y:S03]  /*15b60*/  LDC R14, c[0x0][0x248] ;  /* 0x00009200ff0e7b82 */ /* 0x000e660000000800 */
[----:B------:R-:W-:Y:S01]  /*15b70*/  LEA.HI.X.SX32 R9, R3, R0, 0x2, P6 ;  /* 0x0000000003097211 */ /* 0x000fe200030f16ff */
[----:B----4-:R4:W-:Y:S01]  /*15b80*/  @P3 STG.E desc[UR28][R4.64], R70 ;  /* 0x0000004604003986 */ /* 0x0109e2000c10191c */
[----:B------:R-:W-:-:S04]  /*15b90*/  LEA R10, P3, R13, R2, 0x2 ;  /* 0x000000020d0a7211 */ /* 0x000fc800078610ff */
[----:B------:R-:W-:Y:S02]  /*15ba0*/  LEA.HI.X.SX32 R11, R13, R0, 0x2, P3 ;  /* 0x000000000d0b7211 */ /* 0x000fe400018f16ff */
[----:B------:R-:W-:Y:S01]  /*15bb0*/  ISETP.LT.AND P3, PT, R73, UR4, !P0 ;  /* 0x0000000449007c0c */ /* 0x000fe2000c761270 */
[----:B------:R-:W-:Y:S01]  /*15bc0*/  ULDC UR4, c[0x0][0x22c] ;  /* 0x00008b0000047ab9 */ /* 0x000fe20000000800 */
[----:B------:R-:W2:Y:S04]  /*15bd0*/  LDL.LU R73, [R1+0x418] ;  /* 0x0004180001497983 */ /* 0x000ea80000300800 */
        /* <DEDUP_REMOVED lines=12> */
[----:B------:R-:W-:Y:S02]  /*15ca0*/  IMAD R13, R16, 0x2, R13 ;  /* 0x00000002100d7824 */ /* 0x000fe400078e020d */
[----:B------:R-:W4:Y:S02]  /*15cb0*/  LDC R16, c[0x0][0x248] ;  /* 0x00009200ff107b82 */ /* 0x000f240000000800 */
[----:B--2---:R-:W-:-:S05]  /*15cc0*/  IMAD R3, R12, 0x2, R13 ;  /* 0x000000020c037824 */ /* 0x004fca00078e020d */
[C---:B-1----:R-:W-:Y:S01]  /*15cd0*/  LEA R8, P6, R3.reuse, R2, 0x2 ;  /* 0x0000000203087211 */ /* 0x042fe200078c10ff */
[----:B------:R-:W1:Y:S03]  /*15ce0*/  LDC R12, c[0x0][0x248] ;  /* 0x00009200ff0c7b82 */ /* 0x000e660000000800 */
[----:B------:R-:W-:Y:S01]  /*15cf0*/  LEA.HI.X.SX32 R9, R3, R0, 0x2, P6 ;  /* 0x0000000003097211 */ /* 0x000fe200030f16ff */
[----:B------:R2:W-:Y:S01]  /*15d00*/  @P2 STG.E desc[UR28][R4.64], R73 ;  /* 0x0000004904002986 */ /* 0x0005e2000c10191c */
        /* <DEDUP_REMOVED lines=17> */
[----:B----4-:R-:W-:Y:S02]  /*15e20*/  IMAD R13, R16, 0x2, R13 ;  /* 0x00000002100d7824 */ /* 0x010fe400078e020d */
[----:B------:R-:W2:Y:S02]  /*15e30*/  LDC R16, c[0x0][0x248] ;  /* 0x00009200ff107b82 */ /* 0x000ea40000000800 */
[----:B------:R-:W-:-:S05]  /*15e40*/  IMAD R3, R18, 0x2, R13 ;  /* 0x0000000212037824 */ /* 0x000fca00078e020d */
        /* <DEDUP_REMOVED lines=47> */
[----:B----4-:R-:W-:-:S05]  /*16140*/  IMAD R3, R14, 0x2, R13 ;  /* 0x000000020e037824 */ /* 0x010fca00078e020d */
        /* <DEDUP_REMOVED lines=297> */
[----:B---3--:R3:W-:Y:S01]  /*173e0*/  @P5 STG.E desc[UR28][R10.64], R119 ;  /* 0x000000770a005986 */ /* 0x0087e2000c10191c */
[----:B------:R-:W-:Y:S01]  /*173f0*/  ISETP.LT.AND P5, PT, R124, UR4, !P0 ;  /* 0x000000047c007c0c */ /* 0x000fe2000c7a1270 */
[----:B------:R-:W-:-:S02]  /*17400*/  ULDC UR4, c[0x0][0x22c] ;  /* 0x00008b0000047ab9 */ /* 0x000fc40000000800 */
[----:B------:R1:W-:Y:S01]  /*17410*/  @P4 STG.E desc[UR28][R8.64], R120 ;  /* 0x0000007808004986 */ /* 0x0003e2000c10191c */
[----:B------:R-:W-:Y:S01]  /*17420*/  ISETP.LT.AND P4, PT, R122, UR4, !P0 ;  /* 0x000000047a007c0c */ /* 0x000fe2000c781270 */
[----:B------:R-:W-:Y:S01]  /*17430*/  IMAD R13, R16, 0x2, R3 ;  /* 0x00000002100d7824 */ /* 0x000fe200078e0203 */
[----:B------:R-:W-:Y:S01]  /*17440*/  ULDC UR4, c[0x0][0x22c] ;  /* 0x00008b0000047ab9 */ /* 0x000fe20000000800 */
[----:B------:R-:W3:Y:S01]  /*17450*/  LDL.LU R124, [R1+0x354] ;  /* 0x00035400017c7983 */ /* 0x000ee20000300800 */
[----:B------:R-:W1:Y:S03]  /*17460*/  LDC R16, c[0x0][0x248] ;  /* 0x00009200ff107b82 */ /* 0x000e660000000800 */
[----:B------:R-:W3:Y:S01]  /*17470*/  LDL.LU R122, [R1+0x350] ;  /* 0x00035000017a7983 */ /* 0x000ee20000300800 */
[----:B----4-:R-:W-:-:S04]  /*17480*/  LEA R4, P6, R13, R2, 0x2 ;  /* 0x000000020d047211 */ /* 0x010fc800078c10ff */
[----:B------:R-:W-:Y:S01]  /*17490*/  LEA.HI.X.SX32 R5, R13, R0, 0x2, P6 ;  /* 0x000000000d057211 */ /* 0x000fe200030f16ff */
[----:B------:R-:W-:Y:S02]  /*174a0*/  IMAD R13, R18, 0x2, R13 ;  /* 0x00000002120d7824 */ /* 0x000fe400078e020d */
[----:B------:R-:W4:Y:S02]  /*174b0*/  LDC R18, c[0x0][0x248] ;  /* 0x00009200ff127b82 */ /* 0x000f240000000800 */
[----:B--2---:R2:W-:Y:S01]  /*174c0*/  @P2 STG.E desc[UR28][R4.64], R121 ;  /* 0x0000007904002986 */ /* 0x0045e2000c10191c */
[----:B---3--:R-:W-:-:S04]  /*174d0*/  LEA R10, P2, R13, R2, 0x2 ;  /* 0x000000020d0a7211 */ /* 0x008fc800078410ff */
[----:B------:R-:W-:Y:S02]  /*174e0*/  LEA.HI.X.SX32 R11, R13, R0, 0x2, P2 ;  /* 0x000000000d0b7211 */ /* 0x000fe400010f16ff */
[----:B------:R-:W-:Y:S01]  /*174f0*/  ISETP.LT.AND P2, PT, R123, UR4, !P0 ;  /* 0x000000047b007c0c */ /* 0x000fe2000c741270 */
[----:B------:R-:W-:Y:S01]  /*17500*/  ULDC UR4, c[0x0][0x22c] ;  /* 0x00008b0000047ab9 */ /* 0x000fe20000000800 */
[----:B------:R-:W3:Y:S04]  /*17510*/  LDL.LU R123, [R1+0x34c] ;  /* 0x00034c00017b7983 */ /* 0x000ee80000300800 */
[----:B------:R4:W-:Y:S01]  /*17520*/  @P3 STG.E desc[UR28][R10.64], R122 ;  /* 0x0000007a0a003986 */ /* 0x0009e2000c10191c */
[----:B------:R-:W-:Y:S01]  /*17530*/  ISETP.LT.AND P3, PT, R125, UR4, !P0 ;  /* 0x000000047d007c0c */ /* 0x000fe2000c761270 */
[----:B------:R-:W-:Y:S01]  /*17540*/  IMAD R3, R12, 0x2, R13 ;  /* 0x000000020c037824 */ /* 0x000fe200078e020d */
[----:B------:R-:W-:Y:S01]  /*17550*/  ULDC UR4, c[0x0][0x22c] ;  /* 0x00008b0000047ab9 */ /* 0x000fe20000000800 */
[----:B------:R-:W4:Y:S01]  /*17560*/  LDL.LU R125, [R1+0x348] ;  /* 0x00034800017d7983 */ /* 0x000f220000300800 */
[----:B------:R-:W4:Y:S01]  /*17570*/  LDC R12, c[0x0][0x248] ;  /* 0x00009200ff0c7b82 */ /* 0x000f220000000800 */
[----:B-1----:R-:W-:Y:S01]  /*17580*/  IMAD R13, R14, 0x2, R3 ;  /* 0x000000020e0d7824 */ /* 0x002fe200078e0203 */
[----:B------:R-:W-:-:S04]  /*17590*/  LEA R8, P6, R3, R2, 0x2 ;  /* 0x0000000203087211 */ /* 0x000fc800078c10ff */
[----:B------:R-:W-:Y:S02]  /*175a0*/  LEA.HI.X.SX32 R9, R3, R0, 0x2, P6 ;  /* 0x0000000003097211 */ /* 0x000fe400030f16ff */
[C---:B--2---:R-:W-:Y:S01]  /*175b0*/  LEA R4, P6, R13.reuse, R2, 0x2 ;  /* 0x000000020d047211 */ /* 0x044fe200078c10ff */
[----:B------:R-:W1:Y:S03]  /*175c0*/  LDC R14, c[0x0][0x248] ;  /* 0x00009200ff0e7b82 */ /* 0x000e660000000800 */
[----:B------:R-:W-:Y:S01]  /*175d0*/  LEA.HI.X.SX32 R5, R13, R0, 0x2, P6 ;  /* 0x000000000d057211 */ /* 0x000fe200030f16ff */
[----:B------:R-:W-:Y:S01]  /*175e0*/  IMAD R13, R16, 0x2, R13 ;  /* 0x00000002100d7824 */ /* 0x000fe200078e020d */
[----:B---3--:R2:W-:Y:S03]  /*175f0*/  @P5 STG.E desc[UR28][R8.64], R123 ;  /* 0x0000007b08005986 */ /* 0x0085e6000c10191c */
[----:B------:R-:W3:Y:S01]  /*17600*/  LDC R16, c[0x0][0x248] ;  /* 0x00009200ff107b82 */ /* 0x000ee20000000800 */
[----:B------:R1:W-:Y:S01]  /*17610*/  @P4 STG.E desc[UR28][R4.64], R124 ;  /* 0x0000007c04004986 */ /* 0x0003e2000c10191c */
[----:B----4-:R-:W-:-:S02]  /*17620*/  LEA R10, P4, R13, R2, 0x2 ;  /* 0x000000020d0a7211 */ /* 0x010fc400078810ff */
[----:B------:R-:W-:Y:S01]  /*17630*/  ISETP.LT.AND P5, PT, R126, UR4, !P0 ;  /* 0x000000047e007c0c */ /* 0x000fe2000c7a1270 */
[----:B------:R-:W-:Y:S01]  /*17640*/  ULDC UR4, c[0x0][0x22c] ;  /* 0x00008b0000047ab9 */ /* 0x000fe20000000800 */
[----:B------:R-:W-:Y:S01]  /*17650*/  LEA.HI.X.SX32 R11, R13, R0, 0x2, P4 ;  /* 0x000000000d0b7211 */ /* 0x000fe200020f16ff */
[----:B------:R-:W4:Y:S01]  /*17660*/  LDL.LU R126, [R1+0x344] ;  /* 0x00034400017e7983 */ /* 0x000f220000300800 */
        /* <DEDUP_REMOVED lines=8> */
[----:B------:R-:W3:Y:S01]  /*176f0*/  LDC R18, c[0x0][0x248] ;  /* 0x00009200ff127b82 */ /* 0x000ee20000000800 */
[----:B------:R-:W-:Y:S01]  /*17700*/  IMAD R13, R12, 0x2, R3 ;  /* 0x000000020c0d7824 */ /* 0x000fe200078e0203 */
[----:B--2---:R-:W-:-:S04]  /*17710*/  LEA R8, P6, R3, R2, 0x2 ;  /* 0x0000000203087211 */ /* 0x004fc800078c10ff */
[----:B------:R-:W-:Y:S02]  /*17720*/  LEA.HI.X.SX32 R9, R3, R0, 0x2, P6 ;  /* 0x0000000003097211 */ /* 0x000fe400030f16ff */
[----:B-1----:R-:W-:-:S04]  /*17730*/  LEA R4, P6, R13, R2, 0x2 ;  /* 0x000000020d047211 */ /* 0x002fc800078c10ff */
[----:B------:R-:W-:Y:S01]  /*17740*/  LEA.HI.X.SX32 R5, R13, R0, 0x2, P6 ;  /* 0x000000000d057211 */ /* 0x000fe200030f16ff */
[----:B------:R-:W-:Y:S02]  /*17750*/  IMAD R13, R14, 0x2, R13 ;  /* 0x000000020e0d7824 */ /* 0x000fe400078e020d */
[----:B------:R-:W1:Y:S03]  /*17760*/  LDC R14, c[0x0][0x248] ;  /* 0x00009200ff0e7b82 */ /* 0x000e660000000800 */
[----:B------:R-:W-:-:S04]  /*17770*/  LEA R10, P6, R13, R2, 0x2 ;  /* 0x000000020d0a7211 */ /* 0x000fc800078c10ff */
[----:B------:R-:W-:Y:S01]  /*17780*/  LEA.HI.X.SX32 R11, R13, R0, 0x2, P6 ;  /* 0x000000000d0b7211 */ /* 0x000fe200030f16ff */
[----:B----4-:R2:W-:Y:S01]  /*17790*/  @P3 STG.E desc[UR28][R8.64], R126 ;  /* 0x0000007e08003986 */ /* 0x0105e2000c10191c */
[----:B------:R-:W-:Y:S01]  /*177a0*/  ISETP.LT.AND P3, PT, R129, UR4, !P0 ;  /* 0x0000000481007c0c */ /* 0x000fe2000c761270 */
[----:B------:R-:W-:Y:S02]  /*177b0*/  ULDC UR4, c[0x0][0x22c] ;  /* 0x00008b0000047ab9 */ /* 0x000fe40000000800 */
[----:B---3--:R3:W-:Y:S01]  /*177c0*/  @P5 STG.E desc[UR28][R4.64], R127 ;  /* 0x0000007f04005986 */ /* 0x0087e2000c10191c */
[----:B------:R-:W-:Y:S01]  /*177d0*/  ISETP.LT.AND P5, PT, R130, UR4, !P0 ;  /* 0x0000000482007c0c */ /* 0x000fe2000c7a1270 */
[----:B------:R-:W-:Y:S02]  /*177e0*/  ULDC UR4, c[0x0][0x22c] ;  /* 0x00008b0000047ab9 */ /* 0x000fe40000000800 */
[----:B------:R-:W4:Y:S04]  /*177f0*/  LDL.LU R129, [R1+0x338] ;  /* 0x0003380001817983 */ /* 0x000f280000300800 */
[----:B------:R-:W4:Y:S04]  /*17800*/  LDL.LU R130, [R1+0x334] ;  /* 0x0003340001827983 */ /* 0x000f280000300800 */
[----:B------:R-:W-:Y:S01]  /*17810*/  @P4 STG.E desc[UR28][R10.64], R128 ;  /* 0x000000800a004986 */ /* 0x000fe2000c10191c */
[----:B------:R-:W-:Y:S01]  /*17820*/  ISETP.LT.AND P4, PT, R131, UR4, !P0 ;  /* 0x0000000483007c0c */ /* 0x000fe2000c781270 */
[----:B------:R-:W-:Y:S01]  /*17830*/  IMAD R3, R16, 0x2, R13 ;  /* 0x0000000210037824 */ /* 0x000fe200078e020d */
[----:B------:R-:W-:Y:S01]  /*17840*/  ULDC UR4, c[0x0][0x22c] ;  /* 0x00008b0000047ab9 */ /* 0x000fe20000000800 */
[----:B------:R-:W4:Y:S01]  /*17850*/  LDL.LU R131, [R1+0x330] ;  /* 0x0003300001837983 */ /* 0x000f220000300800 */
[----:B------:R-:W4:Y:S01]  /*17860*/  LDC R16, c[0x0][0x248] ;  /* 0x00009200ff107b82 */ /* 0x000f220000000800 */
[----:B--2---:R-:W-:Y:S01]  /*17870*/  IMAD R9, R18, 0x2, R3 ;  /* 0x0000000212097824 */ /* 0x004fe200078e0203 */
[----:B------:R-:W-:-:S04]  /*17880*/  LEA R12, P6, R3, R2, 0x2 ;  /* 0x00000002030c7211 */ /* 0x000fc800078c10ff */
[----:B------:R-:W-:Y:S01]  /*17890*/  LEA.HI.X.SX32 R13, R3, R0, 0x2, P6 ;  /* 0x00000000030d7211 */ /* 0x000fe200030f16ff */
[----:B------:R-:W-:Y:S01]  /*178a0*/  IMAD R3, R20, 0x2, R9 ;  /* 0x0000000214037824 */ /* 0x000fe200078e0209 */
[C---:B---3--:R-:W-:Y:S01]  /*178b0*/  LEA R4, P6, R9.reuse, R2, 0x2 ;  /* 0x0000000209047211 */ /* 0x048fe200078c10ff */
[----:B------:R-:W2:Y:S03]  /*178c0*/  LDC R18, c[0x0][0x248] ;  /* 0x00009200ff127b82 */ /* 0x000ea60000000800 */
[----:B------:R-:W-:Y:S02]  /*178d0*/  LEA.HI.X.SX32 R5, R9, R0, 0x2, P6 ;  /* 0x0000000009057211 */ /* 0x000fe400030f16ff */
[----:B------:R-:W-:-:S03]  /*178e0*/  LEA R8, P6, R3, R2, 0x2 ;  /* 0x0000000203087211 */ /* 0x000fc600078c10ff */
[----:B------:R-:W3:Y:S01]  /*178f0*/  LDC R20, c[0x0][0x248] ;  /* 0x00009200ff147b82 */ /* 0x000ee20000000800 */
[----:B------:R-:W-:Y:S01]  /*17900*/  LEA.HI.X.SX32 R9, R3, R0, 0x2, P6 ;  /* 0x0000000003097211 */ /* 0x000fe200030f16ff */
[----:B-1----:R-:W-:-:S06]  /*17910*/  IMAD R3, R14, 0x2, R3 ;  /* 0x000000020e037824 */ /* 0x002fcc00078e0203 */
[----:B------:R-:W1:Y:S01]  /*17920*/  LDC R14, c[0x0][0x248] ;  /* 0x00009200ff0e7b82 */ /* 0x000e620000000800 */
[----:B----4-:R4:W-:Y:S01]  /*17930*/  @P2 STG.E desc[UR28][R12.64], R129 ;  /* 0x000000810c002986 */ /* 0x0109e2000c10191c */
[----:B------:R-:W-:Y:S01]  /*17940*/  ISETP.LT.AND P2, PT, R137, UR4, !P0 ;  /* 0x0000000489007c0c */ /* 0x000fe2000c741270 */
[----:B------:R-:W-:Y:S02]  /*17950*/  ULDC UR4, c[0x0][0x22c] ;  /* 0x00008b0000047ab9 */ /* 0x000fe40000000800 */
[----:B------:R2:W-:Y:S01]  /*17960*/  @P3 STG.E desc[UR28][R4.64], R130 ;  /* 0x0000008204003986 */ /* 0x0005e2000c10191c */
[----:B------:R-:W-:Y:S01]  /*17970*/  ISETP.LT.AND P3, PT, R132, UR4, !P0 ;  /* 0x0000000484007c0c */ /* 0x000fe2000c761270 */
[----:B------:R-:W-:Y:S02]  /*17980*/  ULDC UR4, c[0x0][0x22c] ;  /* 0x00008b0000047ab9 */ /* 0x000fe40000000800 */
[----:B------:R-:W3:Y:S04]  /*17990*/  LDL.LU R137, [R1+0x32c] ;  /* 0x00032c0001897983 */ /* 0x000ee80000300800 */
[----:B------:R-:W3:Y:S01]  /*179a0*/  LDL.LU R132, [R1+0x328] ;  /* 0x0003280001847983 */ /* 0x000ee20000300800 */
[----:B----4-:R-:W-:Y:S01]  /*179b0*/  IMAD R13, R16, 0x2, R3 ;  /* 0x00000002100d7824 */ /* 0x010fe200078e0203 */
[----:B------:R-:W4:Y:S02]  /*179c0*/  LDC R12, c[0x0][0x248] ;  /* 0x00009200ff0c7b82 */ /* 0x000f240000000800 */
[----:B------:R1:W-:Y:S01]  /*179d0*/  @P5 STG.E desc[UR28][R8.64], R131 ;  /* 0x0000008308005986 */ /* 0x0003e2000c10191c */
[----:B------:R-:W-:-:S05]  /*179e0*/  LEA R10, P5, R3, R2, 0x2 ;  /* 0x00000002030a7211 */ /* 0x000fca00078a10ff */
[----:B------:R-:W4:Y:S01]  /*179f0*/  LDC R16, c[0x0][0x248] ;  /* 0x00009200ff107b82 */ /* 0x000f220000000800 */
[----:B------:R-:W-:Y:S02]  /*17a00*/  LEA.HI.X.SX32 R11, R3, R0, 0x2, P5 ;  /* 0x00000000030b7211 */ /* 0x000fe400028f16ff */
[----:B------:R-:W-:Y:S01]  /*17a10*/  ISETP.LT.AND P5, PT, R133, UR4, !P0 ;  /* 0x0000000485007c0c */ /* 0x000fe2000c7a1270 */
[----:B------:R-:W-:Y:S01]  /*17a20*/  ULDC UR4, c[0x0][0x22c] ;  /* 0x00008b0000047ab9 */ /* 0x000fe20000000800 */
[----:B------:R-:W4:Y:S01]  /*17a30*/  LDL.LU R133, [R1+0x324] ;  /* 0x0003240001857983 */ /* 0x000f220000300800 */
[----:B--2---:R-:W-:-:S04]  /*17a40*/  LEA R4, P6, R13, R2, 0x2 ;  /* 0x000000020d047211 */ /* 0x004fc800078c10ff */
[----:B------:R-:W-:Y:S01]  /*17a50*/  LEA.HI.X.SX32 R5, R13, R0, 0x2, P6 ;  /* 0x000000000d057211 */ /* 0x000fe200030f16ff */
[----:B---3--:R2:W-:Y:S01]  /*17a60*/  @P4 STG.E desc[UR28][R10.64], R132 ;  /* 0x000000840a004986 */ /* 0x0085e2000c10191c */
[----:B------:R-:W-:Y:S01]  /*17a70*/  ISETP.LT.AND P4, PT, R134, UR4, !P0 ;  /* 0x0000000486007c0c */ /* 0x000fe2000c781270 */
[----:B------:R-:W-:Y:S02]  /*17a80*/  ULDC UR4, c[0x0][0x22c] ;  /* 0x00008b0000047ab9 */ /* 0x000fe40000000800 */
[----:B------:R-:W3:Y:S04]  /*17a90*/  LDL.LU R134, [R1+0x320] ;  /* 0x0003200001867983 */ /* 0x000ee80000300800 */
[----:B----4-:R4:W-:Y:S01]  /*17aa0*/  @P2 STG.E desc[UR28][R4.64], R133 ;  /* 0x0000008504002986 */ /* 0x0109e2000c10191c */
[----:B------:R-:W-:Y:S01]  /*17ab0*/  ISETP.LT.AND P2, PT, R135, UR4, !P0 ;  /* 0x0000000487007c0c */ /* 0x000fe2000c741270 */
[----:B------:R-:W-:Y:S01]  /*17ac0*/  IMAD R3, R18, 0x2, R13 ;  /* 0x0000000212037824 */ /* 0x000fe200078e020d */
[----:B------:R-:W-:Y:S01]  /*17ad0*/  ULDC UR4, c[0x0][0x22c] ;  /* 0x00008b0000047ab9 */ /* 0x000fe20000000800 */
[----:B------:R-:W4:Y:S01]  /*17ae0*/  LDL.LU R135, [R1+0x31c] ;  /* 0x00031c0001877983 */ /* 0x000f220000300800 */
[----:B------:R-:W4:Y:S01]  /*17af0*/  LDC R18, c[0x0][0x248] ;  /* 0x00009200ff127b82 */ /* 0x000f220000000800 */
[----:B------:R-:W-:Y:S01]  /*17b00*/  IMAD R13, R20, 0x2, R3 ;  /* 0x00000002140d7824 */ /* 0x000fe200078e0203 */
[----:B-1----:R-:W-:-:S04]  /*17b10*/  LEA R8, P6, R3, R2, 0x2 ;  /* 0x0000000203087211 */ /* 0x002fc800078c10ff */
[----:B------:R-:W-:Y:S02]  /*17b20*/  LEA.HI.X.SX32 R9, R3, R0, 0x2, P6 ;  /* 0x0000000003097211 */ /* 0x000fe400030f16ff */
[C---:B--2---:R-:W-:Y:S01]  /*17b30*/  LEA R10, P6, R13.reuse, R2, 0x2 ;  /* 0x000000020d0a7211 */ /* 0x044fe200078c10ff */
[----:B------:R-:W-:Y:S01]  /*17b40*/  IMAD R3, R12, 0x2, R13 ;  /* 0x000000020c037824 */ /* 0x000fe200078e020d */
[----:B------:R-:W1:Y:S02]  /*17b50*/  LDC R20, c[0x0][0x248] ;  /* 0x00009200ff147b82 */ /* 0x000e640000000800 */
[----:B------:R-:W-:Y:S01]  /*17b60*/  LEA.HI.X.SX32 R11, R13, R0, 0x2, P6 ;  /* 0x000000000d0b7211 */ /* 0x000fe200030f16ff */
[----:B---3--:R2:W-:Y:S01]  /*17b70*/  @P3 STG.E desc[UR28][R8.64], R134 ;  /* 0x0000008608003986 */ /* 0x0085e2000c10191c */
[----:B------:R-:W-:Y:S01]  /*17b80*/  ISETP.LT.AND P3, PT, R138, UR4, !P0 ;  /* 0x000000048a007c0c */ /* 0x000fe2000c761270 */
[----:B------:R-:W-:Y:S02]  /*17b90*/  ULDC UR4, c[0x0][0x22c] ;  /* 0x00008b0000047ab9 */ /* 0x000fe40000000800 */
[----:B------:R-:W3:Y:S04]  /*17ba0*/  LDL.LU R138, [R1+0x318] ;  /* 0x00031800018a7983 */ /* 0x000ee80000300800 */
[----:B----4-:R4:W-:Y:S01]  /*17bb0*/  @P5 STG.E desc[UR28][R10.64], R135 ;  /* 0x000000870a005986 */ /* 0x0109e2000c10191c */
[----:B------:R-:W-:-:S04]  /*17bc0*/  LEA R4, P5, R3, R2, 0x2 ;  /* 0x0000000203047211 */ /* 0x000fc800078a10ff */
        /* <DEDUP_REMOVED lines=8> */
[----:B------:R-:W3:Y:S01]  /*17c50*/  LDL.LU R140, [R1+0x310] ;  /* 0x00031000018c7983 */ /* 0x000ee20000300800 */
[----:B------:R-:W1:Y:S02]  /*17c60*/  LDC R14, c[0x0][0x248] ;  /* 0x00009200ff0e7b82 */ /* 0x000e640000000800 */
[----:B------:R-:W-:-:S04]  /*17c70*/  LEA R12, P6, R15, R2, 0x2 ;  /* 0x000000020f0c7211 */ /* 0x000fc800078c10ff */
[----:B------:R-:W-:Y:S01]  /*17c80*/  LEA.HI.X.SX32 R13, R15, R0, 0x2, P6 ;  /* 0x000000000f0d7211 */ /* 0x000fe200030f16ff */
[----:B------:R-:W-:Y:S02]  /*17c90*/  IMAD R15, R16, 0x2, R15 ;  /* 0x00000002100f7824 */ /* 0x000fe400078e020f */
[----:B------:R-:W3:Y:S02]  /*17ca0*/  LDC R16, c[0x0][0x248] ;  /* 0x00009200ff107b82 */ /* 0x000ee40000000800 */
[----:B------:R-:W-:Y:S01]  /*17cb0*/  IMAD R3, R18, 0x2, R15 ;  /* 0x0000000212037824 */ /* 0x000fe200078e020f */
[----:B------:R3:W-:Y:S01]  /*17cc0*/  @P2 STG.E desc[UR28][R12.64], R137 ;  /* 0x000000890c002986 */ /* 0x0007e2000c10191c */
[----:B--2---:R-:W-:-:S03]  /*17cd0*/  LEA R8, P2, R15, R2, 0x2 ;  /* 0x000000020f087211 */ /* 0x004fc600078410ff */
[----:B----4-:R-:W-:Y:S01]  /*17ce0*/  LEA R10, P6, R3, R2, 0x2 ;  /* 0x00000002030a7211 */ /* 0x010fe200078c10ff */
[----:B------:R-:W2:Y:S01]  /*17cf0*/  LDC R18, c[0x0][0x248] ;  /* 0x00009200ff127b82 */ /* 0x000ea20000000800 */
[-C--:B------:R-:W-:Y:S02]  /*17d00*/  LEA.HI.X.SX32 R9, R15, R0.reuse, 0x2, P2 ;  /* 0x000000000f097211 */ /* 0x080fe400010f16ff */
[----:B------:R-:W-:Y:S01]  /*17d10*/  LEA.HI.X.SX32 R11, R3, R0, 0x2, P6 ;  /* 0x00000000030b7211 */ /* 0x000fe200030f16ff */
[----:B-1----:R-:W-:Y:S01]  /*17d20*/  IMAD R3, R14, 0x2, R3 ;  /* 0x000000020e037824 */ /* 0x002fe200078e0203 */
[----:B------:R-:W-:Y:S01]  /*17d30*/  ISETP.LT.AND P2, PT, R141, UR5, !P0 ;  /* 0x000000058d007c0c */ /* 0x000fe2000c741270 */
[----:B------:R-:W-:Y:S01]  /*17d40*/  ULDC UR5, c[0x0][0x22c] ;  /* 0x00008b0000057ab9 */ /* 0x000fe20000000800 */
[----:B------:R-:W4:Y:S04]  /*17d50*/  LDL.LU R141, [R1+0x30c] ;  /* 0x00030c00018d7983 */ /* 0x000f280000300800 */
[----:B---3--:R1:W-:Y:S01]  /*17d60*/  @P3 STG.E desc[UR28][R8.64], R138 ;  /* 0x0000008a08003986 */ /* 0x0083e2000c10191c */
[C---:B------:R-:W-:Y:S01]  /*17d70*/  LEA R4, P3, R3.reuse, R2, 0x2 ;  /* 0x0000000203047211 */ /* 0x040fe200078610ff */
[----:B------:R-:W3:Y:S03]  /*17d80*/  LDC R14, c[0x0][0x248] ;  /* 0x00009200ff0e7b82 */ /* 0x000ee60000000800 */
[----:B------:R-:W-:-:S02]  /*17d90*/  LEA.HI.X.SX32 R5, R3, R0, 0x2, P3 ;  /* 0x0000000003057211 */ /* 0x000fc400018f16ff */
[----:B------:R-:W-:Y:S01]  /*17da0*/  ISETP.LT.AND P3, PT, R7, UR5, !P0 ;  /* 0x0000000507007c0c */ /* 0x000fe2000c761270 */
[----:B------:R-:W-:Y:S01]  /*17db0*/  @P5 STG.E desc[UR28][R10.64], R139 ;  /* 0x0000008b0a005986 */ /* 0x000fe2000c10191c */
[----:B------:R-:W-:Y:S01]  /*17dc0*/  ISETP.LT.AND P5, PT, R144, UR4, !P0 ;  /* 0x0000000490007c0c */ /* 0x000fe2000c7a1270 */
[----:B------:R-:W-:Y:S02]  /*17dd0*/  ULDC UR4, c[0x0][0x22c] ;  /* 0x00008b0000047ab9 */ /* 0x000fe40000000800 */
[----:B------:R-:W3:Y:S04]  /*17de0*/  LDL.LU R144, [R1+0x308] ;  /* 0x0003080001907983 */ /* 0x000ee80000300800 */
[----:B------:R-:W-:Y:S01]  /*17df0*/  @P4 STG.E desc[UR28][R4.64], R140 ;  /* 0x0000008c04004986 */ /* 0x000fe2000c10191c */
[----:B------:R-:W-:Y:S01]  /*17e00*/  ISETP.LT.AND P4, PT, R142, UR4, !P0 ;  /* 0x000000048e007c0c */ /* 0x000fe2000c781270 */
[----:B------:R-:W-:Y:S01]  /*17e10*/  IMAD R15, R20, 0x2, R3 ;  /* 0x00000002140f7824 */ /* 0x000fe200078e0203 */
[----:B------:R-:W-:Y:S01]  /*17e20*/  ULDC UR4, c[0x0][0x22c] ;  /* 0x00008b0000047ab9 */ /* 0x000fe20000000800 */
[----:B------:R-:W3:Y:S01]  /*17e30*/  LDL.LU R7, [R1+0x304] ;  /* 0x0003040001077983 */ /* 0x000ee20000300800 */
[----:B------:R-:W3:Y:S03]  /*17e40*/  LDC R20, c[0x0][0x248] ;  /* 0x00009200ff147b82 */ /* 0x000ee60000000800 */
[----:B------:R-:W3:Y:S01]  /*17e50*/  LDL.LU R142, [R1+0x300] ;  /* 0x00030000018e7983 */ /* 0x000ee20000300800 */
[----:B------:R-:W-:-:S03]  /*17e60*/  LEA R12, P6, R15, R2, 0x2 ;  /* 0x000000020f0c7211 */ /* 0x000fc600078c10ff */
[----:B------:R-:W3:Y:S01]  /*17e70*/  LDL.LU R250, [R1+0x18c] ;  /* 0x00018c0001fa7983 */ /* 0x000ee20000300800 */
[----:B------:R-:W-:Y:S01]  /*17e80*/  LEA.HI.X.SX32 R13, R15, R0, 0x2, P6 ;  /* 0x000000000f0d7211 */ /* 0x000fe200030f16ff */
[----:B------:R-:W-:-:S05]  /*17e90*/  IMAD R15, R16, 0x2, R15 ;  /* 0x00000002100f7824 */ /* 0x000fca00078e020f */
[----:B-1----:R-:W-:Y:S01]  /*17ea0*/  LEA R8, P6, R15, R2, 0x2 ;  /* 0x000000020f087211 */ /* 0x002fe200078c10ff */
[----:B----4-:R1:W-:Y:S01]  /*17eb0*/  @P2 STG.E desc[UR28][R12.64], R141 ;  /* 0x0000008d0c002986 */ /* 0x0103e2000c10191c */
[----:B------:R-:W-:Y:S01]  /*17ec0*/  ISETP.LT.AND P2, PT, R143, UR4, !P0 ;  /* 0x000000048f007c0c */ /* 0x000fe2000c741270 */
[----:B------:R-:W-:Y:S02]  /*17ed0*/  ULDC UR4, c[0x0][0x22c] ;  /* 0x00008b0000047ab9 */ /* 0x000fe40000000800 */
[----:B------:R-:W4:Y:S01]  /*17ee0*/  LDL.LU R143, [R1+0x2fc] ;  /* 0x0002fc00018f7983 */ /* 0x000f220000300800 */
[----:B------:R-:W-:Y:S01]  /*17ef0*/  LEA.HI.X.SX32 R9, R15, R0, 0x2, P6 ;  /* 0x000000000f097211 */ /* 0x000fe200030f16ff */
[----:B--2---:R-:W-:Y:S01]  /*17f00*/  IMAD R3, R18, 0x2, R15 ;  /* 0x0000000212037824 */ /* 0x004fe200078e020f */
[----:B-1----:R-:W1:Y:S03]  /*17f10*/  LDC R12, c[0x0][0x248] ;  /* 0x00009200ff0c7b82 */ /* 0x002e660000000800 */
[----:B---3--:R2:W-:Y:S01]  /*17f20*/  @P5 STG.E desc[UR28][R8.64], R142 ;  /* 0x0000008e08005986 */ /* 0x0085e2000c10191c */
[----:B------:R-:W-:Y:S01]  /*17f30*/  ISETP.LT.AND P5, PT, R145, UR4, !P0 ;  /* 0x0000000491007c0c */ /* 0x000fe2000c7a1270 */
[----:B------:R-:W-:Y:S01]  /*17f40*/  IMAD R13, R14, 0x2, R3 ;  /* 0x000000020e0d7824 */ /* 0x000fe200078e0203 */
[C---:B------:R-:W-:Y:S01]  /*17f50*/  LEA R4, P6, R3.reuse, R2, 0x2 ;  /* 0x0000000203047211 */ /* 0x040fe200078c10ff */
[----:B------:R-:W3:Y:S01]  /*17f60*/  LDL.LU R145, [R1+0x2f8] ;  /* 0x0002f80001917983 */ /* 0x000ee20000300800 */
[----:B------:R-:W-:Y:S01]  /*17f70*/  ULDC UR4, c[0x0][0x22c] ;  /* 0x00008b0000047ab9 */ /* 0x000fe20000000800 */
[----:B------:R-:W1:Y:S01]  /*17f80*/  LDC R14, c[0x0][0x248] ;  /* 0x00009200ff0e7b82 */ /* 0x000e620000000800 */
[----:B------:R-:W-:Y:S01]  /*17f90*/  LEA.HI.X.SX32 R5, R3, R0, 0x2, P6 ;  /* 0x0000000003057211 */ /* 0x000fe200030f16ff */
[----:B------:R3:W1:Y:S01]  /*17fa0*/  LDS.128 R16, [R7] ;  /* 0x0000000007107984 */ /* 0x0006620000000c00 */
[----:B------:R-:W-:-:S04]  /*17fb0*/  LEA R10, P6, R13, R2, 0x2 ;  /* 0x000000020d0a7211 */ /* 0x000fc800078c10ff */
[----:B------:R-:W-:Y:S01]  /*17fc0*/  LEA.HI.X.SX32 R11, R13, R0, 0x2, P6 ;  /* 0x000000000d0b7211 */ /* 0x000fe200030f16ff */
[----:B------:R-:W-:Y:S02]  /*17fd0*/  IMAD R13, R20, 0x2, R13 ;  /* 0x00000002140d7824 */ /* 0x000fe400078e020d */
[----:B------:R-:W1:Y:S01]  /*17fe0*/  LDC R20, c[0x0][0x248] ;  /* 0x00009200ff147b82 */ /* 0x000e620000000800 */
[----:B----4-:R4:W-:Y:S04]  /*17ff0*/  @P3 STG.E desc[UR28][R4.64], R143 ;  /* 0x0000008f04003986 */ /* 0x0109e8000c10191c */
[----:B------:R1:W-:Y:S01]  /*18000*/  @P4 STG.E desc[UR28][R10.64], R144 ;  /* 0x000000900a004986 */ /* 0x0003e2000c10191c */
[C---:B--2---:R-:W-:Y:S02]  /*18010*/  LEA R8, P4, R13.reuse, R2, 0x2 ;  /* 0x000000020d087211 */ /* 0x044fe400078810ff */
[----:B------:R-:W-:Y:S01]  /*18020*/  ISETP.LT.AND P3, PT, R146, UR4, !P0 ;  /* 0x0000000492007c0c */ /* 0x000fe2000c761270 */
[----:B------:R-:W-:Y:S01]  /*18030*/  ULDC UR4, c[0x0][0x22c] ;  /* 0x00008b0000047ab9 */ /* 0x000fe20000000800 */
[----:B------:R-:W-:Y:S01]  /*18040*/  LEA.HI.X.SX32 R9, R13, R0, 0x2, P4 ;  /* 0x000000000d097211 */ /* 0x000fe200020f16ff */
[----:B------:R-:W2:Y:S01]  /*18050*/  LDL.LU R146, [R1+0x2f4] ;  /* 0x0002f40001927983 */ /* 0x000ea20000300800 */
[----:B------:R-:W-:Y:S01]  /*18060*/  ISETP.LT.AND P4, PT, R250, UR4, !P0 ;  /* 0x00000004fa007c0c */ /* 0x000fe2000c781270 */
[----:B------:R-:W-:-:S02]  /*18070*/  ULDC UR4, c[0x0][0x22c] ;  /* 0x00008b0000047ab9 */ /* 0x000fc40000000800 */
[----:B---3--:R3:W-:Y:S01]  /*18080*/  @P2 STG.E desc[UR28][R8.64], R145 ;  /* 0x0000009108002986 */ /* 0x0087e2000c10191c */
[----:B------:R-:W-:Y:S01]  /*18090*/  ISETP.LT.AND P2, PT, R147, UR4, !P0 ;  /* 0x0000000493007c0c */ /* 0x000fe2000c741270 */
[----:B------:R-:W-:Y:S01]  /*180a0*/  IMAD R3, R22, 0x2, R13 ;  /* 0x0000000216037824 */ /* 0x000fe200078e020d */
[----:B------:R-:W-:Y:S01]  /*180b0*/  ULDC UR4, c[0x0][0x22c] ;  /* 0x00008b0000047ab9 */ /* 0x000fe20000000800 */
[----:B------:R-:W3:Y:S02]  /*180c0*/  LDL.LU R147, [R1+0x2f0] ;  /* 0x0002f00001937983 */ /* 0x000ee40000300800 */
[----:B------:R-:W-:Y:S01]  /*180d0*/  IMAD R7, R24, 0x2, R3 ;  /* 0x0000000218077824 */ /* 0x000fe200078e0203 */
[----:B----4-:R-:W-:-:S04]  /*180e0*/  LEA R4, P6, R3, R2, 0x2 ;  /* 0x0000000203047211 */ /* 0x010fc800078c10ff */
[----:B------:R-:W-:Y:S01]  /*180f0*/  LEA.HI.X.SX32 R5, R3, R0, 0x2, P6 ;  /* 0x0000000003057211 */ /* 0x000fe200030f16ff */
[----:B-1----:R-:W-:Y:S01]  /*18100*/  IMAD R3, R12, 0x2, R7 ;  /* 0x000000020c037824 */ /* 0x002fe200078e0207 */
[----:B------:R-:W-:-:S04]  /*18110*/  LEA R10, P6, R7, R2, 0x2 ;  /* 0x00000002070a7211 */ /* 0x000fc800078c10ff */
[----:B------:R-:W-:Y:S01]  /*18120*/  LEA.HI.X.SX32 R11, R7, R0, 0x2, P6 ;  /* 0x00000000070b7211 */ /* 0x000fe200030f16ff */
[----:B------:R-:W-:Y:S01]  /*18130*/  IMAD R7, R14, 0x2, R3 ;  /* 0x000000020e077824 */ /* 0x000fe200078e0203 */
[----:B------:R-:W-:-:S03]  /*18140*/  ISETP.LT.AND P0, PT, R6, UR4, !P0 ;  /* 0x0000000406007c0c */ /* 0x000fc6000c701270 */
[----:B------:R-:W-:Y:S01]  /*18150*/  IMAD R15, R20, 0x2, R7 ;  /* 0x00000002140f7824 */ /* 0x000fe200078e0207 */
[----:B--2---:R1:W-:Y:S01]  /*18160*/  @P5 STG.E desc[UR28][R4.64], R146 ;  /* 0x0000009204005986 */ /* 0x0043e2000c10191c */
[----:B------:R-:W-:-:S04]  /*18170*/  LEA R12, P5, R3, R2, 0x2 ;  /* 0x00000002030c7211 */ /* 0x000fc800078a10ff */
[----:B------:R-:W-:Y:S02]  /*18180*/  LEA.HI.X.SX32 R13, R3, R0, 0x2, P5 ;  /* 0x00000000030d7211 */ /* 0x000fe400028f16ff */
[----:B------:R-:W-:Y:S01]  /*18190*/  LEA R6, P5, R7, R2, 0x2 ;  /* 0x0000000207067211 */ /* 0x000fe200078a10ff */
[----:B------:R-:W-:-:S03]  /*181a0*/  IMAD R3, R26, 0x2, R15 ;  /* 0x000000021a037824 */ /* 0x000fc600078e020f */
[----:B------:R-:W-:Y:S01]  /*181b0*/  LEA.HI.X.SX32 R7, R7, R0, 0x2, P5 ;  /* 0x0000000007077211 */ /* 0x000fe200028f16ff */
[----:B---3--:R1:W-:Y:S01]  /*181c0*/  @P3 STG.E desc[UR28][R10.64], R147 ;  /* 0x000000930a003986 */ /* 0x0083e2000c10191c */
[----:B------:R-:W-:-:S04]  /*181d0*/  LEA R8, P3, R15, R2, 0x2 ;  /* 0x000000020f087211 */ /* 0x000fc800078610ff */
[----:B------:R-:W-:Y:S01]  /*181e0*/  LEA.HI.X.SX32 R9, R15, R0, 0x2, P3 ;  /* 0x000000000f097211 */ /* 0x000fe200018f16ff */
[----:B------:R1:W-:Y:S01]  /*181f0*/  @P4 STG.E desc[UR28][R12.64], R16 ;  /* 0x000000100c004986 */ /* 0x0003e2000c10191c */
[----:B------:R-:W-:-:S03]  /*18200*/  LEA R2, P3, R3, R2, 0x2 ;  /* 0x0000000203027211 */ /* 0x000fc600078610ff */
[----:B------:R1:W-:Y:S01]  /*18210*/  @P2 STG.E desc[UR28][R6.64], R17 ;  /* 0x0000001106002986 */ /* 0x0003e2000c10191c */
[----:B------:R-:W-:-:S03]  /*18220*/  LEA.HI.X.SX32 R3, R3, R0, 0x2, P3 ;  /* 0x0000000003037211 */ /* 0x000fc600018f16ff */
[----:B------:R1:W-:Y:S01]  /*18230*/  @P0 STG.E desc[UR28][R8.64], R18 ;  /* 0x0000001208000986 */ /* 0x0003e2000c10191c */
[----:B------:R-:W-:Y:S05]  /*18240*/  @!P1 EXIT ;  /* 0x000000000000994d */ /* 0x000fea0003800000 */
[----:B------:R-:W-:Y:S01]  /*18250*/  STG.E desc[UR28][R2.64], R19 ;  /* 0x0000001302007986 */ /* 0x000fe2000c10191c */
[----:B------:R-:W-:Y:S05]  /*18260*/  EXIT ;  /* 0x000000000000794d */ /* 0x000fea0003800000 */
.L_x_2:
[----:B------:R-:W-:-:S00]  /*18270*/  BRA `(.L_x_2) ;  /* 0xfffffffc00fc7947 */ /* 0x000fc0000383ffff */
[----:B------:R-:W-:-:S00]  /*18280*/  NOP ;  /* 0x0000000000007918 */ /* 0x000fc00000000000 */
[----:B------:R-:W-:-:S00]  /*18290*/  NOP ;  /* 0x0000000000007918 */ /* 0x000fc00000000000 */
[----:B------:R-:W-:-:S00]  /*182a0*/  NOP ;  /* 0x0000000000007918 */ /* 0x000fc00000000000 */
[----:B------:R-:W-:-:S00]  /*182b0*/  NOP ;  /* 0x0000000000007918 */ /* 0x000fc00000000000 */
[----:B------:R-:W-:-:S00]  /*182c0*/  NOP ;  /* 0x0000000000007918 */ /* 0x000fc00000000000 */
[----:B------:R-:W-:-:S00]  /*182d0*/  NOP ;  /* 0x0000000000007918 */ /* 0x000fc00000000000 */
[----:B------:R-:W-:-:S00]  /*182e0*/  NOP ;  /* 0x0000000000007918 */ /* 0x000fc00000000000 */
[----:B------:R-:W-:-:S00]  /*182f0*/  NOP ;  /* 0x0000000000007918 */ /* 0x000fc00000000000 */
.L_x_3:


//--------------------- .nv.shared.matmul_kernel  --------------------------
	.section	.nv.shared.matmul_kernel,"aw",@nobits
	.sectionflags	@""
	.align	16
	.zero		1024


//--------------------- .nv.shared.reserved.0     --------------------------
	.section	.nv.shared.reserved.0,"aw",@nobits
	.weak		__nv_reservedSMEM_offset_0_alias
	.size		__nv_reservedSMEM_offset_0_alias, 0, 0
	.other		__nv_reservedSMEM_offset_0_alias,@"STO_CUDA_RESERVED_SHARED STV_DEFAULT"
__nv_reservedSMEM_offset_0_alias:
	.zero		0


//--------------------- .nv.constant0.matmul_kernel --------------------------
	.section	.nv.constant0.matmul_kernel,"a",@progbits
	.sectionflags	@""
	.align	4
.nv.constant0.matmul_kernel:
	.zero		608


//--------------------- SYMBOLS --------------------------

	.type		.nv.reservedSmem.offset0,@object
	.size		.nv.reservedSmem.offset0,0x4
